//
// Generated by NVIDIA NVVM Compiler
//
// Compiler Build ID: CL-36424714
// Cuda compilation tools, release 13.0, V13.0.88
// Based on NVVM 20.0.0
//

.version 9.0
.target sm_100
.address_size 64

	// .globl	_Z7div_rowPdidi
.global .align 1 .b8 _ZN34_INTERNAL_f1ed7c15_4_k_cu_af87e57c4cuda3std3__45__cpo5beginE[1];
.global .align 1 .b8 _ZN34_INTERNAL_f1ed7c15_4_k_cu_af87e57c4cuda3std3__45__cpo3endE[1];
.global .align 1 .b8 _ZN34_INTERNAL_f1ed7c15_4_k_cu_af87e57c4cuda3std3__45__cpo6cbeginE[1];
.global .align 1 .b8 _ZN34_INTERNAL_f1ed7c15_4_k_cu_af87e57c4cuda3std3__45__cpo4cendE[1];
.global .align 1 .b8 _ZN34_INTERNAL_f1ed7c15_4_k_cu_af87e57c4cuda3std3__45__cpo6rbeginE[1];
.global .align 1 .b8 _ZN34_INTERNAL_f1ed7c15_4_k_cu_af87e57c4cuda3std3__45__cpo4rendE[1];
.global .align 1 .b8 _ZN34_INTERNAL_f1ed7c15_4_k_cu_af87e57c4cuda3std3__45__cpo7crbeginE[1];
.global .align 1 .b8 _ZN34_INTERNAL_f1ed7c15_4_k_cu_af87e57c4cuda3std3__45__cpo5crendE[1];
.global .align 1 .b8 _ZN34_INTERNAL_f1ed7c15_4_k_cu_af87e57c4cuda3std3__436_GLOBAL__N__f1ed7c15_4_k_cu_af87e57c6ignoreE[1];
.global .align 1 .b8 _ZN34_INTERNAL_f1ed7c15_4_k_cu_af87e57c4cuda3std3__419piecewise_constructE[1];
.global .align 1 .b8 _ZN34_INTERNAL_f1ed7c15_4_k_cu_af87e57c4cuda3std3__48in_placeE[1];
.global .align 1 .b8 _ZN34_INTERNAL_f1ed7c15_4_k_cu_af87e57c4cuda3std3__420unreachable_sentinelE[1];
.global .align 1 .b8 _ZN34_INTERNAL_f1ed7c15_4_k_cu_af87e57c4cuda3std3__47nulloptE[1];
.global .align 1 .b8 _ZN34_INTERNAL_f1ed7c15_4_k_cu_af87e57c4cuda3std3__48unexpectE[1];
.global .align 1 .b8 _ZN34_INTERNAL_f1ed7c15_4_k_cu_af87e57c4cuda3std6ranges3__45__cpo4swapE[1];
.global .align 1 .b8 _ZN34_INTERNAL_f1ed7c15_4_k_cu_af87e57c4cuda3std6ranges3__45__cpo9iter_moveE[1];
.global .align 1 .b8 _ZN34_INTERNAL_f1ed7c15_4_k_cu_af87e57c4cuda3std6ranges3__45__cpo5beginE[1];
.global .align 1 .b8 _ZN34_INTERNAL_f1ed7c15_4_k_cu_af87e57c4cuda3std6ranges3__45__cpo3endE[1];
.global .align 1 .b8 _ZN34_INTERNAL_f1ed7c15_4_k_cu_af87e57c4cuda3std6ranges3__45__cpo6cbeginE[1];
.global .align 1 .b8 _ZN34_INTERNAL_f1ed7c15_4_k_cu_af87e57c4cuda3std6ranges3__45__cpo4cendE[1];
.global .align 1 .b8 _ZN34_INTERNAL_f1ed7c15_4_k_cu_af87e57c4cuda3std6ranges3__45__cpo7advanceE[1];
.global .align 1 .b8 _ZN34_INTERNAL_f1ed7c15_4_k_cu_af87e57c4cuda3std6ranges3__45__cpo9iter_swapE[1];
.global .align 1 .b8 _ZN34_INTERNAL_f1ed7c15_4_k_cu_af87e57c4cuda3std6ranges3__45__cpo4nextE[1];
.global .align 1 .b8 _ZN34_INTERNAL_f1ed7c15_4_k_cu_af87e57c4cuda3std6ranges3__45__cpo4prevE[1];
.global .align 1 .b8 _ZN34_INTERNAL_f1ed7c15_4_k_cu_af87e57c4cuda3std6ranges3__45__cpo4dataE[1];
.global .align 1 .b8 _ZN34_INTERNAL_f1ed7c15_4_k_cu_af87e57c4cuda3std6ranges3__45__cpo5cdataE[1];
.global .align 1 .b8 _ZN34_INTERNAL_f1ed7c15_4_k_cu_af87e57c4cuda3std6ranges3__45__cpo4sizeE[1];
.global .align 1 .b8 _ZN34_INTERNAL_f1ed7c15_4_k_cu_af87e57c4cuda3std6ranges3__45__cpo5ssizeE[1];
.global .align 1 .b8 _ZN34_INTERNAL_f1ed7c15_4_k_cu_af87e57c4cuda3std6ranges3__45__cpo8distanceE[1];
.global .align 1 .b8 _ZN34_INTERNAL_f1ed7c15_4_k_cu_af87e57c6thrust24THRUST_300001_SM_1000_NS8cuda_cub3parE[1];
.global .align 1 .b8 _ZN34_INTERNAL_f1ed7c15_4_k_cu_af87e57c6thrust24THRUST_300001_SM_1000_NS8cuda_cub10par_nosyncE[1];
.global .align 1 .b8 _ZN34_INTERNAL_f1ed7c15_4_k_cu_af87e57c6thrust24THRUST_300001_SM_1000_NS6system6detail10sequential3seqE[1];
.global .align 1 .b8 _ZN34_INTERNAL_f1ed7c15_4_k_cu_af87e57c6thrust24THRUST_300001_SM_1000_NS6system3cpp3parE[1];
.global .align 1 .b8 _ZN34_INTERNAL_f1ed7c15_4_k_cu_af87e57c6thrust24THRUST_300001_SM_1000_NS12placeholders2_1E[1];
.global .align 1 .b8 _ZN34_INTERNAL_f1ed7c15_4_k_cu_af87e57c6thrust24THRUST_300001_SM_1000_NS12placeholders2_2E[1];
.global .align 1 .b8 _ZN34_INTERNAL_f1ed7c15_4_k_cu_af87e57c6thrust24THRUST_300001_SM_1000_NS12placeholders2_3E[1];
.global .align 1 .b8 _ZN34_INTERNAL_f1ed7c15_4_k_cu_af87e57c6thrust24THRUST_300001_SM_1000_NS12placeholders2_4E[1];
.global .align 1 .b8 _ZN34_INTERNAL_f1ed7c15_4_k_cu_af87e57c6thrust24THRUST_300001_SM_1000_NS12placeholders2_5E[1];
.global .align 1 .b8 _ZN34_INTERNAL_f1ed7c15_4_k_cu_af87e57c6thrust24THRUST_300001_SM_1000_NS12placeholders2_6E[1];
.global .align 1 .b8 _ZN34_INTERNAL_f1ed7c15_4_k_cu_af87e57c6thrust24THRUST_300001_SM_1000_NS12placeholders2_7E[1];
.global .align 1 .b8 _ZN34_INTERNAL_f1ed7c15_4_k_cu_af87e57c6thrust24THRUST_300001_SM_1000_NS12placeholders2_8E[1];
.global .align 1 .b8 _ZN34_INTERNAL_f1ed7c15_4_k_cu_af87e57c6thrust24THRUST_300001_SM_1000_NS12placeholders2_9E[1];
.global .align 1 .b8 _ZN34_INTERNAL_f1ed7c15_4_k_cu_af87e57c6thrust24THRUST_300001_SM_1000_NS12placeholders3_10E[1];
.global .align 1 .b8 _ZN34_INTERNAL_f1ed7c15_4_k_cu_af87e57c6thrust24THRUST_300001_SM_1000_NS3seqE[1];
.global .align 1 .b8 _ZN34_INTERNAL_f1ed7c15_4_k_cu_af87e57c6thrust24THRUST_300001_SM_1000_NS6deviceE[1];
.extern .shared .align 16 .b8 _ZN6thrust24THRUST_300001_SM_1000_NS8cuda_cub4core6detail5shmemE[];

.visible .entry _Z7div_rowPdidi(
	.param .u64 .ptr .align 1 _Z7div_rowPdidi_param_0,
	.param .u32 _Z7div_rowPdidi_param_1,
	.param .f64 _Z7div_rowPdidi_param_2,
	.param .u32 _Z7div_rowPdidi_param_3
)
{
	.reg .pred 	%p<7>;
	.reg .b32 	%r<44>;
	.reg .b64 	%rd<13>;
	.reg .b64 	%fd<12>;

	ld.param.u64 	%rd2, [_Z7div_rowPdidi_param_0];
	ld.param.u32 	%r16, [_Z7div_rowPdidi_param_1];
	ld.param.f64 	%fd1, [_Z7div_rowPdidi_param_2];
	ld.param.u32 	%r17, [_Z7div_rowPdidi_param_3];
	cvta.to.global.u64 	%rd1, %rd2;
	mov.u32 	%r18, %ntid.x;
	mov.u32 	%r19, %nctaid.x;
	mul.lo.s32 	%r1, %r18, %r19;
	mov.u32 	%r20, %ctaid.x;
	mov.u32 	%r21, %tid.x;
	mad.lo.s32 	%r22, %r18, %r20, %r21;
	add.s32 	%r42, %r22, %r17;
	setp.ge.s32 	%p1, %r42, %r16;
	@%p1 bra 	$L__BB0_6;
	add.s32 	%r23, %r42, %r1;
	max.s32 	%r24, %r16, %r23;
	setp.lt.s32 	%p2, %r23, %r16;
	selp.u32 	%r25, 1, 0, %p2;
	add.s32 	%r26, %r23, %r25;
	sub.s32 	%r27, %r24, %r26;
	div.u32 	%r28, %r27, %r1;
	add.s32 	%r3, %r28, %r25;
	and.b32  	%r29, %r3, 3;
	setp.eq.s32 	%p3, %r29, 3;
	@%p3 bra 	$L__BB0_4;
	mad.lo.s32 	%r40, %r16, %r42, %r17;
	mul.lo.s32 	%r5, %r1, %r16;
	add.s32 	%r30, %r3, 1;
	and.b32  	%r31, %r30, 3;
	neg.s32 	%r39, %r31;
$L__BB0_3:
	.pragma "nounroll";
	mul.wide.s32 	%rd3, %r40, 8;
	add.s64 	%rd4, %rd1, %rd3;
	ld.global.f64 	%fd2, [%rd4];
	div.rn.f64 	%fd3, %fd2, %fd1;
	st.global.f64 	[%rd4], %fd3;
	add.s32 	%r42, %r42, %r1;
	add.s32 	%r40, %r40, %r5;
	add.s32 	%r39, %r39, 1;
	setp.ne.s32 	%p4, %r39, 0;
	@%p4 bra 	$L__BB0_3;
$L__BB0_4:
	setp.lt.u32 	%p5, %r3, 3;
	@%p5 bra 	$L__BB0_6;
$L__BB0_5:
	mad.lo.s32 	%r32, %r42, %r16, %r17;
	mul.wide.s32 	%rd5, %r32, 8;
	add.s64 	%rd6, %rd1, %rd5;
	ld.global.f64 	%fd4, [%rd6];
	div.rn.f64 	%fd5, %fd4, %fd1;
	st.global.f64 	[%rd6], %fd5;
	add.s32 	%r33, %r42, %r1;
	mad.lo.s32 	%r34, %r33, %r16, %r17;
	mul.wide.s32 	%rd7, %r34, 8;
	add.s64 	%rd8, %rd1, %rd7;
	ld.global.f64 	%fd6, [%rd8];
	div.rn.f64 	%fd7, %fd6, %fd1;
	st.global.f64 	[%rd8], %fd7;
	add.s32 	%r35, %r33, %r1;
	mad.lo.s32 	%r36, %r35, %r16, %r17;
	mul.wide.s32 	%rd9, %r36, 8;
	add.s64 	%rd10, %rd1, %rd9;
	ld.global.f64 	%fd8, [%rd10];
	div.rn.f64 	%fd9, %fd8, %fd1;
	st.global.f64 	[%rd10], %fd9;
	add.s32 	%r37, %r35, %r1;
	mad.lo.s32 	%r38, %r37, %r16, %r17;
	mul.wide.s32 	%rd11, %r38, 8;
	add.s64 	%rd12, %rd1, %rd11;
	ld.global.f64 	%fd10, [%rd12];
	div.rn.f64 	%fd11, %fd10, %fd1;
	st.global.f64 	[%rd12], %fd11;
	add.s32 	%r42, %r37, %r1;
	setp.lt.s32 	%p6, %r42, %r16;
	@%p6 bra 	$L__BB0_5;
$L__BB0_6:
	ret;

}
	// .globl	_Z9swap_rowsPdiii
.visible .entry _Z9swap_rowsPdiii(
	.param .u64 .ptr .align 1 _Z9swap_rowsPdiii_param_0,
	.param .u32 _Z9swap_rowsPdiii_param_1,
	.param .u32 _Z9swap_rowsPdiii_param_2,
	.param .u32 _Z9swap_rowsPdiii_param_3
)
{
	.reg .pred 	%p<7>;
	.reg .b32 	%r<58>;
	.reg .b64 	%rd<23>;
	.reg .b64 	%fd<11>;

	ld.param.u64 	%rd2, [_Z9swap_rowsPdiii_param_0];
	ld.param.u32 	%r19, [_Z9swap_rowsPdiii_param_1];
	ld.param.u32 	%r20, [_Z9swap_rowsPdiii_param_2];
	ld.param.u32 	%r21, [_Z9swap_rowsPdiii_param_3];
	cvta.to.global.u64 	%rd1, %rd2;
	mov.u32 	%r22, %ntid.x;
	mov.u32 	%r23, %nctaid.x;
	mul.lo.s32 	%r1, %r22, %r23;
	mov.u32 	%r24, %ctaid.x;
	mov.u32 	%r25, %tid.x;
	mad.lo.s32 	%r26, %r22, %r24, %r25;
	add.s32 	%r56, %r26, %r20;
	setp.ge.s32 	%p1, %r56, %r19;
	@%p1 bra 	$L__BB1_6;
	add.s32 	%r27, %r56, %r1;
	max.s32 	%r28, %r19, %r27;
	setp.lt.s32 	%p2, %r27, %r19;
	selp.u32 	%r29, 1, 0, %p2;
	add.s32 	%r30, %r27, %r29;
	sub.s32 	%r31, %r28, %r30;
	div.u32 	%r32, %r31, %r1;
	add.s32 	%r3, %r32, %r29;
	and.b32  	%r33, %r3, 3;
	setp.eq.s32 	%p3, %r33, 3;
	@%p3 bra 	$L__BB1_4;
	mul.lo.s32 	%r34, %r19, %r56;
	add.s32 	%r54, %r21, %r34;
	mul.lo.s32 	%r5, %r1, %r19;
	add.s32 	%r53, %r20, %r34;
	add.s32 	%r35, %r3, 1;
	and.b32  	%r36, %r35, 3;
	neg.s32 	%r52, %r36;
$L__BB1_3:
	.pragma "nounroll";
	mul.wide.s32 	%rd3, %r53, 8;
	add.s64 	%rd4, %rd1, %rd3;
	ld.global.f64 	%fd1, [%rd4];
	mul.wide.s32 	%rd5, %r54, 8;
	add.s64 	%rd6, %rd1, %rd5;
	ld.global.f64 	%fd2, [%rd6];
	st.global.f64 	[%rd4], %fd2;
	st.global.f64 	[%rd6], %fd1;
	add.s32 	%r56, %r56, %r1;
	add.s32 	%r54, %r54, %r5;
	add.s32 	%r53, %r53, %r5;
	add.s32 	%r52, %r52, 1;
	setp.ne.s32 	%p4, %r52, 0;
	@%p4 bra 	$L__BB1_3;
$L__BB1_4:
	setp.lt.u32 	%p5, %r3, 3;
	@%p5 bra 	$L__BB1_6;
$L__BB1_5:
	mul.lo.s32 	%r37, %r56, %r19;
	add.s32 	%r38, %r37, %r20;
	mul.wide.s32 	%rd7, %r38, 8;
	add.s64 	%rd8, %rd1, %rd7;
	ld.global.f64 	%fd3, [%rd8];
	add.s32 	%r39, %r37, %r21;
	mul.wide.s32 	%rd9, %r39, 8;
	add.s64 	%rd10, %rd1, %rd9;
	ld.global.f64 	%fd4, [%rd10];
	st.global.f64 	[%rd8], %fd4;
	st.global.f64 	[%rd10], %fd3;
	add.s32 	%r40, %r56, %r1;
	mul.lo.s32 	%r41, %r40, %r19;
	add.s32 	%r42, %r41, %r20;
	mul.wide.s32 	%rd11, %r42, 8;
	add.s64 	%rd12, %rd1, %rd11;
	ld.global.f64 	%fd5, [%rd12];
	add.s32 	%r43, %r41, %r21;
	mul.wide.s32 	%rd13, %r43, 8;
	add.s64 	%rd14, %rd1, %rd13;
	ld.global.f64 	%fd6, [%rd14];
	st.global.f64 	[%rd12], %fd6;
	st.global.f64 	[%rd14], %fd5;
	add.s32 	%r44, %r40, %r1;
	mul.lo.s32 	%r45, %r44, %r19;
	add.s32 	%r46, %r45, %r20;
	mul.wide.s32 	%rd15, %r46, 8;
	add.s64 	%rd16, %rd1, %rd15;
	ld.global.f64 	%fd7, [%rd16];
	add.s32 	%r47, %r45, %r21;
	mul.wide.s32 	%rd17, %r47, 8;
	add.s64 	%rd18, %rd1, %rd17;
	ld.global.f64 	%fd8, [%rd18];
	st.global.f64 	[%rd16], %fd8;
	st.global.f64 	[%rd18], %fd7;
	add.s32 	%r48, %r44, %r1;
	mul.lo.s32 	%r49, %r48, %r19;
	add.s32 	%r50, %r49, %r20;
	mul.wide.s32 	%rd19, %r50, 8;
	add.s64 	%rd20, %rd1, %rd19;
	ld.global.f64 	%fd9, [%rd20];
	add.s32 	%r51, %r49, %r21;
	mul.wide.s32 	%rd21, %r51, 8;
	add.s64 	%rd22, %rd1, %rd21;
	ld.global.f64 	%fd10, [%rd22];
	st.global.f64 	[%rd20], %fd10;
	st.global.f64 	[%rd22], %fd9;
	add.s32 	%r56, %r48, %r1;
	setp.lt.s32 	%p6, %r56, %r19;
	@%p6 bra 	$L__BB1_5;
$L__BB1_6:
	ret;

}
	// .globl	_Z6kernelPdii
.visible .entry _Z6kernelPdii(
	.param .u64 .ptr .align 1 _Z6kernelPdii_param_0,
	.param .u32 _Z6kernelPdii_param_1,
	.param .u32 _Z6kernelPdii_param_2
)
{
	.reg .pred 	%p<10>;
	.reg .b32 	%r<72>;
	.reg .b64 	%rd<33>;
	.reg .b64 	%fd<36>;

	ld.param.u64 	%rd6, [_Z6kernelPdii_param_0];
	ld.param.u32 	%r20, [_Z6kernelPdii_param_1];
	ld.param.u32 	%r21, [_Z6kernelPdii_param_2];
	cvta.to.global.u64 	%rd1, %rd6;
	mov.u32 	%r1, %ntid.x;
	mov.u32 	%r2, %ntid.y;
	mov.u32 	%r22, %nctaid.y;
	mul.lo.s32 	%r3, %r2, %r22;
	mov.u32 	%r23, %ctaid.x;
	mov.u32 	%r24, %tid.x;
	mad.lo.s32 	%r25, %r1, %r23, %r24;
	add.s32 	%r26, %r25, %r21;
	add.s32 	%r69, %r26, 1;
	setp.ge.s32 	%p1, %r69, %r20;
	@%p1 bra 	$L__BB2_10;
	mov.u32 	%r27, %ctaid.y;
	mul.lo.s32 	%r28, %r2, %r27;
	mov.u32 	%r29, %tid.y;
	add.s32 	%r30, %r29, %r21;
	add.s32 	%r31, %r30, %r28;
	add.s32 	%r5, %r31, 1;
	mul.lo.s32 	%r6, %r21, %r20;
	add.s32 	%r32, %r3, %r28;
	add.s32 	%r33, %r30, %r32;
	add.s32 	%r34, %r33, 1;
	max.s32 	%r35, %r20, %r34;
	not.b32 	%r36, %r32;
	add.s32 	%r37, %r35, %r36;
	sub.s32 	%r38, %r37, %r30;
	setp.ne.s32 	%p2, %r38, 0;
	selp.u32 	%r39, 1, 0, %p2;
	selp.s32 	%r40, -1, 0, %p2;
	add.s32 	%r41, %r38, %r40;
	div.u32 	%r42, %r41, %r3;
	add.s32 	%r7, %r42, %r39;
	mad.lo.s32 	%r8, %r20, %r31, %r20;
	add.s32 	%r43, %r8, %r21;
	mul.wide.s32 	%rd7, %r43, 8;
	add.s64 	%rd2, %rd1, %rd7;
	add.s32 	%r9, %r5, %r3;
	mul.lo.s32 	%r10, %r9, %r20;
	add.s32 	%r44, %r10, %r21;
	mul.wide.s32 	%rd8, %r44, 8;
	add.s64 	%rd3, %rd1, %rd8;
	add.s32 	%r11, %r9, %r3;
	mul.lo.s32 	%r12, %r11, %r20;
	add.s32 	%r45, %r12, %r21;
	mul.wide.s32 	%rd9, %r45, 8;
	add.s64 	%rd4, %rd1, %rd9;
	mov.u32 	%r46, %nctaid.x;
	mul.lo.s32 	%r13, %r1, %r46;
$L__BB2_2:
	setp.ge.s32 	%p3, %r5, %r20;
	@%p3 bra 	$L__BB2_9;
	and.b32  	%r47, %r7, 3;
	setp.eq.s32 	%p4, %r47, 3;
	add.s32 	%r48, %r69, %r6;
	mul.wide.s32 	%rd10, %r48, 8;
	add.s64 	%rd5, %rd1, %rd10;
	mov.u32 	%r70, %r5;
	@%p4 bra 	$L__BB2_7;
	setp.eq.s32 	%p5, %r47, 0;
	ld.global.f64 	%fd1, [%rd5];
	ld.global.f64 	%fd2, [%rd2];
	mul.f64 	%fd3, %fd1, %fd2;
	add.s32 	%r50, %r8, %r69;
	mul.wide.s32 	%rd11, %r50, 8;
	add.s64 	%rd12, %rd1, %rd11;
	ld.global.f64 	%fd4, [%rd12];
	sub.f64 	%fd5, %fd4, %fd3;
	st.global.f64 	[%rd12], %fd5;
	mov.u32 	%r70, %r9;
	@%p5 bra 	$L__BB2_7;
	setp.eq.s32 	%p6, %r47, 1;
	ld.global.f64 	%fd6, [%rd5];
	ld.global.f64 	%fd7, [%rd3];
	mul.f64 	%fd8, %fd6, %fd7;
	add.s32 	%r52, %r10, %r69;
	mul.wide.s32 	%rd13, %r52, 8;
	add.s64 	%rd14, %rd1, %rd13;
	ld.global.f64 	%fd9, [%rd14];
	sub.f64 	%fd10, %fd9, %fd8;
	st.global.f64 	[%rd14], %fd10;
	mov.u32 	%r70, %r11;
	@%p6 bra 	$L__BB2_7;
	add.s32 	%r70, %r11, %r3;
	ld.global.f64 	%fd11, [%rd5];
	ld.global.f64 	%fd12, [%rd4];
	mul.f64 	%fd13, %fd11, %fd12;
	add.s32 	%r53, %r12, %r69;
	mul.wide.s32 	%rd15, %r53, 8;
	add.s64 	%rd16, %rd1, %rd15;
	ld.global.f64 	%fd14, [%rd16];
	sub.f64 	%fd15, %fd14, %fd13;
	st.global.f64 	[%rd16], %fd15;
$L__BB2_7:
	setp.lt.u32 	%p7, %r7, 3;
	@%p7 bra 	$L__BB2_9;
$L__BB2_8:
	ld.global.f64 	%fd16, [%rd5];
	mul.lo.s32 	%r54, %r70, %r20;
	add.s32 	%r55, %r54, %r21;
	mul.wide.s32 	%rd17, %r55, 8;
	add.s64 	%rd18, %rd1, %rd17;
	ld.global.f64 	%fd17, [%rd18];
	mul.f64 	%fd18, %fd16, %fd17;
	add.s32 	%r56, %r54, %r69;
	mul.wide.s32 	%rd19, %r56, 8;
	add.s64 	%rd20, %rd1, %rd19;
	ld.global.f64 	%fd19, [%rd20];
	sub.f64 	%fd20, %fd19, %fd18;
	st.global.f64 	[%rd20], %fd20;
	add.s32 	%r57, %r70, %r3;
	ld.global.f64 	%fd21, [%rd5];
	mul.lo.s32 	%r58, %r57, %r20;
	add.s32 	%r59, %r58, %r21;
	mul.wide.s32 	%rd21, %r59, 8;
	add.s64 	%rd22, %rd1, %rd21;
	ld.global.f64 	%fd22, [%rd22];
	mul.f64 	%fd23, %fd21, %fd22;
	add.s32 	%r60, %r58, %r69;
	mul.wide.s32 	%rd23, %r60, 8;
	add.s64 	%rd24, %rd1, %rd23;
	ld.global.f64 	%fd24, [%rd24];
	sub.f64 	%fd25, %fd24, %fd23;
	st.global.f64 	[%rd24], %fd25;
	add.s32 	%r61, %r57, %r3;
	ld.global.f64 	%fd26, [%rd5];
	mul.lo.s32 	%r62, %r61, %r20;
	add.s32 	%r63, %r62, %r21;
	mul.wide.s32 	%rd25, %r63, 8;
	add.s64 	%rd26, %rd1, %rd25;
	ld.global.f64 	%fd27, [%rd26];
	mul.f64 	%fd28, %fd26, %fd27;
	add.s32 	%r64, %r62, %r69;
	mul.wide.s32 	%rd27, %r64, 8;
	add.s64 	%rd28, %rd1, %rd27;
	ld.global.f64 	%fd29, [%rd28];
	sub.f64 	%fd30, %fd29, %fd28;
	st.global.f64 	[%rd28], %fd30;
	add.s32 	%r65, %r61, %r3;
	ld.global.f64 	%fd31, [%rd5];
	mul.lo.s32 	%r66, %r65, %r20;
	add.s32 	%r67, %r66, %r21;
	mul.wide.s32 	%rd29, %r67, 8;
	add.s64 	%rd30, %rd1, %rd29;
	ld.global.f64 	%fd32, [%rd30];
	mul.f64 	%fd33, %fd31, %fd32;
	add.s32 	%r68, %r66, %r69;
	mul.wide.s32 	%rd31, %r68, 8;
	add.s64 	%rd32, %rd1, %rd31;
	ld.global.f64 	%fd34, [%rd32];
	sub.f64 	%fd35, %fd34, %fd33;
	st.global.f64 	[%rd32], %fd35;
	add.s32 	%r70, %r65, %r3;
	setp.lt.s32 	%p8, %r70, %r20;
	@%p8 bra 	$L__BB2_8;
$L__BB2_9:
	add.s32 	%r69, %r69, %r13;
	setp.lt.s32 	%p9, %r69, %r20;
	@%p9 bra 	$L__BB2_2;
$L__BB2_10:
	ret;

}
	// .globl	_ZN6thrust24THRUST_300001_SM_1000_NS8cuda_cub4core6detail13_kernel_agentINS1_8__reduce11ReduceAgentINS0_12zip_iteratorIN4cuda3std3__45tupleIJNS0_10device_ptrIdEENS0_17counting_iteratorIlNS0_11use_defaultESF_SF_EEEEEEEPNSB_IJdlEEESJ_iNS1_9__extrema9arg_max_fIdl10comparatorEEEEJSI_SK_iSO_EEEvDpT0_
.visible .entry _ZN6thrust24THRUST_300001_SM_1000_NS8cuda_cub4core6detail13_kernel_agentINS1_8__reduce11ReduceAgentINS0_12zip_iteratorIN4cuda3std3__45tupleIJNS0_10device_ptrIdEENS0_17counting_iteratorIlNS0_11use_defaultESF_SF_EEEEEEEPNSB_IJdlEEESJ_iNS1_9__extrema9arg_max_fIdl10comparatorEEEEJSI_SK_iSO_EEEvDpT0_(
	.param .align 8 .b8 _ZN6thrust24THRUST_300001_SM_1000_NS8cuda_cub4core6detail13_kernel_agentINS1_8__reduce11ReduceAgentINS0_12zip_iteratorIN4cuda3std3__45tupleIJNS0_10device_ptrIdEENS0_17counting_iteratorIlNS0_11use_defaultESF_SF_EEEEEEEPNSB_IJdlEEESJ_iNS1_9__extrema9arg_max_fIdl10comparatorEEEEJSI_SK_iSO_EEEvDpT0__param_0[16],
	.param .u64 .ptr .align 1 _ZN6thrust24THRUST_300001_SM_1000_NS8cuda_cub4core6detail13_kernel_agentINS1_8__reduce11ReduceAgentINS0_12zip_iteratorIN4cuda3std3__45tupleIJNS0_10device_ptrIdEENS0_17counting_iteratorIlNS0_11use_defaultESF_SF_EEEEEEEPNSB_IJdlEEESJ_iNS1_9__extrema9arg_max_fIdl10comparatorEEEEJSI_SK_iSO_EEEvDpT0__param_1,
	.param .u32 _ZN6thrust24THRUST_300001_SM_1000_NS8cuda_cub4core6detail13_kernel_agentINS1_8__reduce11ReduceAgentINS0_12zip_iteratorIN4cuda3std3__45tupleIJNS0_10device_ptrIdEENS0_17counting_iteratorIlNS0_11use_defaultESF_SF_EEEEEEEPNSB_IJdlEEESJ_iNS1_9__extrema9arg_max_fIdl10comparatorEEEEJSI_SK_iSO_EEEvDpT0__param_2,
	.param .align 1 .b8 _ZN6thrust24THRUST_300001_SM_1000_NS8cuda_cub4core6detail13_kernel_agentINS1_8__reduce11ReduceAgentINS0_12zip_iteratorIN4cuda3std3__45tupleIJNS0_10device_ptrIdEENS0_17counting_iteratorIlNS0_11use_defaultESF_SF_EEEEEEEPNSB_IJdlEEESJ_iNS1_9__extrema9arg_max_fIdl10comparatorEEEEJSI_SK_iSO_EEEvDpT0__param_3[1]
)
.maxntid 256
{
	.reg .pred 	%p<213>;
	.reg .b32 	%r<400>;
	.reg .b64 	%rd<368>;
	.reg .b64 	%fd<352>;

	ld.param.u64 	%rd198, [_ZN6thrust24THRUST_300001_SM_1000_NS8cuda_cub4core6detail13_kernel_agentINS1_8__reduce11ReduceAgentINS0_12zip_iteratorIN4cuda3std3__45tupleIJNS0_10device_ptrIdEENS0_17counting_iteratorIlNS0_11use_defaultESF_SF_EEEEEEEPNSB_IJdlEEESJ_iNS1_9__extrema9arg_max_fIdl10comparatorEEEEJSI_SK_iSO_EEEvDpT0__param_0+8];
	ld.param.u64 	%rd197, [_ZN6thrust24THRUST_300001_SM_1000_NS8cuda_cub4core6detail13_kernel_agentINS1_8__reduce11ReduceAgentINS0_12zip_iteratorIN4cuda3std3__45tupleIJNS0_10device_ptrIdEENS0_17counting_iteratorIlNS0_11use_defaultESF_SF_EEEEEEEPNSB_IJdlEEESJ_iNS1_9__extrema9arg_max_fIdl10comparatorEEEEJSI_SK_iSO_EEEvDpT0__param_0];
	ld.param.u32 	%r36, [_ZN6thrust24THRUST_300001_SM_1000_NS8cuda_cub4core6detail13_kernel_agentINS1_8__reduce11ReduceAgentINS0_12zip_iteratorIN4cuda3std3__45tupleIJNS0_10device_ptrIdEENS0_17counting_iteratorIlNS0_11use_defaultESF_SF_EEEEEEEPNSB_IJdlEEESJ_iNS1_9__extrema9arg_max_fIdl10comparatorEEEEJSI_SK_iSO_EEEvDpT0__param_2];
	setp.eq.s32 	%p1, %r36, 0;
	@%p1 bra 	$L__BB3_206;
	cvta.to.global.u64 	%rd1, %rd197;
	setp.gt.s32 	%p2, %r36, 1279;
	@%p2 bra 	$L__BB3_122;
	mov.u32 	%r1, %tid.x;
	setp.ge.s32 	%p96, %r1, %r36;
	mov.f64 	%fd298, 0d0000000000000000;
	mov.b64 	%rd309, 0;
	mov.u32 	%r391, %r1;
	@%p96 bra 	$L__BB3_4;
	cvt.u64.u32 	%rd265, %r1;
	mul.wide.u32 	%rd266, %r1, 8;
	add.s64 	%rd267, %rd1, %rd266;
	add.s64 	%rd309, %rd198, %rd265;
	ld.global.f64 	%fd298, [%rd267];
	add.s32 	%r391, %r1, 256;
$L__BB3_4:
	setp.ge.s32 	%p97, %r391, %r36;
	@%p97 bra 	$L__BB3_26;
	not.b32 	%r160, %r391;
	add.s32 	%r4, %r36, %r160;
	and.b32  	%r161, %r4, 768;
	setp.eq.s32 	%p98, %r161, 768;
	@%p98 bra 	$L__BB3_11;
	cvt.u64.u32 	%rd269, %r391;
	add.s64 	%rd300, %rd198, %rd269;
	mul.wide.u32 	%rd270, %r391, 8;
	add.s64 	%rd299, %rd1, %rd270;
	shr.u32 	%r162, %r4, 8;
	add.s32 	%r163, %r162, 1;
	and.b32  	%r164, %r163, 3;
	neg.s32 	%r389, %r164;
$L__BB3_7:
	.pragma "nounroll";
	mov.u64 	%rd9, %rd309;
	mov.f64 	%fd3, %fd298;
	ld.global.f64 	%fd4, [%rd299];
	abs.f64 	%fd5, %fd3;
	abs.f64 	%fd6, %fd4;
	setp.lt.f64 	%p99, %fd5, %fd6;
	mov.u64 	%rd309, %rd300;
	mov.f64 	%fd298, %fd4;
	@%p99 bra 	$L__BB3_10;
	setp.lt.f64 	%p100, %fd6, %fd5;
	mov.u64 	%rd309, %rd9;
	mov.f64 	%fd298, %fd3;
	@%p100 bra 	$L__BB3_10;
	setp.lt.s64 	%p101, %rd9, %rd300;
	min.s64 	%rd309, %rd9, %rd300;
	selp.f64 	%fd298, %fd3, %fd4, %p101;
$L__BB3_10:
	add.s32 	%r391, %r391, 256;
	add.s64 	%rd300, %rd300, 256;
	add.s64 	%rd299, %rd299, 2048;
	add.s32 	%r389, %r389, 1;
	setp.ne.s32 	%p102, %r389, 0;
	@%p102 bra 	$L__BB3_7;
$L__BB3_11:
	setp.lt.u32 	%p103, %r4, 768;
	@%p103 bra 	$L__BB3_26;
	add.s32 	%r392, %r391, 512;
$L__BB3_13:
	mov.u32 	%r12, %r392;
	add.s32 	%r165, %r12, -512;
	cvt.s64.s32 	%rd271, %r165;
	mul.wide.s32 	%rd272, %r165, 8;
	add.s64 	%rd17, %rd1, %rd272;
	add.s64 	%rd18, %rd198, %rd271;
	ld.global.f64 	%fd12, [%rd17];
	abs.f64 	%fd13, %fd298;
	abs.f64 	%fd14, %fd12;
	setp.lt.f64 	%p104, %fd13, %fd14;
	mov.u64 	%rd306, %rd18;
	mov.f64 	%fd295, %fd12;
	@%p104 bra 	$L__BB3_16;
	setp.lt.f64 	%p105, %fd14, %fd13;
	mov.u64 	%rd306, %rd309;
	mov.f64 	%fd295, %fd298;
	@%p105 bra 	$L__BB3_16;
	setp.lt.s64 	%p106, %rd309, %rd18;
	min.s64 	%rd306, %rd309, %rd18;
	selp.f64 	%fd295, %fd298, %fd12, %p106;
$L__BB3_16:
	add.s32 	%r166, %r12, -256;
	cvt.s64.s32 	%rd273, %r166;
	add.s64 	%rd21, %rd198, %rd273;
	ld.global.f64 	%fd17, [%rd17+2048];
	abs.f64 	%fd18, %fd295;
	abs.f64 	%fd19, %fd17;
	setp.lt.f64 	%p107, %fd18, %fd19;
	mov.u64 	%rd307, %rd21;
	mov.f64 	%fd296, %fd17;
	@%p107 bra 	$L__BB3_19;
	setp.lt.f64 	%p108, %fd19, %fd18;
	mov.u64 	%rd307, %rd306;
	mov.f64 	%fd296, %fd295;
	@%p108 bra 	$L__BB3_19;
	setp.lt.s64 	%p109, %rd306, %rd21;
	min.s64 	%rd307, %rd306, %rd21;
	selp.f64 	%fd296, %fd295, %fd17, %p109;
$L__BB3_19:
	cvt.s64.s32 	%rd274, %r12;
	add.s64 	%rd24, %rd198, %rd274;
	ld.global.f64 	%fd22, [%rd17+4096];
	abs.f64 	%fd23, %fd296;
	abs.f64 	%fd24, %fd22;
	setp.lt.f64 	%p110, %fd23, %fd24;
	mov.u64 	%rd308, %rd24;
	mov.f64 	%fd297, %fd22;
	@%p110 bra 	$L__BB3_22;
	setp.lt.f64 	%p111, %fd24, %fd23;
	mov.u64 	%rd308, %rd307;
	mov.f64 	%fd297, %fd296;
	@%p111 bra 	$L__BB3_22;
	setp.lt.s64 	%p112, %rd307, %rd24;
	min.s64 	%rd308, %rd307, %rd24;
	selp.f64 	%fd297, %fd296, %fd22, %p112;
$L__BB3_22:
	add.s32 	%r167, %r12, 256;
	cvt.s64.s32 	%rd275, %r167;
	add.s64 	%rd27, %rd198, %rd275;
	ld.global.f64 	%fd27, [%rd17+6144];
	abs.f64 	%fd28, %fd297;
	abs.f64 	%fd29, %fd27;
	setp.lt.f64 	%p113, %fd28, %fd29;
	mov.u64 	%rd309, %rd27;
	mov.f64 	%fd298, %fd27;
	@%p113 bra 	$L__BB3_25;
	setp.lt.f64 	%p114, %fd29, %fd28;
	mov.u64 	%rd309, %rd308;
	mov.f64 	%fd298, %fd297;
	@%p114 bra 	$L__BB3_25;
	setp.lt.s64 	%p115, %rd308, %rd27;
	min.s64 	%rd309, %rd308, %rd27;
	selp.f64 	%fd298, %fd297, %fd27, %p115;
$L__BB3_25:
	add.s32 	%r392, %r12, 1024;
	add.s32 	%r168, %r12, 512;
	setp.lt.s32 	%p116, %r168, %r36;
	@%p116 bra 	$L__BB3_13;
$L__BB3_26:
	setp.lt.s32 	%p117, %r36, 256;
	@%p117 bra 	$L__BB3_71;
	// begin inline asm
	mov.u32 %r282, %laneid;
	// end inline asm
	mov.b64 	%rd286, %fd298;
	mov.b64 	{%r284, %r289}, %rd286;
	mov.b32 	%r300, 1;
	mov.b32 	%r301, 31;
	mov.b32 	%r302, -1;
	// begin inline asm
	shfl.sync.down.b32 %r283, %r284, %r300, %r301, %r302;
	// end inline asm
	// begin inline asm
	shfl.sync.down.b32 %r288, %r289, %r300, %r301, %r302;
	// end inline asm
	mov.b64 	%rd287, {%r283, %r288};
	mov.b64 	%fd33, %rd287;
	mov.b64 	{%r294, %r299}, %rd309;
	// begin inline asm
	shfl.sync.down.b32 %r293, %r294, %r300, %r301, %r302;
	// end inline asm
	// begin inline asm
	shfl.sync.down.b32 %r298, %r299, %r300, %r301, %r302;
	// end inline asm
	mov.b64 	%rd31, {%r293, %r298};
	setp.gt.s32 	%p169, %r282, 30;
	mov.u64 	%rd311, %rd309;
	mov.f64 	%fd300, %fd298;
	@%p169 bra 	$L__BB3_31;
	abs.f64 	%fd34, %fd298;
	abs.f64 	%fd35, %fd33;
	setp.lt.f64 	%p170, %fd34, %fd35;
	mov.u64 	%rd311, %rd31;
	mov.f64 	%fd300, %fd33;
	@%p170 bra 	$L__BB3_31;
	setp.lt.f64 	%p171, %fd35, %fd34;
	mov.u64 	%rd311, %rd309;
	mov.f64 	%fd300, %fd298;
	@%p171 bra 	$L__BB3_31;
	setp.lt.s64 	%p172, %rd309, %rd31;
	min.s64 	%rd311, %rd309, %rd31;
	selp.f64 	%fd300, %fd298, %fd33, %p172;
$L__BB3_31:
	mov.b64 	%rd288, %fd300;
	mov.b64 	{%r304, %r309}, %rd288;
	mov.b32 	%r320, 2;
	mov.b32 	%r321, 31;
	mov.b32 	%r322, -1;
	// begin inline asm
	shfl.sync.down.b32 %r303, %r304, %r320, %r321, %r322;
	// end inline asm
	// begin inline asm
	shfl.sync.down.b32 %r308, %r309, %r320, %r321, %r322;
	// end inline asm
	mov.b64 	%rd289, {%r303, %r308};
	mov.b64 	%fd38, %rd289;
	mov.b64 	{%r314, %r319}, %rd311;
	// begin inline asm
	shfl.sync.down.b32 %r313, %r314, %r320, %r321, %r322;
	// end inline asm
	// begin inline asm
	shfl.sync.down.b32 %r318, %r319, %r320, %r321, %r322;
	// end inline asm
	mov.b64 	%rd34, {%r313, %r318};
	setp.gt.s32 	%p173, %r282, 29;
	mov.u64 	%rd312, %rd311;
	mov.f64 	%fd301, %fd300;
	@%p173 bra 	$L__BB3_35;
	abs.f64 	%fd39, %fd300;
	abs.f64 	%fd40, %fd38;
	setp.lt.f64 	%p174, %fd39, %fd40;
	mov.u64 	%rd312, %rd34;
	mov.f64 	%fd301, %fd38;
	@%p174 bra 	$L__BB3_35;
	setp.lt.f64 	%p175, %fd40, %fd39;
	mov.u64 	%rd312, %rd311;
	mov.f64 	%fd301, %fd300;
	@%p175 bra 	$L__BB3_35;
	setp.lt.s64 	%p176, %rd311, %rd34;
	min.s64 	%rd312, %rd311, %rd34;
	selp.f64 	%fd301, %fd300, %fd38, %p176;
$L__BB3_35:
	mov.b64 	%rd290, %fd301;
	mov.b64 	{%r324, %r329}, %rd290;
	mov.b32 	%r340, 4;
	mov.b32 	%r341, 31;
	mov.b32 	%r342, -1;
	// begin inline asm
	shfl.sync.down.b32 %r323, %r324, %r340, %r341, %r342;
	// end inline asm
	// begin inline asm
	shfl.sync.down.b32 %r328, %r329, %r340, %r341, %r342;
	// end inline asm
	mov.b64 	%rd291, {%r323, %r328};
	mov.b64 	%fd43, %rd291;
	mov.b64 	{%r334, %r339}, %rd312;
	// begin inline asm
	shfl.sync.down.b32 %r333, %r334, %r340, %r341, %r342;
	// end inline asm
	// begin inline asm
	shfl.sync.down.b32 %r338, %r339, %r340, %r341, %r342;
	// end inline asm
	mov.b64 	%rd37, {%r333, %r338};
	setp.gt.s32 	%p177, %r282, 27;
	mov.u64 	%rd313, %rd312;
	mov.f64 	%fd302, %fd301;
	@%p177 bra 	$L__BB3_39;
	abs.f64 	%fd44, %fd301;
	abs.f64 	%fd45, %fd43;
	setp.lt.f64 	%p178, %fd44, %fd45;
	mov.u64 	%rd313, %rd37;
	mov.f64 	%fd302, %fd43;
	@%p178 bra 	$L__BB3_39;
	setp.lt.f64 	%p179, %fd45, %fd44;
	mov.u64 	%rd313, %rd312;
	mov.f64 	%fd302, %fd301;
	@%p179 bra 	$L__BB3_39;
	setp.lt.s64 	%p180, %rd312, %rd37;
	min.s64 	%rd313, %rd312, %rd37;
	selp.f64 	%fd302, %fd301, %fd43, %p180;
$L__BB3_39:
	mov.b64 	%rd292, %fd302;
	mov.b64 	{%r344, %r349}, %rd292;
	mov.b32 	%r360, 8;
	mov.b32 	%r361, 31;
	mov.b32 	%r362, -1;
	// begin inline asm
	shfl.sync.down.b32 %r343, %r344, %r360, %r361, %r362;
	// end inline asm
	// begin inline asm
	shfl.sync.down.b32 %r348, %r349, %r360, %r361, %r362;
	// end inline asm
	mov.b64 	%rd293, {%r343, %r348};
	mov.b64 	%fd48, %rd293;
	mov.b64 	{%r354, %r359}, %rd313;
	// begin inline asm
	shfl.sync.down.b32 %r353, %r354, %r360, %r361, %r362;
	// end inline asm
	// begin inline asm
	shfl.sync.down.b32 %r358, %r359, %r360, %r361, %r362;
	// end inline asm
	mov.b64 	%rd40, {%r353, %r358};
	setp.gt.s32 	%p181, %r282, 23;
	mov.u64 	%rd314, %rd313;
	mov.f64 	%fd303, %fd302;
	@%p181 bra 	$L__BB3_43;
	abs.f64 	%fd49, %fd302;
	abs.f64 	%fd50, %fd48;
	setp.lt.f64 	%p182, %fd49, %fd50;
	mov.u64 	%rd314, %rd40;
	mov.f64 	%fd303, %fd48;
	@%p182 bra 	$L__BB3_43;
	setp.lt.f64 	%p183, %fd50, %fd49;
	mov.u64 	%rd314, %rd313;
	mov.f64 	%fd303, %fd302;
	@%p183 bra 	$L__BB3_43;
	setp.lt.s64 	%p184, %rd313, %rd40;
	min.s64 	%rd314, %rd313, %rd40;
	selp.f64 	%fd303, %fd302, %fd48, %p184;
$L__BB3_43:
	mov.b64 	%rd294, %fd303;
	mov.b64 	{%r364, %r369}, %rd294;
	mov.b32 	%r380, 16;
	mov.b32 	%r381, 31;
	mov.b32 	%r382, -1;
	// begin inline asm
	shfl.sync.down.b32 %r363, %r364, %r380, %r381, %r382;
	// end inline asm
	// begin inline asm
	shfl.sync.down.b32 %r368, %r369, %r380, %r381, %r382;
	// end inline asm
	mov.b64 	%rd295, {%r363, %r368};
	mov.b64 	%fd53, %rd295;
	mov.b64 	{%r374, %r379}, %rd314;
	// begin inline asm
	shfl.sync.down.b32 %r373, %r374, %r380, %r381, %r382;
	// end inline asm
	// begin inline asm
	shfl.sync.down.b32 %r378, %r379, %r380, %r381, %r382;
	// end inline asm
	mov.b64 	%rd43, {%r373, %r378};
	setp.gt.s32 	%p185, %r282, 15;
	mov.u64 	%rd367, %rd314;
	mov.f64 	%fd351, %fd303;
	@%p185 bra 	$L__BB3_47;
	abs.f64 	%fd54, %fd303;
	abs.f64 	%fd55, %fd53;
	setp.lt.f64 	%p186, %fd54, %fd55;
	mov.u64 	%rd367, %rd43;
	mov.f64 	%fd351, %fd53;
	@%p186 bra 	$L__BB3_47;
	setp.lt.f64 	%p187, %fd55, %fd54;
	mov.u64 	%rd367, %rd314;
	mov.f64 	%fd351, %fd303;
	@%p187 bra 	$L__BB3_47;
	setp.lt.s64 	%p188, %rd314, %rd43;
	min.s64 	%rd367, %rd314, %rd43;
	selp.f64 	%fd351, %fd303, %fd53, %p188;
$L__BB3_47:
	setp.ne.s32 	%p189, %r282, 0;
	@%p189 bra 	$L__BB3_49;
	shr.u32 	%r383, %r1, 1;
	and.b32  	%r384, %r383, 496;
	mov.u32 	%r385, _ZN6thrust24THRUST_300001_SM_1000_NS8cuda_cub4core6detail5shmemE;
	add.s32 	%r386, %r385, %r384;
	st.shared.f64 	[%r386+8], %fd351;
	st.shared.u64 	[%r386+16], %rd367;
$L__BB3_49:
	bar.sync 	0;
	setp.ne.s32 	%p190, %r1, 0;
	@%p190 bra 	$L__BB3_204;
	ld.shared.f64 	%fd58, [_ZN6thrust24THRUST_300001_SM_1000_NS8cuda_cub4core6detail5shmemE+24];
	ld.shared.u64 	%rd46, [_ZN6thrust24THRUST_300001_SM_1000_NS8cuda_cub4core6detail5shmemE+32];
	abs.f64 	%fd59, %fd351;
	abs.f64 	%fd60, %fd58;
	setp.lt.f64 	%p191, %fd59, %fd60;
	mov.u64 	%rd316, %rd46;
	mov.f64 	%fd305, %fd58;
	@%p191 bra 	$L__BB3_53;
	setp.lt.f64 	%p192, %fd60, %fd59;
	mov.u64 	%rd316, %rd367;
	mov.f64 	%fd305, %fd351;
	@%p192 bra 	$L__BB3_53;
	setp.lt.s64 	%p193, %rd367, %rd46;
	min.s64 	%rd316, %rd367, %rd46;
	selp.f64 	%fd305, %fd351, %fd58, %p193;
$L__BB3_53:
	ld.shared.f64 	%fd63, [_ZN6thrust24THRUST_300001_SM_1000_NS8cuda_cub4core6detail5shmemE+40];
	ld.shared.u64 	%rd49, [_ZN6thrust24THRUST_300001_SM_1000_NS8cuda_cub4core6detail5shmemE+48];
	abs.f64 	%fd64, %fd305;
	abs.f64 	%fd65, %fd63;
	setp.lt.f64 	%p194, %fd64, %fd65;
	mov.u64 	%rd317, %rd49;
	mov.f64 	%fd306, %fd63;
	@%p194 bra 	$L__BB3_56;
	setp.lt.f64 	%p195, %fd65, %fd64;
	mov.u64 	%rd317, %rd316;
	mov.f64 	%fd306, %fd305;
	@%p195 bra 	$L__BB3_56;
	setp.lt.s64 	%p196, %rd316, %rd49;
	min.s64 	%rd317, %rd316, %rd49;
	selp.f64 	%fd306, %fd305, %fd63, %p196;
$L__BB3_56:
	ld.shared.f64 	%fd68, [_ZN6thrust24THRUST_300001_SM_1000_NS8cuda_cub4core6detail5shmemE+56];
	ld.shared.u64 	%rd52, [_ZN6thrust24THRUST_300001_SM_1000_NS8cuda_cub4core6detail5shmemE+64];
	abs.f64 	%fd69, %fd306;
	abs.f64 	%fd70, %fd68;
	setp.lt.f64 	%p197, %fd69, %fd70;
	mov.u64 	%rd318, %rd52;
	mov.f64 	%fd307, %fd68;
	@%p197 bra 	$L__BB3_59;
	setp.lt.f64 	%p198, %fd70, %fd69;
	mov.u64 	%rd318, %rd317;
	mov.f64 	%fd307, %fd306;
	@%p198 bra 	$L__BB3_59;
	setp.lt.s64 	%p199, %rd317, %rd52;
	min.s64 	%rd318, %rd317, %rd52;
	selp.f64 	%fd307, %fd306, %fd68, %p199;
$L__BB3_59:
	ld.shared.f64 	%fd73, [_ZN6thrust24THRUST_300001_SM_1000_NS8cuda_cub4core6detail5shmemE+72];
	ld.shared.u64 	%rd55, [_ZN6thrust24THRUST_300001_SM_1000_NS8cuda_cub4core6detail5shmemE+80];
	abs.f64 	%fd74, %fd307;
	abs.f64 	%fd75, %fd73;
	setp.lt.f64 	%p200, %fd74, %fd75;
	mov.u64 	%rd319, %rd55;
	mov.f64 	%fd308, %fd73;
	@%p200 bra 	$L__BB3_62;
	setp.lt.f64 	%p201, %fd75, %fd74;
	mov.u64 	%rd319, %rd318;
	mov.f64 	%fd308, %fd307;
	@%p201 bra 	$L__BB3_62;
	setp.lt.s64 	%p202, %rd318, %rd55;
	min.s64 	%rd319, %rd318, %rd55;
	selp.f64 	%fd308, %fd307, %fd73, %p202;
$L__BB3_62:
	ld.shared.f64 	%fd78, [_ZN6thrust24THRUST_300001_SM_1000_NS8cuda_cub4core6detail5shmemE+88];
	ld.shared.u64 	%rd58, [_ZN6thrust24THRUST_300001_SM_1000_NS8cuda_cub4core6detail5shmemE+96];
	abs.f64 	%fd79, %fd308;
	abs.f64 	%fd80, %fd78;
	setp.lt.f64 	%p203, %fd79, %fd80;
	mov.u64 	%rd320, %rd58;
	mov.f64 	%fd309, %fd78;
	@%p203 bra 	$L__BB3_65;
	setp.lt.f64 	%p204, %fd80, %fd79;
	mov.u64 	%rd320, %rd319;
	mov.f64 	%fd309, %fd308;
	@%p204 bra 	$L__BB3_65;
	setp.lt.s64 	%p205, %rd319, %rd58;
	min.s64 	%rd320, %rd319, %rd58;
	selp.f64 	%fd309, %fd308, %fd78, %p205;
$L__BB3_65:
	ld.shared.f64 	%fd83, [_ZN6thrust24THRUST_300001_SM_1000_NS8cuda_cub4core6detail5shmemE+104];
	ld.shared.u64 	%rd61, [_ZN6thrust24THRUST_300001_SM_1000_NS8cuda_cub4core6detail5shmemE+112];
	abs.f64 	%fd84, %fd309;
	abs.f64 	%fd85, %fd83;
	setp.lt.f64 	%p206, %fd84, %fd85;
	mov.u64 	%rd321, %rd61;
	mov.f64 	%fd310, %fd83;
	@%p206 bra 	$L__BB3_68;
	setp.lt.f64 	%p207, %fd85, %fd84;
	mov.u64 	%rd321, %rd320;
	mov.f64 	%fd310, %fd309;
	@%p207 bra 	$L__BB3_68;
	setp.lt.s64 	%p208, %rd320, %rd61;
	min.s64 	%rd321, %rd320, %rd61;
	selp.f64 	%fd310, %fd309, %fd83, %p208;
$L__BB3_68:
	ld.shared.f64 	%fd88, [_ZN6thrust24THRUST_300001_SM_1000_NS8cuda_cub4core6detail5shmemE+120];
	ld.shared.u64 	%rd64, [_ZN6thrust24THRUST_300001_SM_1000_NS8cuda_cub4core6detail5shmemE+128];
	abs.f64 	%fd89, %fd310;
	abs.f64 	%fd90, %fd88;
	setp.lt.f64 	%p209, %fd89, %fd90;
	mov.u64 	%rd367, %rd64;
	mov.f64 	%fd351, %fd88;
	@%p209 bra 	$L__BB3_204;
	setp.lt.f64 	%p210, %fd90, %fd89;
	mov.u64 	%rd367, %rd321;
	mov.f64 	%fd351, %fd310;
	@%p210 bra 	$L__BB3_204;
	setp.lt.s64 	%p211, %rd321, %rd64;
	min.s64 	%rd367, %rd321, %rd64;
	selp.f64 	%fd351, %fd310, %fd88, %p211;
	bra.uni 	$L__BB3_204;
$L__BB3_71:
	// begin inline asm
	mov.u32 %r169, %laneid;
	// end inline asm
	and.b32  	%r190, %r1, 992;
	add.s32 	%r191, %r190, 32;
	setp.gt.s32 	%p118, %r191, %r36;
	not.b32 	%r192, %r190;
	add.s32 	%r193, %r36, %r192;
	selp.b32 	%r188, %r193, 31, %p118;
	mov.b64 	%rd276, %fd298;
	mov.b64 	{%r171, %r176}, %rd276;
	mov.b32 	%r187, 1;
	mov.b32 	%r189, -1;
	// begin inline asm
	shfl.sync.down.b32 %r170, %r171, %r187, %r188, %r189;
	// end inline asm
	// begin inline asm
	shfl.sync.down.b32 %r175, %r176, %r187, %r188, %r189;
	// end inline asm
	mov.b64 	%rd277, {%r170, %r175};
	mov.b64 	%fd92, %rd277;
	mov.b64 	{%r181, %r186}, %rd309;
	// begin inline asm
	shfl.sync.down.b32 %r180, %r181, %r187, %r188, %r189;
	// end inline asm
	// begin inline asm
	shfl.sync.down.b32 %r185, %r186, %r187, %r188, %r189;
	// end inline asm
	mov.b64 	%rd66, {%r180, %r185};
	setp.ge.s32 	%p119, %r169, %r188;
	mov.u64 	%rd322, %rd309;
	mov.f64 	%fd311, %fd298;
	@%p119 bra 	$L__BB3_75;
	abs.f64 	%fd93, %fd298;
	abs.f64 	%fd94, %fd92;
	setp.lt.f64 	%p120, %fd93, %fd94;
	mov.u64 	%rd322, %rd66;
	mov.f64 	%fd311, %fd92;
	@%p120 bra 	$L__BB3_75;
	setp.lt.f64 	%p121, %fd94, %fd93;
	mov.u64 	%rd322, %rd309;
	mov.f64 	%fd311, %fd298;
	@%p121 bra 	$L__BB3_75;
	setp.lt.s64 	%p122, %rd309, %rd66;
	min.s64 	%rd322, %rd309, %rd66;
	selp.f64 	%fd311, %fd298, %fd92, %p122;
$L__BB3_75:
	mov.b64 	%rd278, %fd311;
	mov.b64 	{%r195, %r200}, %rd278;
	mov.b32 	%r211, 2;
	mov.b32 	%r213, -1;
	// begin inline asm
	shfl.sync.down.b32 %r194, %r195, %r211, %r188, %r213;
	// end inline asm
	// begin inline asm
	shfl.sync.down.b32 %r199, %r200, %r211, %r188, %r213;
	// end inline asm
	mov.b64 	%rd279, {%r194, %r199};
	mov.b64 	%fd97, %rd279;
	mov.b64 	{%r205, %r210}, %rd322;
	// begin inline asm
	shfl.sync.down.b32 %r204, %r205, %r211, %r188, %r213;
	// end inline asm
	// begin inline asm
	shfl.sync.down.b32 %r209, %r210, %r211, %r188, %r213;
	// end inline asm
	mov.b64 	%rd69, {%r204, %r209};
	add.s32 	%r214, %r169, 2;
	setp.gt.s32 	%p123, %r214, %r188;
	mov.u64 	%rd323, %rd322;
	mov.f64 	%fd312, %fd311;
	@%p123 bra 	$L__BB3_79;
	abs.f64 	%fd98, %fd311;
	abs.f64 	%fd99, %fd97;
	setp.lt.f64 	%p124, %fd98, %fd99;
	mov.u64 	%rd323, %rd69;
	mov.f64 	%fd312, %fd97;
	@%p124 bra 	$L__BB3_79;
	setp.lt.f64 	%p125, %fd99, %fd98;
	mov.u64 	%rd323, %rd322;
	mov.f64 	%fd312, %fd311;
	@%p125 bra 	$L__BB3_79;
	setp.lt.s64 	%p126, %rd322, %rd69;
	min.s64 	%rd323, %rd322, %rd69;
	selp.f64 	%fd312, %fd311, %fd97, %p126;
$L__BB3_79:
	mov.b64 	%rd280, %fd312;
	mov.b64 	{%r216, %r221}, %rd280;
	mov.b32 	%r232, 4;
	mov.b32 	%r234, -1;
	// begin inline asm
	shfl.sync.down.b32 %r215, %r216, %r232, %r188, %r234;
	// end inline asm
	// begin inline asm
	shfl.sync.down.b32 %r220, %r221, %r232, %r188, %r234;
	// end inline asm
	mov.b64 	%rd281, {%r215, %r220};
	mov.b64 	%fd102, %rd281;
	mov.b64 	{%r226, %r231}, %rd323;
	// begin inline asm
	shfl.sync.down.b32 %r225, %r226, %r232, %r188, %r234;
	// end inline asm
	// begin inline asm
	shfl.sync.down.b32 %r230, %r231, %r232, %r188, %r234;
	// end inline asm
	mov.b64 	%rd72, {%r225, %r230};
	add.s32 	%r235, %r169, 4;
	setp.gt.s32 	%p127, %r235, %r188;
	mov.u64 	%rd324, %rd323;
	mov.f64 	%fd313, %fd312;
	@%p127 bra 	$L__BB3_83;
	abs.f64 	%fd103, %fd312;
	abs.f64 	%fd104, %fd102;
	setp.lt.f64 	%p128, %fd103, %fd104;
	mov.u64 	%rd324, %rd72;
	mov.f64 	%fd313, %fd102;
	@%p128 bra 	$L__BB3_83;
	setp.lt.f64 	%p129, %fd104, %fd103;
	mov.u64 	%rd324, %rd323;
	mov.f64 	%fd313, %fd312;
	@%p129 bra 	$L__BB3_83;
	setp.lt.s64 	%p130, %rd323, %rd72;
	min.s64 	%rd324, %rd323, %rd72;
	selp.f64 	%fd313, %fd312, %fd102, %p130;
$L__BB3_83:
	mov.b64 	%rd282, %fd313;
	mov.b64 	{%r237, %r242}, %rd282;
	mov.b32 	%r253, 8;
	mov.b32 	%r255, -1;
	// begin inline asm
	shfl.sync.down.b32 %r236, %r237, %r253, %r188, %r255;
	// end inline asm
	// begin inline asm
	shfl.sync.down.b32 %r241, %r242, %r253, %r188, %r255;
	// end inline asm
	mov.b64 	%rd283, {%r236, %r241};
	mov.b64 	%fd107, %rd283;
	mov.b64 	{%r247, %r252}, %rd324;
	// begin inline asm
	shfl.sync.down.b32 %r246, %r247, %r253, %r188, %r255;
	// end inline asm
	// begin inline asm
	shfl.sync.down.b32 %r251, %r252, %r253, %r188, %r255;
	// end inline asm
	mov.b64 	%rd75, {%r246, %r251};
	add.s32 	%r256, %r169, 8;
	setp.gt.s32 	%p131, %r256, %r188;
	mov.u64 	%rd325, %rd324;
	mov.f64 	%fd314, %fd313;
	@%p131 bra 	$L__BB3_87;
	abs.f64 	%fd108, %fd313;
	abs.f64 	%fd109, %fd107;
	setp.lt.f64 	%p132, %fd108, %fd109;
	mov.u64 	%rd325, %rd75;
	mov.f64 	%fd314, %fd107;
	@%p132 bra 	$L__BB3_87;
	setp.lt.f64 	%p133, %fd109, %fd108;
	mov.u64 	%rd325, %rd324;
	mov.f64 	%fd314, %fd313;
	@%p133 bra 	$L__BB3_87;
	setp.lt.s64 	%p134, %rd324, %rd75;
	min.s64 	%rd325, %rd324, %rd75;
	selp.f64 	%fd314, %fd313, %fd107, %p134;
$L__BB3_87:
	mov.b64 	%rd284, %fd314;
	mov.b64 	{%r258, %r263}, %rd284;
	mov.b32 	%r274, 16;
	mov.b32 	%r276, -1;
	// begin inline asm
	shfl.sync.down.b32 %r257, %r258, %r274, %r188, %r276;
	// end inline asm
	// begin inline asm
	shfl.sync.down.b32 %r262, %r263, %r274, %r188, %r276;
	// end inline asm
	mov.b64 	%rd285, {%r257, %r262};
	mov.b64 	%fd112, %rd285;
	mov.b64 	{%r268, %r273}, %rd325;
	// begin inline asm
	shfl.sync.down.b32 %r267, %r268, %r274, %r188, %r276;
	// end inline asm
	// begin inline asm
	shfl.sync.down.b32 %r272, %r273, %r274, %r188, %r276;
	// end inline asm
	mov.b64 	%rd78, {%r267, %r272};
	add.s32 	%r277, %r169, 16;
	setp.gt.s32 	%p135, %r277, %r188;
	mov.u64 	%rd367, %rd325;
	mov.f64 	%fd351, %fd314;
	@%p135 bra 	$L__BB3_91;
	abs.f64 	%fd113, %fd314;
	abs.f64 	%fd114, %fd112;
	setp.lt.f64 	%p136, %fd113, %fd114;
	mov.u64 	%rd367, %rd78;
	mov.f64 	%fd351, %fd112;
	@%p136 bra 	$L__BB3_91;
	setp.lt.f64 	%p137, %fd114, %fd113;
	mov.u64 	%rd367, %rd325;
	mov.f64 	%fd351, %fd314;
	@%p137 bra 	$L__BB3_91;
	setp.lt.s64 	%p138, %rd325, %rd78;
	min.s64 	%rd367, %rd325, %rd78;
	selp.f64 	%fd351, %fd314, %fd112, %p138;
$L__BB3_91:
	setp.ne.s32 	%p139, %r169, 0;
	@%p139 bra 	$L__BB3_93;
	shr.u32 	%r278, %r1, 1;
	and.b32  	%r279, %r278, 496;
	mov.u32 	%r280, _ZN6thrust24THRUST_300001_SM_1000_NS8cuda_cub4core6detail5shmemE;
	add.s32 	%r281, %r280, %r279;
	st.shared.f64 	[%r281+8], %fd351;
	st.shared.u64 	[%r281+16], %rd367;
$L__BB3_93:
	bar.sync 	0;
	setp.ne.s32 	%p140, %r1, 0;
	@%p140 bra 	$L__BB3_204;
	setp.lt.s32 	%p141, %r36, 33;
	mov.f64 	%fd316, %fd351;
	mov.u64 	%rd327, %rd367;
	@%p141 bra 	$L__BB3_98;
	ld.shared.f64 	%fd117, [_ZN6thrust24THRUST_300001_SM_1000_NS8cuda_cub4core6detail5shmemE+24];
	ld.shared.u64 	%rd81, [_ZN6thrust24THRUST_300001_SM_1000_NS8cuda_cub4core6detail5shmemE+32];
	abs.f64 	%fd118, %fd351;
	abs.f64 	%fd119, %fd117;
	setp.lt.f64 	%p142, %fd118, %fd119;
	mov.f64 	%fd316, %fd117;
	mov.u64 	%rd327, %rd81;
	@%p142 bra 	$L__BB3_98;
	setp.lt.f64 	%p143, %fd119, %fd118;
	mov.f64 	%fd316, %fd351;
	mov.u64 	%rd327, %rd367;
	@%p143 bra 	$L__BB3_98;
	setp.lt.s64 	%p144, %rd367, %rd81;
	min.s64 	%rd327, %rd367, %rd81;
	selp.f64 	%fd316, %fd351, %fd117, %p144;
$L__BB3_98:
	setp.lt.s32 	%p145, %r36, 65;
	mov.f64 	%fd317, %fd316;
	mov.u64 	%rd328, %rd327;
	@%p145 bra 	$L__BB3_102;
	ld.shared.f64 	%fd122, [_ZN6thrust24THRUST_300001_SM_1000_NS8cuda_cub4core6detail5shmemE+40];
	ld.shared.u64 	%rd84, [_ZN6thrust24THRUST_300001_SM_1000_NS8cuda_cub4core6detail5shmemE+48];
	abs.f64 	%fd123, %fd316;
	abs.f64 	%fd124, %fd122;
	setp.lt.f64 	%p146, %fd123, %fd124;
	mov.f64 	%fd317, %fd122;
	mov.u64 	%rd328, %rd84;
	@%p146 bra 	$L__BB3_102;
	setp.lt.f64 	%p147, %fd124, %fd123;
	mov.f64 	%fd317, %fd316;
	mov.u64 	%rd328, %rd327;
	@%p147 bra 	$L__BB3_102;
	setp.lt.s64 	%p148, %rd327, %rd84;
	min.s64 	%rd328, %rd327, %rd84;
	selp.f64 	%fd317, %fd316, %fd122, %p148;
$L__BB3_102:
	setp.lt.s32 	%p149, %r36, 97;
	mov.f64 	%fd318, %fd317;
	mov.u64 	%rd329, %rd328;
	@%p149 bra 	$L__BB3_106;
	ld.shared.f64 	%fd127, [_ZN6thrust24THRUST_300001_SM_1000_NS8cuda_cub4core6detail5shmemE+56];
	ld.shared.u64 	%rd87, [_ZN6thrust24THRUST_300001_SM_1000_NS8cuda_cub4core6detail5shmemE+64];
	abs.f64 	%fd128, %fd317;
	abs.f64 	%fd129, %fd127;
	setp.lt.f64 	%p150, %fd128, %fd129;
	mov.f64 	%fd318, %fd127;
	mov.u64 	%rd329, %rd87;
	@%p150 bra 	$L__BB3_106;
	setp.lt.f64 	%p151, %fd129, %fd128;
	mov.f64 	%fd318, %fd317;
	mov.u64 	%rd329, %rd328;
	@%p151 bra 	$L__BB3_106;
	setp.lt.s64 	%p152, %rd328, %rd87;
	min.s64 	%rd329, %rd328, %rd87;
	selp.f64 	%fd318, %fd317, %fd127, %p152;
$L__BB3_106:
	setp.lt.s32 	%p153, %r36, 129;
	mov.f64 	%fd319, %fd318;
	mov.u64 	%rd330, %rd329;
	@%p153 bra 	$L__BB3_110;
	ld.shared.f64 	%fd132, [_ZN6thrust24THRUST_300001_SM_1000_NS8cuda_cub4core6detail5shmemE+72];
	ld.shared.u64 	%rd90, [_ZN6thrust24THRUST_300001_SM_1000_NS8cuda_cub4core6detail5shmemE+80];
	abs.f64 	%fd133, %fd318;
	abs.f64 	%fd134, %fd132;
	setp.lt.f64 	%p154, %fd133, %fd134;
	mov.f64 	%fd319, %fd132;
	mov.u64 	%rd330, %rd90;
	@%p154 bra 	$L__BB3_110;
	setp.lt.f64 	%p155, %fd134, %fd133;
	mov.f64 	%fd319, %fd318;
	mov.u64 	%rd330, %rd329;
	@%p155 bra 	$L__BB3_110;
	setp.lt.s64 	%p156, %rd329, %rd90;
	min.s64 	%rd330, %rd329, %rd90;
	selp.f64 	%fd319, %fd318, %fd132, %p156;
$L__BB3_110:
	setp.lt.s32 	%p157, %r36, 161;
	mov.f64 	%fd320, %fd319;
	mov.u64 	%rd331, %rd330;
	@%p157 bra 	$L__BB3_114;
	ld.shared.f64 	%fd137, [_ZN6thrust24THRUST_300001_SM_1000_NS8cuda_cub4core6detail5shmemE+88];
	ld.shared.u64 	%rd93, [_ZN6thrust24THRUST_300001_SM_1000_NS8cuda_cub4core6detail5shmemE+96];
	abs.f64 	%fd138, %fd319;
	abs.f64 	%fd139, %fd137;
	setp.lt.f64 	%p158, %fd138, %fd139;
	mov.f64 	%fd320, %fd137;
	mov.u64 	%rd331, %rd93;
	@%p158 bra 	$L__BB3_114;
	setp.lt.f64 	%p159, %fd139, %fd138;
	mov.f64 	%fd320, %fd319;
	mov.u64 	%rd331, %rd330;
	@%p159 bra 	$L__BB3_114;
	setp.lt.s64 	%p160, %rd330, %rd93;
	min.s64 	%rd331, %rd330, %rd93;
	selp.f64 	%fd320, %fd319, %fd137, %p160;
$L__BB3_114:
	setp.lt.s32 	%p161, %r36, 193;
	mov.f64 	%fd321, %fd320;
	mov.u64 	%rd332, %rd331;
	@%p161 bra 	$L__BB3_118;
	ld.shared.f64 	%fd142, [_ZN6thrust24THRUST_300001_SM_1000_NS8cuda_cub4core6detail5shmemE+104];
	ld.shared.u64 	%rd96, [_ZN6thrust24THRUST_300001_SM_1000_NS8cuda_cub4core6detail5shmemE+112];
	abs.f64 	%fd143, %fd320;
	abs.f64 	%fd144, %fd142;
	setp.lt.f64 	%p162, %fd143, %fd144;
	mov.f64 	%fd321, %fd142;
	mov.u64 	%rd332, %rd96;
	@%p162 bra 	$L__BB3_118;
	setp.lt.f64 	%p163, %fd144, %fd143;
	mov.f64 	%fd321, %fd320;
	mov.u64 	%rd332, %rd331;
	@%p163 bra 	$L__BB3_118;
	setp.lt.s64 	%p164, %rd331, %rd96;
	min.s64 	%rd332, %rd331, %rd96;
	selp.f64 	%fd321, %fd320, %fd142, %p164;
$L__BB3_118:
	setp.lt.s32 	%p165, %r36, 225;
	mov.u64 	%rd367, %rd332;
	mov.f64 	%fd351, %fd321;
	@%p165 bra 	$L__BB3_204;
	ld.shared.f64 	%fd147, [_ZN6thrust24THRUST_300001_SM_1000_NS8cuda_cub4core6detail5shmemE+120];
	ld.shared.u64 	%rd99, [_ZN6thrust24THRUST_300001_SM_1000_NS8cuda_cub4core6detail5shmemE+128];
	abs.f64 	%fd148, %fd321;
	abs.f64 	%fd149, %fd147;
	setp.lt.f64 	%p166, %fd148, %fd149;
	mov.u64 	%rd367, %rd99;
	mov.f64 	%fd351, %fd147;
	@%p166 bra 	$L__BB3_204;
	setp.lt.f64 	%p167, %fd149, %fd148;
	mov.u64 	%rd367, %rd332;
	mov.f64 	%fd351, %fd321;
	@%p167 bra 	$L__BB3_204;
	setp.lt.s64 	%p168, %rd332, %rd99;
	min.s64 	%rd367, %rd332, %rd99;
	selp.f64 	%fd351, %fd321, %fd147, %p168;
	bra.uni 	$L__BB3_204;
$L__BB3_122:
	mov.u32 	%r17, %tid.x;
	cvt.u64.u32 	%rd200, %r17;
	cvta.to.global.u64 	%rd201, %rd197;
	mul.wide.u32 	%rd202, %r17, 8;
	add.s64 	%rd203, %rd201, %rd202;
	ld.global.f64 	%fd274, [%rd203];
	add.s32 	%r37, %r17, 256;
	cvt.u64.u32 	%rd204, %r37;
	ld.global.f64 	%fd275, [%rd203+2048];
	add.s32 	%r38, %r17, 512;
	cvt.u64.u32 	%rd205, %r38;
	ld.global.f64 	%fd276, [%rd203+4096];
	add.s32 	%r39, %r17, 768;
	cvt.u64.u32 	%rd206, %r39;
	ld.global.f64 	%fd277, [%rd203+6144];
	or.b32  	%r40, %r17, 1024;
	cvt.u64.u32 	%rd101, %r40;
	add.s64 	%rd354, %rd198, %rd101;
	ld.global.f64 	%fd338, [%rd203+8192];
	abs.f64 	%fd278, %fd274;
	abs.f64 	%fd279, %fd275;
	setp.geu.f64 	%p3, %fd278, %fd279;
	selp.f64 	%fd280, %fd274, %fd275, %p3;
	selp.b64 	%rd207, %rd200, %rd204, %p3;
	abs.f64 	%fd281, %fd280;
	abs.f64 	%fd282, %fd276;
	setp.geu.f64 	%p4, %fd281, %fd282;
	selp.f64 	%fd283, %fd280, %fd276, %p4;
	selp.b64 	%rd208, %rd207, %rd205, %p4;
	abs.f64 	%fd284, %fd283;
	abs.f64 	%fd285, %fd277;
	setp.geu.f64 	%p5, %fd284, %fd285;
	selp.f64 	%fd152, %fd283, %fd277, %p5;
	selp.b64 	%rd104, %rd208, %rd206, %p5;
	abs.f64 	%fd153, %fd152;
	abs.f64 	%fd154, %fd338;
	setp.lt.f64 	%p6, %fd153, %fd154;
	@%p6 bra 	$L__BB3_124;
	setp.lt.f64 	%p7, %fd154, %fd153;
	setp.lt.u64 	%p8, %rd104, %rd101;
	or.pred  	%p9, %p7, %p8;
	selp.f64 	%fd338, %fd152, %fd338, %p9;
	add.s64 	%rd211, %rd198, %rd104;
	selp.b64 	%rd354, %rd211, %rd354, %p9;
$L__BB3_124:
	setp.lt.u32 	%p10, %r36, 2560;
	mov.b32 	%r394, 1280;
	@%p10 bra 	$L__BB3_137;
	mov.b32 	%r393, 1280;
	mov.f64 	%fd323, %fd338;
$L__BB3_126:
	cvt.u64.u32 	%rd212, %r393;
	add.s64 	%rd213, %rd200, %rd212;
	mul.wide.u32 	%rd214, %r393, 8;
	cvta.to.global.u64 	%rd215, %rd197;
	add.s64 	%rd217, %rd215, %rd202;
	add.s64 	%rd218, %rd217, %rd214;
	add.s64 	%rd335, %rd213, %rd198;
	ld.global.f64 	%fd324, [%rd218];
	ld.global.f64 	%fd325, [%rd218+2048];
	ld.global.f64 	%fd326, [%rd218+4096];
	ld.global.f64 	%fd327, [%rd218+6144];
	ld.global.f64 	%fd338, [%rd218+8192];
	abs.f64 	%fd163, %fd323;
	abs.f64 	%fd164, %fd324;
	setp.lt.f64 	%p11, %fd163, %fd164;
	@%p11 bra 	$L__BB3_128;
	setp.lt.f64 	%p12, %fd164, %fd163;
	setp.lt.s64 	%p13, %rd354, %rd335;
	or.pred  	%p14, %p12, %p13;
	selp.f64 	%fd324, %fd323, %fd324, %p14;
	selp.b64 	%rd335, %rd354, %rd335, %p14;
$L__BB3_128:
	cvt.u64.u32 	%rd219, %r393;
	add.s64 	%rd220, %rd200, %rd219;
	add.s64 	%rd221, %rd220, %rd198;
	add.s64 	%rd336, %rd221, 256;
	abs.f64 	%fd167, %fd324;
	abs.f64 	%fd168, %fd325;
	setp.lt.f64 	%p15, %fd167, %fd168;
	@%p15 bra 	$L__BB3_130;
	setp.lt.f64 	%p16, %fd168, %fd167;
	add.s64 	%rd226, %rd221, 256;
	setp.lt.s64 	%p17, %rd335, %rd226;
	or.pred  	%p18, %p16, %p17;
	selp.f64 	%fd325, %fd324, %fd325, %p18;
	selp.b64 	%rd336, %rd335, %rd226, %p18;
$L__BB3_130:
	add.s64 	%rd337, %rd221, 512;
	abs.f64 	%fd171, %fd325;
	abs.f64 	%fd172, %fd326;
	setp.lt.f64 	%p19, %fd171, %fd172;
	@%p19 bra 	$L__BB3_132;
	setp.lt.f64 	%p20, %fd172, %fd171;
	add.s64 	%rd234, %rd221, 512;
	setp.lt.s64 	%p21, %rd336, %rd234;
	or.pred  	%p22, %p20, %p21;
	selp.f64 	%fd326, %fd325, %fd326, %p22;
	selp.b64 	%rd337, %rd336, %rd234, %p22;
$L__BB3_132:
	add.s64 	%rd338, %rd221, 768;
	abs.f64 	%fd175, %fd326;
	abs.f64 	%fd176, %fd327;
	setp.lt.f64 	%p23, %fd175, %fd176;
	@%p23 bra 	$L__BB3_134;
	setp.lt.f64 	%p24, %fd176, %fd175;
	setp.lt.s64 	%p25, %rd337, %rd338;
	or.pred  	%p26, %p24, %p25;
	selp.f64 	%fd327, %fd326, %fd327, %p26;
	selp.b64 	%rd338, %rd337, %rd338, %p26;
$L__BB3_134:
	add.s64 	%rd354, %rd221, 1024;
	abs.f64 	%fd179, %fd327;
	abs.f64 	%fd180, %fd338;
	setp.lt.f64 	%p27, %fd179, %fd180;
	@%p27 bra 	$L__BB3_136;
	setp.lt.f64 	%p28, %fd180, %fd179;
	setp.lt.s64 	%p29, %rd338, %rd354;
	or.pred  	%p30, %p28, %p29;
	selp.f64 	%fd338, %fd327, %fd338, %p30;
	selp.b64 	%rd354, %rd338, %rd354, %p30;
$L__BB3_136:
	add.s32 	%r394, %r393, 1280;
	add.s32 	%r43, %r393, 2560;
	setp.le.s32 	%p31, %r43, %r36;
	mov.u32 	%r393, %r394;
	mov.f64 	%fd323, %fd338;
	@%p31 bra 	$L__BB3_126;
$L__BB3_137:
	setp.le.s32 	%p32, %r36, %r394;
	@%p32 bra 	$L__BB3_160;
	sub.s32 	%r21, %r36, %r394;
	setp.ge.s32 	%p33, %r17, %r21;
	@%p33 bra 	$L__BB3_160;
	cvta.to.global.u64 	%rd127, %rd197;
	not.b32 	%r44, %r17;
	add.s32 	%r45, %r36, %r44;
	sub.s32 	%r22, %r45, %r394;
	and.b32  	%r46, %r22, 768;
	setp.eq.s32 	%p34, %r46, 768;
	mov.u32 	%r397, %r17;
	@%p34 bra 	$L__BB3_145;
	add.s32 	%r47, %r17, %r394;
	cvt.u64.u32 	%rd242, %r47;
	add.s64 	%rd342, %rd198, %rd242;
	mul.wide.u32 	%rd243, %r47, 8;
	add.s64 	%rd341, %rd127, %rd243;
	shr.u32 	%r48, %r22, 8;
	add.s32 	%r49, %r48, 1;
	and.b32  	%r50, %r49, 3;
	neg.s32 	%r395, %r50;
	mov.u32 	%r397, %r17;
$L__BB3_141:
	.pragma "nounroll";
	mov.u64 	%rd132, %rd354;
	mov.f64 	%fd184, %fd338;
	ld.global.f64 	%fd185, [%rd341];
	abs.f64 	%fd186, %fd184;
	abs.f64 	%fd187, %fd185;
	setp.lt.f64 	%p35, %fd186, %fd187;
	mov.f64 	%fd338, %fd185;
	mov.u64 	%rd354, %rd342;
	@%p35 bra 	$L__BB3_144;
	setp.lt.f64 	%p36, %fd187, %fd186;
	mov.f64 	%fd338, %fd184;
	mov.u64 	%rd354, %rd132;
	@%p36 bra 	$L__BB3_144;
	setp.lt.s64 	%p37, %rd132, %rd342;
	selp.f64 	%fd338, %fd184, %fd185, %p37;
	min.s64 	%rd354, %rd132, %rd342;
$L__BB3_144:
	add.s32 	%r397, %r397, 256;
	add.s64 	%rd342, %rd342, 256;
	add.s64 	%rd341, %rd341, 2048;
	add.s32 	%r395, %r395, 1;
	setp.ne.s32 	%p38, %r395, 0;
	@%p38 bra 	$L__BB3_141;
$L__BB3_145:
	setp.lt.u32 	%p39, %r22, 768;
	@%p39 bra 	$L__BB3_160;
	add.s32 	%r398, %r397, %r394;
	cvt.u64.u32 	%rd244, %r398;
	add.s64 	%rd349, %rd198, %rd244;
	cvt.u64.u32 	%rd245, %r397;
	cvt.u64.u32 	%rd246, %r394;
	add.s64 	%rd247, %rd245, %rd246;
	shl.b64 	%rd248, %rd247, 3;
	add.s64 	%rd249, %rd248, %rd127;
	add.s64 	%rd348, %rd249, 6144;
	mul.wide.u32 	%rd250, %r398, 8;
	add.s64 	%rd347, %rd127, %rd250;
	add.s32 	%r399, %r397, 512;
$L__BB3_147:
	mov.u32 	%r32, %r399;
	ld.global.f64 	%fd193, [%rd347];
	abs.f64 	%fd194, %fd338;
	abs.f64 	%fd195, %fd193;
	setp.lt.f64 	%p40, %fd194, %fd195;
	mov.f64 	%fd335, %fd193;
	mov.u64 	%rd351, %rd349;
	@%p40 bra 	$L__BB3_150;
	setp.lt.f64 	%p41, %fd195, %fd194;
	mov.f64 	%fd335, %fd338;
	mov.u64 	%rd351, %rd354;
	@%p41 bra 	$L__BB3_150;
	setp.lt.s64 	%p42, %rd354, %rd349;
	selp.f64 	%fd335, %fd338, %fd193, %p42;
	min.s64 	%rd351, %rd354, %rd349;
$L__BB3_150:
	add.s32 	%r51, %r398, 256;
	cvt.u64.u32 	%rd251, %r51;
	add.s64 	%rd148, %rd198, %rd251;
	ld.global.f64 	%fd198, [%rd348+-4096];
	abs.f64 	%fd199, %fd335;
	abs.f64 	%fd200, %fd198;
	setp.lt.f64 	%p43, %fd199, %fd200;
	mov.f64 	%fd336, %fd198;
	mov.u64 	%rd352, %rd148;
	@%p43 bra 	$L__BB3_153;
	setp.lt.f64 	%p44, %fd200, %fd199;
	mov.f64 	%fd336, %fd335;
	mov.u64 	%rd352, %rd351;
	@%p44 bra 	$L__BB3_153;
	setp.lt.s64 	%p45, %rd351, %rd148;
	selp.f64 	%fd336, %fd335, %fd198, %p45;
	min.s64 	%rd352, %rd351, %rd148;
$L__BB3_153:
	add.s32 	%r52, %r398, 512;
	cvt.u64.u32 	%rd252, %r52;
	add.s64 	%rd151, %rd198, %rd252;
	ld.global.f64 	%fd203, [%rd348+-2048];
	abs.f64 	%fd204, %fd336;
	abs.f64 	%fd205, %fd203;
	setp.lt.f64 	%p46, %fd204, %fd205;
	mov.f64 	%fd337, %fd203;
	mov.u64 	%rd353, %rd151;
	@%p46 bra 	$L__BB3_156;
	setp.lt.f64 	%p47, %fd205, %fd204;
	mov.f64 	%fd337, %fd336;
	mov.u64 	%rd353, %rd352;
	@%p47 bra 	$L__BB3_156;
	setp.lt.s64 	%p48, %rd352, %rd151;
	selp.f64 	%fd337, %fd336, %fd203, %p48;
	min.s64 	%rd353, %rd352, %rd151;
$L__BB3_156:
	add.s32 	%r53, %r398, 768;
	cvt.u64.u32 	%rd253, %r53;
	add.s64 	%rd154, %rd198, %rd253;
	ld.global.f64 	%fd208, [%rd348];
	abs.f64 	%fd209, %fd337;
	abs.f64 	%fd210, %fd208;
	setp.lt.f64 	%p49, %fd209, %fd210;
	mov.f64 	%fd338, %fd208;
	mov.u64 	%rd354, %rd154;
	@%p49 bra 	$L__BB3_159;
	setp.lt.f64 	%p50, %fd210, %fd209;
	mov.f64 	%fd338, %fd337;
	mov.u64 	%rd354, %rd353;
	@%p50 bra 	$L__BB3_159;
	setp.lt.s64 	%p51, %rd353, %rd154;
	selp.f64 	%fd338, %fd337, %fd208, %p51;
	min.s64 	%rd354, %rd353, %rd154;
$L__BB3_159:
	add.s64 	%rd349, %rd349, 1024;
	add.s64 	%rd348, %rd348, 8192;
	add.s64 	%rd347, %rd347, 8192;
	add.s32 	%r399, %r32, 1024;
	add.s32 	%r54, %r32, 512;
	add.s32 	%r398, %r398, 1024;
	setp.lt.s32 	%p52, %r54, %r21;
	@%p52 bra 	$L__BB3_147;
$L__BB3_160:
	// begin inline asm
	mov.u32 %r55, %laneid;
	// end inline asm
	mov.b64 	%rd254, %fd338;
	mov.b64 	{%r57, %r62}, %rd254;
	mov.b32 	%r73, 1;
	mov.b32 	%r74, 31;
	mov.b32 	%r75, -1;
	// begin inline asm
	shfl.sync.down.b32 %r56, %r57, %r73, %r74, %r75;
	// end inline asm
	// begin inline asm
	shfl.sync.down.b32 %r61, %r62, %r73, %r74, %r75;
	// end inline asm
	mov.b64 	%rd255, {%r56, %r61};
	mov.b64 	%fd214, %rd255;
	mov.b64 	{%r67, %r72}, %rd354;
	// begin inline asm
	shfl.sync.down.b32 %r66, %r67, %r73, %r74, %r75;
	// end inline asm
	// begin inline asm
	shfl.sync.down.b32 %r71, %r72, %r73, %r74, %r75;
	// end inline asm
	mov.b64 	%rd161, {%r66, %r71};
	setp.gt.s32 	%p53, %r55, 30;
	mov.f64 	%fd340, %fd338;
	mov.u64 	%rd356, %rd354;
	@%p53 bra 	$L__BB3_164;
	abs.f64 	%fd215, %fd338;
	abs.f64 	%fd216, %fd214;
	setp.lt.f64 	%p54, %fd215, %fd216;
	mov.f64 	%fd340, %fd214;
	mov.u64 	%rd356, %rd161;
	@%p54 bra 	$L__BB3_164;
	setp.lt.f64 	%p55, %fd216, %fd215;
	mov.f64 	%fd340, %fd338;
	mov.u64 	%rd356, %rd354;
	@%p55 bra 	$L__BB3_164;
	setp.lt.s64 	%p56, %rd354, %rd161;
	selp.f64 	%fd340, %fd338, %fd214, %p56;
	min.s64 	%rd356, %rd354, %rd161;
$L__BB3_164:
	mov.b64 	%rd256, %fd340;
	mov.b64 	{%r77, %r82}, %rd256;
	mov.b32 	%r93, 2;
	mov.b32 	%r94, 31;
	mov.b32 	%r95, -1;
	// begin inline asm
	shfl.sync.down.b32 %r76, %r77, %r93, %r94, %r95;
	// end inline asm
	// begin inline asm
	shfl.sync.down.b32 %r81, %r82, %r93, %r94, %r95;
	// end inline asm
	mov.b64 	%rd257, {%r76, %r81};
	mov.b64 	%fd219, %rd257;
	mov.b64 	{%r87, %r92}, %rd356;
	// begin inline asm
	shfl.sync.down.b32 %r86, %r87, %r93, %r94, %r95;
	// end inline asm
	// begin inline asm
	shfl.sync.down.b32 %r91, %r92, %r93, %r94, %r95;
	// end inline asm
	mov.b64 	%rd164, {%r86, %r91};
	setp.gt.s32 	%p57, %r55, 29;
	mov.f64 	%fd341, %fd340;
	mov.u64 	%rd357, %rd356;
	@%p57 bra 	$L__BB3_168;
	abs.f64 	%fd220, %fd340;
	abs.f64 	%fd221, %fd219;
	setp.lt.f64 	%p58, %fd220, %fd221;
	mov.f64 	%fd341, %fd219;
	mov.u64 	%rd357, %rd164;
	@%p58 bra 	$L__BB3_168;
	setp.lt.f64 	%p59, %fd221, %fd220;
	mov.f64 	%fd341, %fd340;
	mov.u64 	%rd357, %rd356;
	@%p59 bra 	$L__BB3_168;
	setp.lt.s64 	%p60, %rd356, %rd164;
	selp.f64 	%fd341, %fd340, %fd219, %p60;
	min.s64 	%rd357, %rd356, %rd164;
$L__BB3_168:
	mov.b64 	%rd258, %fd341;
	mov.b64 	{%r97, %r102}, %rd258;
	mov.b32 	%r113, 4;
	mov.b32 	%r114, 31;
	mov.b32 	%r115, -1;
	// begin inline asm
	shfl.sync.down.b32 %r96, %r97, %r113, %r114, %r115;
	// end inline asm
	// begin inline asm
	shfl.sync.down.b32 %r101, %r102, %r113, %r114, %r115;
	// end inline asm
	mov.b64 	%rd259, {%r96, %r101};
	mov.b64 	%fd224, %rd259;
	mov.b64 	{%r107, %r112}, %rd357;
	// begin inline asm
	shfl.sync.down.b32 %r106, %r107, %r113, %r114, %r115;
	// end inline asm
	// begin inline asm
	shfl.sync.down.b32 %r111, %r112, %r113, %r114, %r115;
	// end inline asm
	mov.b64 	%rd167, {%r106, %r111};
	setp.gt.s32 	%p61, %r55, 27;
	mov.f64 	%fd342, %fd341;
	mov.u64 	%rd358, %rd357;
	@%p61 bra 	$L__BB3_172;
	abs.f64 	%fd225, %fd341;
	abs.f64 	%fd226, %fd224;
	setp.lt.f64 	%p62, %fd225, %fd226;
	mov.f64 	%fd342, %fd224;
	mov.u64 	%rd358, %rd167;
	@%p62 bra 	$L__BB3_172;
	setp.lt.f64 	%p63, %fd226, %fd225;
	mov.f64 	%fd342, %fd341;
	mov.u64 	%rd358, %rd357;
	@%p63 bra 	$L__BB3_172;
	setp.lt.s64 	%p64, %rd357, %rd167;
	selp.f64 	%fd342, %fd341, %fd224, %p64;
	min.s64 	%rd358, %rd357, %rd167;
$L__BB3_172:
	mov.b64 	%rd260, %fd342;
	mov.b64 	{%r117, %r122}, %rd260;
	mov.b32 	%r133, 8;
	mov.b32 	%r134, 31;
	mov.b32 	%r135, -1;
	// begin inline asm
	shfl.sync.down.b32 %r116, %r117, %r133, %r134, %r135;
	// end inline asm
	// begin inline asm
	shfl.sync.down.b32 %r121, %r122, %r133, %r134, %r135;
	// end inline asm
	mov.b64 	%rd261, {%r116, %r121};
	mov.b64 	%fd229, %rd261;
	mov.b64 	{%r127, %r132}, %rd358;
	// begin inline asm
	shfl.sync.down.b32 %r126, %r127, %r133, %r134, %r135;
	// end inline asm
	// begin inline asm
	shfl.sync.down.b32 %r131, %r132, %r133, %r134, %r135;
	// end inline asm
	mov.b64 	%rd170, {%r126, %r131};
	setp.gt.s32 	%p65, %r55, 23;
	mov.f64 	%fd343, %fd342;
	mov.u64 	%rd359, %rd358;
	@%p65 bra 	$L__BB3_176;
	abs.f64 	%fd230, %fd342;
	abs.f64 	%fd231, %fd229;
	setp.lt.f64 	%p66, %fd230, %fd231;
	mov.f64 	%fd343, %fd229;
	mov.u64 	%rd359, %rd170;
	@%p66 bra 	$L__BB3_176;
	setp.lt.f64 	%p67, %fd231, %fd230;
	mov.f64 	%fd343, %fd342;
	mov.u64 	%rd359, %rd358;
	@%p67 bra 	$L__BB3_176;
	setp.lt.s64 	%p68, %rd358, %rd170;
	selp.f64 	%fd343, %fd342, %fd229, %p68;
	min.s64 	%rd359, %rd358, %rd170;
$L__BB3_176:
	mov.b64 	%rd262, %fd343;
	mov.b64 	{%r137, %r142}, %rd262;
	mov.b32 	%r153, 16;
	mov.b32 	%r154, 31;
	mov.b32 	%r155, -1;
	// begin inline asm
	shfl.sync.down.b32 %r136, %r137, %r153, %r154, %r155;
	// end inline asm
	// begin inline asm
	shfl.sync.down.b32 %r141, %r142, %r153, %r154, %r155;
	// end inline asm
	mov.b64 	%rd263, {%r136, %r141};
	mov.b64 	%fd234, %rd263;
	mov.b64 	{%r147, %r152}, %rd359;
	// begin inline asm
	shfl.sync.down.b32 %r146, %r147, %r153, %r154, %r155;
	// end inline asm
	// begin inline asm
	shfl.sync.down.b32 %r151, %r152, %r153, %r154, %r155;
	// end inline asm
	mov.b64 	%rd173, {%r146, %r151};
	setp.gt.s32 	%p69, %r55, 15;
	mov.f64 	%fd351, %fd343;
	mov.u64 	%rd367, %rd359;
	@%p69 bra 	$L__BB3_180;
	abs.f64 	%fd235, %fd343;
	abs.f64 	%fd236, %fd234;
	setp.lt.f64 	%p70, %fd235, %fd236;
	mov.f64 	%fd351, %fd234;
	mov.u64 	%rd367, %rd173;
	@%p70 bra 	$L__BB3_180;
	setp.lt.f64 	%p71, %fd236, %fd235;
	mov.f64 	%fd351, %fd343;
	mov.u64 	%rd367, %rd359;
	@%p71 bra 	$L__BB3_180;
	setp.lt.s64 	%p72, %rd359, %rd173;
	selp.f64 	%fd351, %fd343, %fd234, %p72;
	min.s64 	%rd367, %rd359, %rd173;
$L__BB3_180:
	setp.ne.s32 	%p73, %r55, 0;
	@%p73 bra 	$L__BB3_182;
	shr.u32 	%r156, %r17, 1;
	and.b32  	%r157, %r156, 496;
	mov.u32 	%r158, _ZN6thrust24THRUST_300001_SM_1000_NS8cuda_cub4core6detail5shmemE;
	add.s32 	%r159, %r158, %r157;
	st.shared.f64 	[%r159+8], %fd351;
	st.shared.u64 	[%r159+16], %rd367;
$L__BB3_182:
	bar.sync 	0;
	setp.ne.s32 	%p74, %r17, 0;
	@%p74 bra 	$L__BB3_204;
	ld.shared.f64 	%fd239, [_ZN6thrust24THRUST_300001_SM_1000_NS8cuda_cub4core6detail5shmemE+24];
	ld.shared.u64 	%rd176, [_ZN6thrust24THRUST_300001_SM_1000_NS8cuda_cub4core6detail5shmemE+32];
	abs.f64 	%fd240, %fd351;
	abs.f64 	%fd241, %fd239;
	setp.lt.f64 	%p75, %fd240, %fd241;
	mov.f64 	%fd345, %fd239;
	mov.u64 	%rd361, %rd176;
	@%p75 bra 	$L__BB3_186;
	setp.lt.f64 	%p76, %fd241, %fd240;
	mov.f64 	%fd345, %fd351;
	mov.u64 	%rd361, %rd367;
	@%p76 bra 	$L__BB3_186;
	setp.lt.s64 	%p77, %rd367, %rd176;
	selp.f64 	%fd345, %fd351, %fd239, %p77;
	min.s64 	%rd361, %rd367, %rd176;
$L__BB3_186:
	ld.shared.f64 	%fd244, [_ZN6thrust24THRUST_300001_SM_1000_NS8cuda_cub4core6detail5shmemE+40];
	ld.shared.u64 	%rd179, [_ZN6thrust24THRUST_300001_SM_1000_NS8cuda_cub4core6detail5shmemE+48];
	abs.f64 	%fd245, %fd345;
	abs.f64 	%fd246, %fd244;
	setp.lt.f64 	%p78, %fd245, %fd246;
	mov.f64 	%fd346, %fd244;
	mov.u64 	%rd362, %rd179;
	@%p78 bra 	$L__BB3_189;
	setp.lt.f64 	%p79, %fd246, %fd245;
	mov.f64 	%fd346, %fd345;
	mov.u64 	%rd362, %rd361;
	@%p79 bra 	$L__BB3_189;
	setp.lt.s64 	%p80, %rd361, %rd179;
	selp.f64 	%fd346, %fd345, %fd244, %p80;
	min.s64 	%rd362, %rd361, %rd179;
$L__BB3_189:
	ld.shared.f64 	%fd249, [_ZN6thrust24THRUST_300001_SM_1000_NS8cuda_cub4core6detail5shmemE+56];
	ld.shared.u64 	%rd182, [_ZN6thrust24THRUST_300001_SM_1000_NS8cuda_cub4core6detail5shmemE+64];
	abs.f64 	%fd250, %fd346;
	abs.f64 	%fd251, %fd249;
	setp.lt.f64 	%p81, %fd250, %fd251;
	mov.f64 	%fd347, %fd249;
	mov.u64 	%rd363, %rd182;
	@%p81 bra 	$L__BB3_192;
	setp.lt.f64 	%p82, %fd251, %fd250;
	mov.f64 	%fd347, %fd346;
	mov.u64 	%rd363, %rd362;
	@%p82 bra 	$L__BB3_192;
	setp.lt.s64 	%p83, %rd362, %rd182;
	selp.f64 	%fd347, %fd346, %fd249, %p83;
	min.s64 	%rd363, %rd362, %rd182;
$L__BB3_192:
	ld.shared.f64 	%fd254, [_ZN6thrust24THRUST_300001_SM_1000_NS8cuda_cub4core6detail5shmemE+72];
	ld.shared.u64 	%rd185, [_ZN6thrust24THRUST_300001_SM_1000_NS8cuda_cub4core6detail5shmemE+80];
	abs.f64 	%fd255, %fd347;
	abs.f64 	%fd256, %fd254;
	setp.lt.f64 	%p84, %fd255, %fd256;
	mov.f64 	%fd348, %fd254;
	mov.u64 	%rd364, %rd185;
	@%p84 bra 	$L__BB3_195;
	setp.lt.f64 	%p85, %fd256, %fd255;
	mov.f64 	%fd348, %fd347;
	mov.u64 	%rd364, %rd363;
	@%p85 bra 	$L__BB3_195;
	setp.lt.s64 	%p86, %rd363, %rd185;
	selp.f64 	%fd348, %fd347, %fd254, %p86;
	min.s64 	%rd364, %rd363, %rd185;
$L__BB3_195:
	ld.shared.f64 	%fd259, [_ZN6thrust24THRUST_300001_SM_1000_NS8cuda_cub4core6detail5shmemE+88];
	ld.shared.u64 	%rd188, [_ZN6thrust24THRUST_300001_SM_1000_NS8cuda_cub4core6detail5shmemE+96];
	abs.f64 	%fd260, %fd348;
	abs.f64 	%fd261, %fd259;
	setp.lt.f64 	%p87, %fd260, %fd261;
	mov.f64 	%fd349, %fd259;
	mov.u64 	%rd365, %rd188;
	@%p87 bra 	$L__BB3_198;
	setp.lt.f64 	%p88, %fd261, %fd260;
	mov.f64 	%fd349, %fd348;
	mov.u64 	%rd365, %rd364;
	@%p88 bra 	$L__BB3_198;
	setp.lt.s64 	%p89, %rd364, %rd188;
	selp.f64 	%fd349, %fd348, %fd259, %p89;
	min.s64 	%rd365, %rd364, %rd188;
$L__BB3_198:
	ld.shared.f64 	%fd264, [_ZN6thrust24THRUST_300001_SM_1000_NS8cuda_cub4core6detail5shmemE+104];
	ld.shared.u64 	%rd191, [_ZN6thrust24THRUST_300001_SM_1000_NS8cuda_cub4core6detail5shmemE+112];
	abs.f64 	%fd265, %fd349;
	abs.f64 	%fd266, %fd264;
	setp.lt.f64 	%p90, %fd265, %fd266;
	mov.f64 	%fd350, %fd264;
	mov.u64 	%rd366, %rd191;
	@%p90 bra 	$L__BB3_201;
	setp.lt.f64 	%p91, %fd266, %fd265;
	mov.f64 	%fd350, %fd349;
	mov.u64 	%rd366, %rd365;
	@%p91 bra 	$L__BB3_201;
	setp.lt.s64 	%p92, %rd365, %rd191;
	selp.f64 	%fd350, %fd349, %fd264, %p92;
	min.s64 	%rd366, %rd365, %rd191;
$L__BB3_201:
	ld.shared.f64 	%fd269, [_ZN6thrust24THRUST_300001_SM_1000_NS8cuda_cub4core6detail5shmemE+120];
	ld.shared.u64 	%rd194, [_ZN6thrust24THRUST_300001_SM_1000_NS8cuda_cub4core6detail5shmemE+128];
	abs.f64 	%fd270, %fd350;
	abs.f64 	%fd271, %fd269;
	setp.lt.f64 	%p93, %fd270, %fd271;
	mov.u64 	%rd367, %rd194;
	mov.f64 	%fd351, %fd269;
	@%p93 bra 	$L__BB3_204;
	setp.lt.f64 	%p94, %fd271, %fd270;
	mov.u64 	%rd367, %rd366;
	mov.f64 	%fd351, %fd350;
	@%p94 bra 	$L__BB3_204;
	setp.lt.s64 	%p95, %rd366, %rd194;
	selp.f64 	%fd351, %fd350, %fd269, %p95;
	min.s64 	%rd367, %rd366, %rd194;
$L__BB3_204:
	mov.u32 	%r387, %tid.x;
	setp.ne.s32 	%p212, %r387, 0;
	@%p212 bra 	$L__BB3_206;
	ld.param.u64 	%rd297, [_ZN6thrust24THRUST_300001_SM_1000_NS8cuda_cub4core6detail13_kernel_agentINS1_8__reduce11ReduceAgentINS0_12zip_iteratorIN4cuda3std3__45tupleIJNS0_10device_ptrIdEENS0_17counting_iteratorIlNS0_11use_defaultESF_SF_EEEEEEEPNSB_IJdlEEESJ_iNS1_9__extrema9arg_max_fIdl10comparatorEEEEJSI_SK_iSO_EEEvDpT0__param_1];
	cvta.to.global.u64 	%rd296, %rd297;
	st.global.f64 	[%rd296], %fd351;
	st.global.u64 	[%rd296+8], %rd367;
$L__BB3_206:
	ret;

}
	// .globl	_ZN6thrust24THRUST_300001_SM_1000_NS8cuda_cub4core6detail13_kernel_agentINS1_8__reduce11ReduceAgentINS0_12zip_iteratorIN4cuda3std3__45tupleIJNS0_10device_ptrIdEENS0_17counting_iteratorIlNS0_11use_defaultESF_SF_EEEEEEEPNSB_IJdlEEESJ_iNS1_9__extrema9arg_max_fIdl10comparatorEEEEJSI_SK_iN3cub18CUB_300001_SM_100013GridEvenShareIiEENSR_9GridQueueIjEESO_EEEvDpT0_
.visible .entry _ZN6thrust24THRUST_300001_SM_1000_NS8cuda_cub4core6detail13_kernel_agentINS1_8__reduce11ReduceAgentINS0_12zip_iteratorIN4cuda3std3__45tupleIJNS0_10device_ptrIdEENS0_17counting_iteratorIlNS0_11use_defaultESF_SF_EEEEEEEPNSB_IJdlEEESJ_iNS1_9__extrema9arg_max_fIdl10comparatorEEEEJSI_SK_iN3cub18CUB_300001_SM_100013GridEvenShareIiEENSR_9GridQueueIjEESO_EEEvDpT0_(
	.param .align 8 .b8 _ZN6thrust24THRUST_300001_SM_1000_NS8cuda_cub4core6detail13_kernel_agentINS1_8__reduce11ReduceAgentINS0_12zip_iteratorIN4cuda3std3__45tupleIJNS0_10device_ptrIdEENS0_17counting_iteratorIlNS0_11use_defaultESF_SF_EEEEEEEPNSB_IJdlEEESJ_iNS1_9__extrema9arg_max_fIdl10comparatorEEEEJSI_SK_iN3cub18CUB_300001_SM_100013GridEvenShareIiEENSR_9GridQueueIjEESO_EEEvDpT0__param_0[16],
	.param .u64 .ptr .align 1 _ZN6thrust24THRUST_300001_SM_1000_NS8cuda_cub4core6detail13_kernel_agentINS1_8__reduce11ReduceAgentINS0_12zip_iteratorIN4cuda3std3__45tupleIJNS0_10device_ptrIdEENS0_17counting_iteratorIlNS0_11use_defaultESF_SF_EEEEEEEPNSB_IJdlEEESJ_iNS1_9__extrema9arg_max_fIdl10comparatorEEEEJSI_SK_iN3cub18CUB_300001_SM_100013GridEvenShareIiEENSR_9GridQueueIjEESO_EEEvDpT0__param_1,
	.param .u32 _ZN6thrust24THRUST_300001_SM_1000_NS8cuda_cub4core6detail13_kernel_agentINS1_8__reduce11ReduceAgentINS0_12zip_iteratorIN4cuda3std3__45tupleIJNS0_10device_ptrIdEENS0_17counting_iteratorIlNS0_11use_defaultESF_SF_EEEEEEEPNSB_IJdlEEESJ_iNS1_9__extrema9arg_max_fIdl10comparatorEEEEJSI_SK_iN3cub18CUB_300001_SM_100013GridEvenShareIiEENSR_9GridQueueIjEESO_EEEvDpT0__param_2,
	.param .align 4 .b8 _ZN6thrust24THRUST_300001_SM_1000_NS8cuda_cub4core6detail13_kernel_agentINS1_8__reduce11ReduceAgentINS0_12zip_iteratorIN4cuda3std3__45tupleIJNS0_10device_ptrIdEENS0_17counting_iteratorIlNS0_11use_defaultESF_SF_EEEEEEEPNSB_IJdlEEESJ_iNS1_9__extrema9arg_max_fIdl10comparatorEEEEJSI_SK_iN3cub18CUB_300001_SM_100013GridEvenShareIiEENSR_9GridQueueIjEESO_EEEvDpT0__param_3[40],
	.param .align 8 .b8 _ZN6thrust24THRUST_300001_SM_1000_NS8cuda_cub4core6detail13_kernel_agentINS1_8__reduce11ReduceAgentINS0_12zip_iteratorIN4cuda3std3__45tupleIJNS0_10device_ptrIdEENS0_17counting_iteratorIlNS0_11use_defaultESF_SF_EEEEEEEPNSB_IJdlEEESJ_iNS1_9__extrema9arg_max_fIdl10comparatorEEEEJSI_SK_iN3cub18CUB_300001_SM_100013GridEvenShareIiEENSR_9GridQueueIjEESO_EEEvDpT0__param_4[8],
	.param .align 1 .b8 _ZN6thrust24THRUST_300001_SM_1000_NS8cuda_cub4core6detail13_kernel_agentINS1_8__reduce11ReduceAgentINS0_12zip_iteratorIN4cuda3std3__45tupleIJNS0_10device_ptrIdEENS0_17counting_iteratorIlNS0_11use_defaultESF_SF_EEEEEEEPNSB_IJdlEEESJ_iNS1_9__extrema9arg_max_fIdl10comparatorEEEEJSI_SK_iN3cub18CUB_300001_SM_100013GridEvenShareIiEENSR_9GridQueueIjEESO_EEEvDpT0__param_5[1]
)
.maxntid 256
{
	.reg .pred 	%p<215>;
	.reg .b32 	%r<437>;
	.reg .b64 	%rd<318>;
	.reg .b64 	%fd<352>;

	ld.param.u64 	%rd3, [_ZN6thrust24THRUST_300001_SM_1000_NS8cuda_cub4core6detail13_kernel_agentINS1_8__reduce11ReduceAgentINS0_12zip_iteratorIN4cuda3std3__45tupleIJNS0_10device_ptrIdEENS0_17counting_iteratorIlNS0_11use_defaultESF_SF_EEEEEEEPNSB_IJdlEEESJ_iNS1_9__extrema9arg_max_fIdl10comparatorEEEEJSI_SK_iN3cub18CUB_300001_SM_100013GridEvenShareIiEENSR_9GridQueueIjEESO_EEEvDpT0__param_0+8];
	ld.param.u64 	%rd181, [_ZN6thrust24THRUST_300001_SM_1000_NS8cuda_cub4core6detail13_kernel_agentINS1_8__reduce11ReduceAgentINS0_12zip_iteratorIN4cuda3std3__45tupleIJNS0_10device_ptrIdEENS0_17counting_iteratorIlNS0_11use_defaultESF_SF_EEEEEEEPNSB_IJdlEEESJ_iNS1_9__extrema9arg_max_fIdl10comparatorEEEEJSI_SK_iN3cub18CUB_300001_SM_100013GridEvenShareIiEENSR_9GridQueueIjEESO_EEEvDpT0__param_0];
	ld.param.u64 	%rd182, [_ZN6thrust24THRUST_300001_SM_1000_NS8cuda_cub4core6detail13_kernel_agentINS1_8__reduce11ReduceAgentINS0_12zip_iteratorIN4cuda3std3__45tupleIJNS0_10device_ptrIdEENS0_17counting_iteratorIlNS0_11use_defaultESF_SF_EEEEEEEPNSB_IJdlEEESJ_iNS1_9__extrema9arg_max_fIdl10comparatorEEEEJSI_SK_iN3cub18CUB_300001_SM_100013GridEvenShareIiEENSR_9GridQueueIjEESO_EEEvDpT0__param_4];
	ld.param.u32 	%r66, [_ZN6thrust24THRUST_300001_SM_1000_NS8cuda_cub4core6detail13_kernel_agentINS1_8__reduce11ReduceAgentINS0_12zip_iteratorIN4cuda3std3__45tupleIJNS0_10device_ptrIdEENS0_17counting_iteratorIlNS0_11use_defaultESF_SF_EEEEEEEPNSB_IJdlEEESJ_iNS1_9__extrema9arg_max_fIdl10comparatorEEEEJSI_SK_iN3cub18CUB_300001_SM_100013GridEvenShareIiEENSR_9GridQueueIjEESO_EEEvDpT0__param_2];
	cvta.to.global.u64 	%rd1, %rd182;
	cvta.to.global.u64 	%rd2, %rd181;
	mov.u32 	%r1, %ctaid.x;
	mul.lo.s32 	%r2, %r1, 1280;
	mov.u32 	%r67, %nctaid.x;
	mul.lo.s32 	%r3, %r67, 1280;
	add.s32 	%r68, %r2, 1280;
	setp.le.s32 	%p1, %r68, %r66;
	@%p1 bra 	$L__BB4_121;
	sub.s32 	%r4, %r66, %r2;
	mov.u32 	%r5, %tid.x;
	setp.ge.s32 	%p98, %r5, %r4;
	mov.f64 	%fd298, 0d0000000000000000;
	mov.b64 	%rd264, 0;
	mov.u32 	%r420, %r5;
	@%p98 bra 	$L__BB4_3;
	add.s32 	%r190, %r2, %r5;
	cvt.s64.s32 	%rd219, %r190;
	mul.wide.s32 	%rd220, %r190, 8;
	add.s64 	%rd221, %rd2, %rd220;
	add.s64 	%rd264, %rd3, %rd219;
	ld.global.f64 	%fd298, [%rd221];
	add.s32 	%r420, %r5, 256;
$L__BB4_3:
	setp.ge.s32 	%p99, %r420, %r4;
	@%p99 bra 	$L__BB4_25;
	not.b32 	%r191, %r420;
	add.s32 	%r192, %r66, %r191;
	sub.s32 	%r8, %r192, %r2;
	and.b32  	%r193, %r8, 768;
	setp.eq.s32 	%p100, %r193, 768;
	@%p100 bra 	$L__BB4_10;
	add.s32 	%r418, %r420, %r2;
	shr.u32 	%r194, %r8, 8;
	add.s32 	%r195, %r194, 1;
	and.b32  	%r196, %r195, 3;
	neg.s32 	%r417, %r196;
$L__BB4_6:
	.pragma "nounroll";
	mov.u64 	%rd6, %rd264;
	mov.f64 	%fd3, %fd298;
	cvt.s64.s32 	%rd223, %r418;
	add.s64 	%rd7, %rd3, %rd223;
	mul.wide.s32 	%rd224, %r418, 8;
	add.s64 	%rd225, %rd2, %rd224;
	ld.global.f64 	%fd4, [%rd225];
	abs.f64 	%fd5, %fd3;
	abs.f64 	%fd6, %fd4;
	setp.lt.f64 	%p101, %fd5, %fd6;
	mov.u64 	%rd264, %rd7;
	mov.f64 	%fd298, %fd4;
	@%p101 bra 	$L__BB4_9;
	setp.lt.f64 	%p102, %fd6, %fd5;
	mov.u64 	%rd264, %rd6;
	mov.f64 	%fd298, %fd3;
	@%p102 bra 	$L__BB4_9;
	setp.lt.s64 	%p103, %rd6, %rd7;
	min.s64 	%rd264, %rd6, %rd7;
	selp.f64 	%fd298, %fd3, %fd4, %p103;
$L__BB4_9:
	add.s32 	%r420, %r420, 256;
	add.s32 	%r418, %r418, 256;
	add.s32 	%r417, %r417, 1;
	setp.ne.s32 	%p104, %r417, 0;
	@%p104 bra 	$L__BB4_6;
$L__BB4_10:
	setp.lt.u32 	%p105, %r8, 768;
	@%p105 bra 	$L__BB4_25;
	add.s32 	%r421, %r420, %r2;
	add.s32 	%r424, %r421, 256;
	add.s32 	%r423, %r421, 512;
	add.s32 	%r422, %r421, 768;
	add.s64 	%rd12, %rd2, 4096;
$L__BB4_12:
	cvt.s64.s32 	%rd226, %r424;
	add.s64 	%rd14, %rd3, %rd226;
	cvt.s64.s32 	%rd227, %r423;
	add.s64 	%rd15, %rd3, %rd227;
	cvt.s64.s32 	%rd228, %r422;
	add.s64 	%rd16, %rd3, %rd228;
	cvt.s64.s32 	%rd229, %r421;
	mul.wide.s32 	%rd230, %r421, 8;
	add.s64 	%rd17, %rd12, %rd230;
	add.s64 	%rd18, %rd3, %rd229;
	ld.global.f64 	%fd12, [%rd17+-4096];
	abs.f64 	%fd13, %fd298;
	abs.f64 	%fd14, %fd12;
	setp.lt.f64 	%p106, %fd13, %fd14;
	mov.u64 	%rd261, %rd18;
	mov.f64 	%fd295, %fd12;
	@%p106 bra 	$L__BB4_15;
	setp.lt.f64 	%p107, %fd14, %fd13;
	mov.u64 	%rd261, %rd264;
	mov.f64 	%fd295, %fd298;
	@%p107 bra 	$L__BB4_15;
	setp.lt.s64 	%p108, %rd264, %rd18;
	min.s64 	%rd261, %rd264, %rd18;
	selp.f64 	%fd295, %fd298, %fd12, %p108;
$L__BB4_15:
	ld.global.f64 	%fd17, [%rd17+-2048];
	abs.f64 	%fd18, %fd295;
	abs.f64 	%fd19, %fd17;
	setp.lt.f64 	%p109, %fd18, %fd19;
	mov.u64 	%rd262, %rd14;
	mov.f64 	%fd296, %fd17;
	@%p109 bra 	$L__BB4_18;
	setp.lt.f64 	%p110, %fd19, %fd18;
	mov.u64 	%rd262, %rd261;
	mov.f64 	%fd296, %fd295;
	@%p110 bra 	$L__BB4_18;
	setp.lt.s64 	%p111, %rd261, %rd14;
	min.s64 	%rd262, %rd261, %rd14;
	selp.f64 	%fd296, %fd295, %fd17, %p111;
$L__BB4_18:
	ld.global.f64 	%fd22, [%rd17];
	abs.f64 	%fd23, %fd296;
	abs.f64 	%fd24, %fd22;
	setp.lt.f64 	%p112, %fd23, %fd24;
	mov.u64 	%rd263, %rd15;
	mov.f64 	%fd297, %fd22;
	@%p112 bra 	$L__BB4_21;
	setp.lt.f64 	%p113, %fd24, %fd23;
	mov.u64 	%rd263, %rd262;
	mov.f64 	%fd297, %fd296;
	@%p113 bra 	$L__BB4_21;
	setp.lt.s64 	%p114, %rd262, %rd15;
	min.s64 	%rd263, %rd262, %rd15;
	selp.f64 	%fd297, %fd296, %fd22, %p114;
$L__BB4_21:
	ld.global.f64 	%fd27, [%rd17+2048];
	abs.f64 	%fd28, %fd297;
	abs.f64 	%fd29, %fd27;
	setp.lt.f64 	%p115, %fd28, %fd29;
	mov.u64 	%rd264, %rd16;
	mov.f64 	%fd298, %fd27;
	@%p115 bra 	$L__BB4_24;
	setp.lt.f64 	%p116, %fd29, %fd28;
	mov.u64 	%rd264, %rd263;
	mov.f64 	%fd298, %fd297;
	@%p116 bra 	$L__BB4_24;
	setp.lt.s64 	%p117, %rd263, %rd16;
	min.s64 	%rd264, %rd263, %rd16;
	selp.f64 	%fd298, %fd297, %fd27, %p117;
$L__BB4_24:
	add.s32 	%r420, %r420, 1024;
	add.s32 	%r424, %r424, 1024;
	add.s32 	%r423, %r423, 1024;
	add.s32 	%r422, %r422, 1024;
	add.s32 	%r421, %r421, 1024;
	setp.lt.s32 	%p118, %r420, %r4;
	@%p118 bra 	$L__BB4_12;
$L__BB4_25:
	setp.lt.s32 	%p119, %r4, 256;
	@%p119 bra 	$L__BB4_70;
	// begin inline asm
	mov.u32 %r310, %laneid;
	// end inline asm
	mov.b64 	%rd241, %fd298;
	mov.b64 	{%r312, %r317}, %rd241;
	mov.b32 	%r328, 1;
	mov.b32 	%r329, 31;
	mov.b32 	%r330, -1;
	// begin inline asm
	shfl.sync.down.b32 %r311, %r312, %r328, %r329, %r330;
	// end inline asm
	// begin inline asm
	shfl.sync.down.b32 %r316, %r317, %r328, %r329, %r330;
	// end inline asm
	mov.b64 	%rd242, {%r311, %r316};
	mov.b64 	%fd33, %rd242;
	mov.b64 	{%r322, %r327}, %rd264;
	// begin inline asm
	shfl.sync.down.b32 %r321, %r322, %r328, %r329, %r330;
	// end inline asm
	// begin inline asm
	shfl.sync.down.b32 %r326, %r327, %r328, %r329, %r330;
	// end inline asm
	mov.b64 	%rd28, {%r321, %r326};
	setp.gt.s32 	%p171, %r310, 30;
	mov.u64 	%rd266, %rd264;
	mov.f64 	%fd300, %fd298;
	@%p171 bra 	$L__BB4_30;
	abs.f64 	%fd34, %fd298;
	abs.f64 	%fd35, %fd33;
	setp.lt.f64 	%p172, %fd34, %fd35;
	mov.u64 	%rd266, %rd28;
	mov.f64 	%fd300, %fd33;
	@%p172 bra 	$L__BB4_30;
	setp.lt.f64 	%p173, %fd35, %fd34;
	mov.u64 	%rd266, %rd264;
	mov.f64 	%fd300, %fd298;
	@%p173 bra 	$L__BB4_30;
	setp.lt.s64 	%p174, %rd264, %rd28;
	min.s64 	%rd266, %rd264, %rd28;
	selp.f64 	%fd300, %fd298, %fd33, %p174;
$L__BB4_30:
	mov.b64 	%rd243, %fd300;
	mov.b64 	{%r332, %r337}, %rd243;
	mov.b32 	%r348, 2;
	mov.b32 	%r349, 31;
	mov.b32 	%r350, -1;
	// begin inline asm
	shfl.sync.down.b32 %r331, %r332, %r348, %r349, %r350;
	// end inline asm
	// begin inline asm
	shfl.sync.down.b32 %r336, %r337, %r348, %r349, %r350;
	// end inline asm
	mov.b64 	%rd244, {%r331, %r336};
	mov.b64 	%fd38, %rd244;
	mov.b64 	{%r342, %r347}, %rd266;
	// begin inline asm
	shfl.sync.down.b32 %r341, %r342, %r348, %r349, %r350;
	// end inline asm
	// begin inline asm
	shfl.sync.down.b32 %r346, %r347, %r348, %r349, %r350;
	// end inline asm
	mov.b64 	%rd31, {%r341, %r346};
	setp.gt.s32 	%p175, %r310, 29;
	mov.u64 	%rd267, %rd266;
	mov.f64 	%fd301, %fd300;
	@%p175 bra 	$L__BB4_34;
	abs.f64 	%fd39, %fd300;
	abs.f64 	%fd40, %fd38;
	setp.lt.f64 	%p176, %fd39, %fd40;
	mov.u64 	%rd267, %rd31;
	mov.f64 	%fd301, %fd38;
	@%p176 bra 	$L__BB4_34;
	setp.lt.f64 	%p177, %fd40, %fd39;
	mov.u64 	%rd267, %rd266;
	mov.f64 	%fd301, %fd300;
	@%p177 bra 	$L__BB4_34;
	setp.lt.s64 	%p178, %rd266, %rd31;
	min.s64 	%rd267, %rd266, %rd31;
	selp.f64 	%fd301, %fd300, %fd38, %p178;
$L__BB4_34:
	mov.b64 	%rd245, %fd301;
	mov.b64 	{%r352, %r357}, %rd245;
	mov.b32 	%r368, 4;
	mov.b32 	%r369, 31;
	mov.b32 	%r370, -1;
	// begin inline asm
	shfl.sync.down.b32 %r351, %r352, %r368, %r369, %r370;
	// end inline asm
	// begin inline asm
	shfl.sync.down.b32 %r356, %r357, %r368, %r369, %r370;
	// end inline asm
	mov.b64 	%rd246, {%r351, %r356};
	mov.b64 	%fd43, %rd246;
	mov.b64 	{%r362, %r367}, %rd267;
	// begin inline asm
	shfl.sync.down.b32 %r361, %r362, %r368, %r369, %r370;
	// end inline asm
	// begin inline asm
	shfl.sync.down.b32 %r366, %r367, %r368, %r369, %r370;
	// end inline asm
	mov.b64 	%rd34, {%r361, %r366};
	setp.gt.s32 	%p179, %r310, 27;
	mov.u64 	%rd268, %rd267;
	mov.f64 	%fd302, %fd301;
	@%p179 bra 	$L__BB4_38;
	abs.f64 	%fd44, %fd301;
	abs.f64 	%fd45, %fd43;
	setp.lt.f64 	%p180, %fd44, %fd45;
	mov.u64 	%rd268, %rd34;
	mov.f64 	%fd302, %fd43;
	@%p180 bra 	$L__BB4_38;
	setp.lt.f64 	%p181, %fd45, %fd44;
	mov.u64 	%rd268, %rd267;
	mov.f64 	%fd302, %fd301;
	@%p181 bra 	$L__BB4_38;
	setp.lt.s64 	%p182, %rd267, %rd34;
	min.s64 	%rd268, %rd267, %rd34;
	selp.f64 	%fd302, %fd301, %fd43, %p182;
$L__BB4_38:
	mov.b64 	%rd247, %fd302;
	mov.b64 	{%r372, %r377}, %rd247;
	mov.b32 	%r388, 8;
	mov.b32 	%r389, 31;
	mov.b32 	%r390, -1;
	// begin inline asm
	shfl.sync.down.b32 %r371, %r372, %r388, %r389, %r390;
	// end inline asm
	// begin inline asm
	shfl.sync.down.b32 %r376, %r377, %r388, %r389, %r390;
	// end inline asm
	mov.b64 	%rd248, {%r371, %r376};
	mov.b64 	%fd48, %rd248;
	mov.b64 	{%r382, %r387}, %rd268;
	// begin inline asm
	shfl.sync.down.b32 %r381, %r382, %r388, %r389, %r390;
	// end inline asm
	// begin inline asm
	shfl.sync.down.b32 %r386, %r387, %r388, %r389, %r390;
	// end inline asm
	mov.b64 	%rd37, {%r381, %r386};
	setp.gt.s32 	%p183, %r310, 23;
	mov.u64 	%rd269, %rd268;
	mov.f64 	%fd303, %fd302;
	@%p183 bra 	$L__BB4_42;
	abs.f64 	%fd49, %fd302;
	abs.f64 	%fd50, %fd48;
	setp.lt.f64 	%p184, %fd49, %fd50;
	mov.u64 	%rd269, %rd37;
	mov.f64 	%fd303, %fd48;
	@%p184 bra 	$L__BB4_42;
	setp.lt.f64 	%p185, %fd50, %fd49;
	mov.u64 	%rd269, %rd268;
	mov.f64 	%fd303, %fd302;
	@%p185 bra 	$L__BB4_42;
	setp.lt.s64 	%p186, %rd268, %rd37;
	min.s64 	%rd269, %rd268, %rd37;
	selp.f64 	%fd303, %fd302, %fd48, %p186;
$L__BB4_42:
	mov.b64 	%rd249, %fd303;
	mov.b64 	{%r392, %r397}, %rd249;
	mov.b32 	%r408, 16;
	mov.b32 	%r409, 31;
	mov.b32 	%r410, -1;
	// begin inline asm
	shfl.sync.down.b32 %r391, %r392, %r408, %r409, %r410;
	// end inline asm
	// begin inline asm
	shfl.sync.down.b32 %r396, %r397, %r408, %r409, %r410;
	// end inline asm
	mov.b64 	%rd250, {%r391, %r396};
	mov.b64 	%fd53, %rd250;
	mov.b64 	{%r402, %r407}, %rd269;
	// begin inline asm
	shfl.sync.down.b32 %r401, %r402, %r408, %r409, %r410;
	// end inline asm
	// begin inline asm
	shfl.sync.down.b32 %r406, %r407, %r408, %r409, %r410;
	// end inline asm
	mov.b64 	%rd40, {%r401, %r406};
	setp.gt.s32 	%p187, %r310, 15;
	mov.u64 	%rd317, %rd269;
	mov.f64 	%fd351, %fd303;
	@%p187 bra 	$L__BB4_46;
	abs.f64 	%fd54, %fd303;
	abs.f64 	%fd55, %fd53;
	setp.lt.f64 	%p188, %fd54, %fd55;
	mov.u64 	%rd317, %rd40;
	mov.f64 	%fd351, %fd53;
	@%p188 bra 	$L__BB4_46;
	setp.lt.f64 	%p189, %fd55, %fd54;
	mov.u64 	%rd317, %rd269;
	mov.f64 	%fd351, %fd303;
	@%p189 bra 	$L__BB4_46;
	setp.lt.s64 	%p190, %rd269, %rd40;
	min.s64 	%rd317, %rd269, %rd40;
	selp.f64 	%fd351, %fd303, %fd53, %p190;
$L__BB4_46:
	setp.ne.s32 	%p191, %r310, 0;
	@%p191 bra 	$L__BB4_48;
	shr.u32 	%r411, %r5, 1;
	and.b32  	%r412, %r411, 496;
	mov.u32 	%r413, _ZN6thrust24THRUST_300001_SM_1000_NS8cuda_cub4core6detail5shmemE;
	add.s32 	%r414, %r413, %r412;
	st.shared.f64 	[%r414+8], %fd351;
	st.shared.u64 	[%r414+16], %rd317;
$L__BB4_48:
	bar.sync 	0;
	setp.ne.s32 	%p192, %r5, 0;
	@%p192 bra 	$L__BB4_208;
	ld.shared.f64 	%fd58, [_ZN6thrust24THRUST_300001_SM_1000_NS8cuda_cub4core6detail5shmemE+24];
	ld.shared.u64 	%rd43, [_ZN6thrust24THRUST_300001_SM_1000_NS8cuda_cub4core6detail5shmemE+32];
	abs.f64 	%fd59, %fd351;
	abs.f64 	%fd60, %fd58;
	setp.lt.f64 	%p193, %fd59, %fd60;
	mov.u64 	%rd271, %rd43;
	mov.f64 	%fd305, %fd58;
	@%p193 bra 	$L__BB4_52;
	setp.lt.f64 	%p194, %fd60, %fd59;
	mov.u64 	%rd271, %rd317;
	mov.f64 	%fd305, %fd351;
	@%p194 bra 	$L__BB4_52;
	setp.lt.s64 	%p195, %rd317, %rd43;
	min.s64 	%rd271, %rd317, %rd43;
	selp.f64 	%fd305, %fd351, %fd58, %p195;
$L__BB4_52:
	ld.shared.f64 	%fd63, [_ZN6thrust24THRUST_300001_SM_1000_NS8cuda_cub4core6detail5shmemE+40];
	ld.shared.u64 	%rd46, [_ZN6thrust24THRUST_300001_SM_1000_NS8cuda_cub4core6detail5shmemE+48];
	abs.f64 	%fd64, %fd305;
	abs.f64 	%fd65, %fd63;
	setp.lt.f64 	%p196, %fd64, %fd65;
	mov.u64 	%rd272, %rd46;
	mov.f64 	%fd306, %fd63;
	@%p196 bra 	$L__BB4_55;
	setp.lt.f64 	%p197, %fd65, %fd64;
	mov.u64 	%rd272, %rd271;
	mov.f64 	%fd306, %fd305;
	@%p197 bra 	$L__BB4_55;
	setp.lt.s64 	%p198, %rd271, %rd46;
	min.s64 	%rd272, %rd271, %rd46;
	selp.f64 	%fd306, %fd305, %fd63, %p198;
$L__BB4_55:
	ld.shared.f64 	%fd68, [_ZN6thrust24THRUST_300001_SM_1000_NS8cuda_cub4core6detail5shmemE+56];
	ld.shared.u64 	%rd49, [_ZN6thrust24THRUST_300001_SM_1000_NS8cuda_cub4core6detail5shmemE+64];
	abs.f64 	%fd69, %fd306;
	abs.f64 	%fd70, %fd68;
	setp.lt.f64 	%p199, %fd69, %fd70;
	mov.u64 	%rd273, %rd49;
	mov.f64 	%fd307, %fd68;
	@%p199 bra 	$L__BB4_58;
	setp.lt.f64 	%p200, %fd70, %fd69;
	mov.u64 	%rd273, %rd272;
	mov.f64 	%fd307, %fd306;
	@%p200 bra 	$L__BB4_58;
	setp.lt.s64 	%p201, %rd272, %rd49;
	min.s64 	%rd273, %rd272, %rd49;
	selp.f64 	%fd307, %fd306, %fd68, %p201;
$L__BB4_58:
	ld.shared.f64 	%fd73, [_ZN6thrust24THRUST_300001_SM_1000_NS8cuda_cub4core6detail5shmemE+72];
	ld.shared.u64 	%rd52, [_ZN6thrust24THRUST_300001_SM_1000_NS8cuda_cub4core6detail5shmemE+80];
	abs.f64 	%fd74, %fd307;
	abs.f64 	%fd75, %fd73;
	setp.lt.f64 	%p202, %fd74, %fd75;
	mov.u64 	%rd274, %rd52;
	mov.f64 	%fd308, %fd73;
	@%p202 bra 	$L__BB4_61;
	setp.lt.f64 	%p203, %fd75, %fd74;
	mov.u64 	%rd274, %rd273;
	mov.f64 	%fd308, %fd307;
	@%p203 bra 	$L__BB4_61;
	setp.lt.s64 	%p204, %rd273, %rd52;
	min.s64 	%rd274, %rd273, %rd52;
	selp.f64 	%fd308, %fd307, %fd73, %p204;
$L__BB4_61:
	ld.shared.f64 	%fd78, [_ZN6thrust24THRUST_300001_SM_1000_NS8cuda_cub4core6detail5shmemE+88];
	ld.shared.u64 	%rd55, [_ZN6thrust24THRUST_300001_SM_1000_NS8cuda_cub4core6detail5shmemE+96];
	abs.f64 	%fd79, %fd308;
	abs.f64 	%fd80, %fd78;
	setp.lt.f64 	%p205, %fd79, %fd80;
	mov.u64 	%rd275, %rd55;
	mov.f64 	%fd309, %fd78;
	@%p205 bra 	$L__BB4_64;
	setp.lt.f64 	%p206, %fd80, %fd79;
	mov.u64 	%rd275, %rd274;
	mov.f64 	%fd309, %fd308;
	@%p206 bra 	$L__BB4_64;
	setp.lt.s64 	%p207, %rd274, %rd55;
	min.s64 	%rd275, %rd274, %rd55;
	selp.f64 	%fd309, %fd308, %fd78, %p207;
$L__BB4_64:
	ld.shared.f64 	%fd83, [_ZN6thrust24THRUST_300001_SM_1000_NS8cuda_cub4core6detail5shmemE+104];
	ld.shared.u64 	%rd58, [_ZN6thrust24THRUST_300001_SM_1000_NS8cuda_cub4core6detail5shmemE+112];
	abs.f64 	%fd84, %fd309;
	abs.f64 	%fd85, %fd83;
	setp.lt.f64 	%p208, %fd84, %fd85;
	mov.u64 	%rd276, %rd58;
	mov.f64 	%fd310, %fd83;
	@%p208 bra 	$L__BB4_67;
	setp.lt.f64 	%p209, %fd85, %fd84;
	mov.u64 	%rd276, %rd275;
	mov.f64 	%fd310, %fd309;
	@%p209 bra 	$L__BB4_67;
	setp.lt.s64 	%p210, %rd275, %rd58;
	min.s64 	%rd276, %rd275, %rd58;
	selp.f64 	%fd310, %fd309, %fd83, %p210;
$L__BB4_67:
	ld.shared.f64 	%fd88, [_ZN6thrust24THRUST_300001_SM_1000_NS8cuda_cub4core6detail5shmemE+120];
	ld.shared.u64 	%rd61, [_ZN6thrust24THRUST_300001_SM_1000_NS8cuda_cub4core6detail5shmemE+128];
	abs.f64 	%fd89, %fd310;
	abs.f64 	%fd90, %fd88;
	setp.lt.f64 	%p211, %fd89, %fd90;
	mov.u64 	%rd317, %rd61;
	mov.f64 	%fd351, %fd88;
	@%p211 bra 	$L__BB4_208;
	setp.lt.f64 	%p212, %fd90, %fd89;
	mov.u64 	%rd317, %rd276;
	mov.f64 	%fd351, %fd310;
	@%p212 bra 	$L__BB4_208;
	setp.lt.s64 	%p213, %rd276, %rd61;
	min.s64 	%rd317, %rd276, %rd61;
	selp.f64 	%fd351, %fd310, %fd88, %p213;
	bra.uni 	$L__BB4_208;
$L__BB4_70:
	// begin inline asm
	mov.u32 %r197, %laneid;
	// end inline asm
	and.b32  	%r218, %r5, 992;
	add.s32 	%r219, %r218, 32;
	setp.gt.s32 	%p120, %r219, %r4;
	not.b32 	%r220, %r218;
	add.s32 	%r221, %r4, %r220;
	selp.b32 	%r216, %r221, 31, %p120;
	mov.b64 	%rd231, %fd298;
	mov.b64 	{%r199, %r204}, %rd231;
	mov.b32 	%r215, 1;
	mov.b32 	%r217, -1;
	// begin inline asm
	shfl.sync.down.b32 %r198, %r199, %r215, %r216, %r217;
	// end inline asm
	// begin inline asm
	shfl.sync.down.b32 %r203, %r204, %r215, %r216, %r217;
	// end inline asm
	mov.b64 	%rd232, {%r198, %r203};
	mov.b64 	%fd92, %rd232;
	mov.b64 	{%r209, %r214}, %rd264;
	// begin inline asm
	shfl.sync.down.b32 %r208, %r209, %r215, %r216, %r217;
	// end inline asm
	// begin inline asm
	shfl.sync.down.b32 %r213, %r214, %r215, %r216, %r217;
	// end inline asm
	mov.b64 	%rd63, {%r208, %r213};
	setp.ge.s32 	%p121, %r197, %r216;
	mov.u64 	%rd277, %rd264;
	mov.f64 	%fd311, %fd298;
	@%p121 bra 	$L__BB4_74;
	abs.f64 	%fd93, %fd298;
	abs.f64 	%fd94, %fd92;
	setp.lt.f64 	%p122, %fd93, %fd94;
	mov.u64 	%rd277, %rd63;
	mov.f64 	%fd311, %fd92;
	@%p122 bra 	$L__BB4_74;
	setp.lt.f64 	%p123, %fd94, %fd93;
	mov.u64 	%rd277, %rd264;
	mov.f64 	%fd311, %fd298;
	@%p123 bra 	$L__BB4_74;
	setp.lt.s64 	%p124, %rd264, %rd63;
	min.s64 	%rd277, %rd264, %rd63;
	selp.f64 	%fd311, %fd298, %fd92, %p124;
$L__BB4_74:
	mov.b64 	%rd233, %fd311;
	mov.b64 	{%r223, %r228}, %rd233;
	mov.b32 	%r239, 2;
	mov.b32 	%r241, -1;
	// begin inline asm
	shfl.sync.down.b32 %r222, %r223, %r239, %r216, %r241;
	// end inline asm
	// begin inline asm
	shfl.sync.down.b32 %r227, %r228, %r239, %r216, %r241;
	// end inline asm
	mov.b64 	%rd234, {%r222, %r227};
	mov.b64 	%fd97, %rd234;
	mov.b64 	{%r233, %r238}, %rd277;
	// begin inline asm
	shfl.sync.down.b32 %r232, %r233, %r239, %r216, %r241;
	// end inline asm
	// begin inline asm
	shfl.sync.down.b32 %r237, %r238, %r239, %r216, %r241;
	// end inline asm
	mov.b64 	%rd66, {%r232, %r237};
	add.s32 	%r242, %r197, 2;
	setp.gt.s32 	%p125, %r242, %r216;
	mov.u64 	%rd278, %rd277;
	mov.f64 	%fd312, %fd311;
	@%p125 bra 	$L__BB4_78;
	abs.f64 	%fd98, %fd311;
	abs.f64 	%fd99, %fd97;
	setp.lt.f64 	%p126, %fd98, %fd99;
	mov.u64 	%rd278, %rd66;
	mov.f64 	%fd312, %fd97;
	@%p126 bra 	$L__BB4_78;
	setp.lt.f64 	%p127, %fd99, %fd98;
	mov.u64 	%rd278, %rd277;
	mov.f64 	%fd312, %fd311;
	@%p127 bra 	$L__BB4_78;
	setp.lt.s64 	%p128, %rd277, %rd66;
	min.s64 	%rd278, %rd277, %rd66;
	selp.f64 	%fd312, %fd311, %fd97, %p128;
$L__BB4_78:
	mov.b64 	%rd235, %fd312;
	mov.b64 	{%r244, %r249}, %rd235;
	mov.b32 	%r260, 4;
	mov.b32 	%r262, -1;
	// begin inline asm
	shfl.sync.down.b32 %r243, %r244, %r260, %r216, %r262;
	// end inline asm
	// begin inline asm
	shfl.sync.down.b32 %r248, %r249, %r260, %r216, %r262;
	// end inline asm
	mov.b64 	%rd236, {%r243, %r248};
	mov.b64 	%fd102, %rd236;
	mov.b64 	{%r254, %r259}, %rd278;
	// begin inline asm
	shfl.sync.down.b32 %r253, %r254, %r260, %r216, %r262;
	// end inline asm
	// begin inline asm
	shfl.sync.down.b32 %r258, %r259, %r260, %r216, %r262;
	// end inline asm
	mov.b64 	%rd69, {%r253, %r258};
	add.s32 	%r263, %r197, 4;
	setp.gt.s32 	%p129, %r263, %r216;
	mov.u64 	%rd279, %rd278;
	mov.f64 	%fd313, %fd312;
	@%p129 bra 	$L__BB4_82;
	abs.f64 	%fd103, %fd312;
	abs.f64 	%fd104, %fd102;
	setp.lt.f64 	%p130, %fd103, %fd104;
	mov.u64 	%rd279, %rd69;
	mov.f64 	%fd313, %fd102;
	@%p130 bra 	$L__BB4_82;
	setp.lt.f64 	%p131, %fd104, %fd103;
	mov.u64 	%rd279, %rd278;
	mov.f64 	%fd313, %fd312;
	@%p131 bra 	$L__BB4_82;
	setp.lt.s64 	%p132, %rd278, %rd69;
	min.s64 	%rd279, %rd278, %rd69;
	selp.f64 	%fd313, %fd312, %fd102, %p132;
$L__BB4_82:
	mov.b64 	%rd237, %fd313;
	mov.b64 	{%r265, %r270}, %rd237;
	mov.b32 	%r281, 8;
	mov.b32 	%r283, -1;
	// begin inline asm
	shfl.sync.down.b32 %r264, %r265, %r281, %r216, %r283;
	// end inline asm
	// begin inline asm
	shfl.sync.down.b32 %r269, %r270, %r281, %r216, %r283;
	// end inline asm
	mov.b64 	%rd238, {%r264, %r269};
	mov.b64 	%fd107, %rd238;
	mov.b64 	{%r275, %r280}, %rd279;
	// begin inline asm
	shfl.sync.down.b32 %r274, %r275, %r281, %r216, %r283;
	// end inline asm
	// begin inline asm
	shfl.sync.down.b32 %r279, %r280, %r281, %r216, %r283;
	// end inline asm
	mov.b64 	%rd72, {%r274, %r279};
	add.s32 	%r284, %r197, 8;
	setp.gt.s32 	%p133, %r284, %r216;
	mov.u64 	%rd280, %rd279;
	mov.f64 	%fd314, %fd313;
	@%p133 bra 	$L__BB4_86;
	abs.f64 	%fd108, %fd313;
	abs.f64 	%fd109, %fd107;
	setp.lt.f64 	%p134, %fd108, %fd109;
	mov.u64 	%rd280, %rd72;
	mov.f64 	%fd314, %fd107;
	@%p134 bra 	$L__BB4_86;
	setp.lt.f64 	%p135, %fd109, %fd108;
	mov.u64 	%rd280, %rd279;
	mov.f64 	%fd314, %fd313;
	@%p135 bra 	$L__BB4_86;
	setp.lt.s64 	%p136, %rd279, %rd72;
	min.s64 	%rd280, %rd279, %rd72;
	selp.f64 	%fd314, %fd313, %fd107, %p136;
$L__BB4_86:
	mov.b64 	%rd239, %fd314;
	mov.b64 	{%r286, %r291}, %rd239;
	mov.b32 	%r302, 16;
	mov.b32 	%r304, -1;
	// begin inline asm
	shfl.sync.down.b32 %r285, %r286, %r302, %r216, %r304;
	// end inline asm
	// begin inline asm
	shfl.sync.down.b32 %r290, %r291, %r302, %r216, %r304;
	// end inline asm
	mov.b64 	%rd240, {%r285, %r290};
	mov.b64 	%fd112, %rd240;
	mov.b64 	{%r296, %r301}, %rd280;
	// begin inline asm
	shfl.sync.down.b32 %r295, %r296, %r302, %r216, %r304;
	// end inline asm
	// begin inline asm
	shfl.sync.down.b32 %r300, %r301, %r302, %r216, %r304;
	// end inline asm
	mov.b64 	%rd75, {%r295, %r300};
	add.s32 	%r305, %r197, 16;
	setp.gt.s32 	%p137, %r305, %r216;
	mov.u64 	%rd317, %rd280;
	mov.f64 	%fd351, %fd314;
	@%p137 bra 	$L__BB4_90;
	abs.f64 	%fd113, %fd314;
	abs.f64 	%fd114, %fd112;
	setp.lt.f64 	%p138, %fd113, %fd114;
	mov.u64 	%rd317, %rd75;
	mov.f64 	%fd351, %fd112;
	@%p138 bra 	$L__BB4_90;
	setp.lt.f64 	%p139, %fd114, %fd113;
	mov.u64 	%rd317, %rd280;
	mov.f64 	%fd351, %fd314;
	@%p139 bra 	$L__BB4_90;
	setp.lt.s64 	%p140, %rd280, %rd75;
	min.s64 	%rd317, %rd280, %rd75;
	selp.f64 	%fd351, %fd314, %fd112, %p140;
$L__BB4_90:
	setp.ne.s32 	%p141, %r197, 0;
	@%p141 bra 	$L__BB4_92;
	shr.u32 	%r306, %r5, 1;
	and.b32  	%r307, %r306, 496;
	mov.u32 	%r308, _ZN6thrust24THRUST_300001_SM_1000_NS8cuda_cub4core6detail5shmemE;
	add.s32 	%r309, %r308, %r307;
	st.shared.f64 	[%r309+8], %fd351;
	st.shared.u64 	[%r309+16], %rd317;
$L__BB4_92:
	bar.sync 	0;
	setp.ne.s32 	%p142, %r5, 0;
	@%p142 bra 	$L__BB4_208;
	setp.lt.s32 	%p143, %r4, 33;
	mov.f64 	%fd316, %fd351;
	mov.u64 	%rd282, %rd317;
	@%p143 bra 	$L__BB4_97;
	ld.shared.f64 	%fd117, [_ZN6thrust24THRUST_300001_SM_1000_NS8cuda_cub4core6detail5shmemE+24];
	ld.shared.u64 	%rd78, [_ZN6thrust24THRUST_300001_SM_1000_NS8cuda_cub4core6detail5shmemE+32];
	abs.f64 	%fd118, %fd351;
	abs.f64 	%fd119, %fd117;
	setp.lt.f64 	%p144, %fd118, %fd119;
	mov.f64 	%fd316, %fd117;
	mov.u64 	%rd282, %rd78;
	@%p144 bra 	$L__BB4_97;
	setp.lt.f64 	%p145, %fd119, %fd118;
	mov.f64 	%fd316, %fd351;
	mov.u64 	%rd282, %rd317;
	@%p145 bra 	$L__BB4_97;
	setp.lt.s64 	%p146, %rd317, %rd78;
	min.s64 	%rd282, %rd317, %rd78;
	selp.f64 	%fd316, %fd351, %fd117, %p146;
$L__BB4_97:
	setp.lt.s32 	%p147, %r4, 65;
	mov.f64 	%fd317, %fd316;
	mov.u64 	%rd283, %rd282;
	@%p147 bra 	$L__BB4_101;
	ld.shared.f64 	%fd122, [_ZN6thrust24THRUST_300001_SM_1000_NS8cuda_cub4core6detail5shmemE+40];
	ld.shared.u64 	%rd81, [_ZN6thrust24THRUST_300001_SM_1000_NS8cuda_cub4core6detail5shmemE+48];
	abs.f64 	%fd123, %fd316;
	abs.f64 	%fd124, %fd122;
	setp.lt.f64 	%p148, %fd123, %fd124;
	mov.f64 	%fd317, %fd122;
	mov.u64 	%rd283, %rd81;
	@%p148 bra 	$L__BB4_101;
	setp.lt.f64 	%p149, %fd124, %fd123;
	mov.f64 	%fd317, %fd316;
	mov.u64 	%rd283, %rd282;
	@%p149 bra 	$L__BB4_101;
	setp.lt.s64 	%p150, %rd282, %rd81;
	selp.f64 	%fd317, %fd316, %fd122, %p150;
	min.s64 	%rd283, %rd282, %rd81;
$L__BB4_101:
	setp.lt.s32 	%p151, %r4, 97;
	mov.f64 	%fd318, %fd317;
	mov.u64 	%rd284, %rd283;
	@%p151 bra 	$L__BB4_105;
	ld.shared.f64 	%fd127, [_ZN6thrust24THRUST_300001_SM_1000_NS8cuda_cub4core6detail5shmemE+56];
	ld.shared.u64 	%rd84, [_ZN6thrust24THRUST_300001_SM_1000_NS8cuda_cub4core6detail5shmemE+64];
	abs.f64 	%fd128, %fd317;
	abs.f64 	%fd129, %fd127;
	setp.lt.f64 	%p152, %fd128, %fd129;
	mov.f64 	%fd318, %fd127;
	mov.u64 	%rd284, %rd84;
	@%p152 bra 	$L__BB4_105;
	setp.lt.f64 	%p153, %fd129, %fd128;
	mov.f64 	%fd318, %fd317;
	mov.u64 	%rd284, %rd283;
	@%p153 bra 	$L__BB4_105;
	setp.lt.s64 	%p154, %rd283, %rd84;
	selp.f64 	%fd318, %fd317, %fd127, %p154;
	min.s64 	%rd284, %rd283, %rd84;
$L__BB4_105:
	setp.lt.s32 	%p155, %r4, 129;
	mov.f64 	%fd319, %fd318;
	mov.u64 	%rd285, %rd284;
	@%p155 bra 	$L__BB4_109;
	ld.shared.f64 	%fd132, [_ZN6thrust24THRUST_300001_SM_1000_NS8cuda_cub4core6detail5shmemE+72];
	ld.shared.u64 	%rd87, [_ZN6thrust24THRUST_300001_SM_1000_NS8cuda_cub4core6detail5shmemE+80];
	abs.f64 	%fd133, %fd318;
	abs.f64 	%fd134, %fd132;
	setp.lt.f64 	%p156, %fd133, %fd134;
	mov.f64 	%fd319, %fd132;
	mov.u64 	%rd285, %rd87;
	@%p156 bra 	$L__BB4_109;
	setp.lt.f64 	%p157, %fd134, %fd133;
	mov.f64 	%fd319, %fd318;
	mov.u64 	%rd285, %rd284;
	@%p157 bra 	$L__BB4_109;
	setp.lt.s64 	%p158, %rd284, %rd87;
	selp.f64 	%fd319, %fd318, %fd132, %p158;
	min.s64 	%rd285, %rd284, %rd87;
$L__BB4_109:
	setp.lt.s32 	%p159, %r4, 161;
	mov.f64 	%fd320, %fd319;
	mov.u64 	%rd286, %rd285;
	@%p159 bra 	$L__BB4_113;
	ld.shared.f64 	%fd137, [_ZN6thrust24THRUST_300001_SM_1000_NS8cuda_cub4core6detail5shmemE+88];
	ld.shared.u64 	%rd90, [_ZN6thrust24THRUST_300001_SM_1000_NS8cuda_cub4core6detail5shmemE+96];
	abs.f64 	%fd138, %fd319;
	abs.f64 	%fd139, %fd137;
	setp.lt.f64 	%p160, %fd138, %fd139;
	mov.f64 	%fd320, %fd137;
	mov.u64 	%rd286, %rd90;
	@%p160 bra 	$L__BB4_113;
	setp.lt.f64 	%p161, %fd139, %fd138;
	mov.f64 	%fd320, %fd319;
	mov.u64 	%rd286, %rd285;
	@%p161 bra 	$L__BB4_113;
	setp.lt.s64 	%p162, %rd285, %rd90;
	selp.f64 	%fd320, %fd319, %fd137, %p162;
	min.s64 	%rd286, %rd285, %rd90;
$L__BB4_113:
	setp.lt.s32 	%p163, %r4, 193;
	mov.f64 	%fd321, %fd320;
	mov.u64 	%rd287, %rd286;
	@%p163 bra 	$L__BB4_117;
	ld.shared.f64 	%fd142, [_ZN6thrust24THRUST_300001_SM_1000_NS8cuda_cub4core6detail5shmemE+104];
	ld.shared.u64 	%rd93, [_ZN6thrust24THRUST_300001_SM_1000_NS8cuda_cub4core6detail5shmemE+112];
	abs.f64 	%fd143, %fd320;
	abs.f64 	%fd144, %fd142;
	setp.lt.f64 	%p164, %fd143, %fd144;
	mov.f64 	%fd321, %fd142;
	mov.u64 	%rd287, %rd93;
	@%p164 bra 	$L__BB4_117;
	setp.lt.f64 	%p165, %fd144, %fd143;
	mov.f64 	%fd321, %fd320;
	mov.u64 	%rd287, %rd286;
	@%p165 bra 	$L__BB4_117;
	setp.lt.s64 	%p166, %rd286, %rd93;
	selp.f64 	%fd321, %fd320, %fd142, %p166;
	min.s64 	%rd287, %rd286, %rd93;
$L__BB4_117:
	setp.lt.s32 	%p167, %r4, 225;
	mov.u64 	%rd317, %rd287;
	mov.f64 	%fd351, %fd321;
	@%p167 bra 	$L__BB4_208;
	ld.shared.f64 	%fd147, [_ZN6thrust24THRUST_300001_SM_1000_NS8cuda_cub4core6detail5shmemE+120];
	ld.shared.u64 	%rd96, [_ZN6thrust24THRUST_300001_SM_1000_NS8cuda_cub4core6detail5shmemE+128];
	abs.f64 	%fd148, %fd321;
	abs.f64 	%fd149, %fd147;
	setp.lt.f64 	%p168, %fd148, %fd149;
	mov.u64 	%rd317, %rd96;
	mov.f64 	%fd351, %fd147;
	@%p168 bra 	$L__BB4_208;
	setp.lt.f64 	%p169, %fd149, %fd148;
	mov.u64 	%rd317, %rd287;
	mov.f64 	%fd351, %fd321;
	@%p169 bra 	$L__BB4_208;
	setp.lt.s64 	%p170, %rd287, %rd96;
	selp.f64 	%fd351, %fd321, %fd147, %p170;
	min.s64 	%rd317, %rd287, %rd96;
	bra.uni 	$L__BB4_208;
$L__BB4_121:
	mov.u32 	%r35, %tid.x;
	cvt.s64.s32 	%rd183, %r2;
	add.s64 	%rd98, %rd3, %rd183;
	cvt.u64.u32 	%rd99, %r35;
	add.s64 	%rd184, %rd99, %rd183;
	shl.b64 	%rd185, %rd184, 3;
	add.s64 	%rd186, %rd2, %rd185;
	ld.global.f64 	%fd274, [%rd186];
	add.s32 	%r69, %r35, 256;
	cvt.u64.u32 	%rd187, %r69;
	ld.global.f64 	%fd275, [%rd186+2048];
	add.s32 	%r70, %r35, 512;
	cvt.u64.u32 	%rd188, %r70;
	ld.global.f64 	%fd276, [%rd186+4096];
	add.s32 	%r71, %r35, 768;
	cvt.u64.u32 	%rd189, %r71;
	ld.global.f64 	%fd277, [%rd186+6144];
	or.b32  	%r72, %r35, 1024;
	cvt.u64.u32 	%rd100, %r72;
	add.s64 	%rd305, %rd98, %rd100;
	ld.global.f64 	%fd339, [%rd186+8192];
	abs.f64 	%fd278, %fd274;
	abs.f64 	%fd279, %fd275;
	setp.geu.f64 	%p2, %fd278, %fd279;
	selp.f64 	%fd280, %fd274, %fd275, %p2;
	selp.b64 	%rd190, %rd99, %rd187, %p2;
	abs.f64 	%fd281, %fd280;
	abs.f64 	%fd282, %fd276;
	setp.geu.f64 	%p3, %fd281, %fd282;
	selp.f64 	%fd283, %fd280, %fd276, %p3;
	selp.b64 	%rd191, %rd190, %rd188, %p3;
	abs.f64 	%fd284, %fd283;
	abs.f64 	%fd285, %fd277;
	setp.geu.f64 	%p4, %fd284, %fd285;
	selp.f64 	%fd152, %fd283, %fd277, %p4;
	selp.b64 	%rd102, %rd191, %rd189, %p4;
	abs.f64 	%fd153, %fd152;
	abs.f64 	%fd154, %fd339;
	setp.lt.f64 	%p5, %fd153, %fd154;
	@%p5 bra 	$L__BB4_123;
	setp.lt.f64 	%p6, %fd154, %fd153;
	setp.lt.u64 	%p7, %rd102, %rd100;
	or.pred  	%p8, %p6, %p7;
	selp.f64 	%fd339, %fd152, %fd339, %p8;
	add.s64 	%rd194, %rd98, %rd102;
	selp.b64 	%rd305, %rd194, %rd305, %p8;
$L__BB4_123:
	setp.le.s32 	%p9, %r66, %r3;
	@%p9 bra 	$L__BB4_164;
	setp.ne.s32 	%p10, %r35, 0;
	@%p10 bra 	$L__BB4_126;
	atom.global.add.u32 	%r73, [%rd1+4], 1280;
	add.s32 	%r74, %r73, %r3;
	st.shared.u32 	[_ZN6thrust24THRUST_300001_SM_1000_NS8cuda_cub4core6detail5shmemE+152], %r74;
$L__BB4_126:
	bar.sync 	0;
	ld.shared.u32 	%r427, [_ZN6thrust24THRUST_300001_SM_1000_NS8cuda_cub4core6detail5shmemE+152];
	add.s32 	%r75, %r427, 1280;
	setp.gt.s32 	%p11, %r75, %r66;
	@%p11 bra 	$L__BB4_141;
	mov.f64 	%fd323, %fd339;
	mov.u64 	%rd289, %rd305;
$L__BB4_128:
	cvt.s64.s32 	%rd195, %r427;
	add.s64 	%rd196, %rd99, %rd195;
	shl.b64 	%rd197, %rd196, 3;
	add.s64 	%rd198, %rd2, %rd197;
	add.s64 	%rd290, %rd196, %rd3;
	ld.global.f64 	%fd324, [%rd198];
	add.s64 	%rd291, %rd290, 256;
	ld.global.f64 	%fd325, [%rd198+2048];
	add.s64 	%rd292, %rd290, 512;
	ld.global.f64 	%fd326, [%rd198+4096];
	add.s64 	%rd293, %rd290, 768;
	ld.global.f64 	%fd327, [%rd198+6144];
	add.s64 	%rd305, %rd290, 1024;
	ld.global.f64 	%fd339, [%rd198+8192];
	abs.f64 	%fd163, %fd323;
	abs.f64 	%fd164, %fd324;
	setp.lt.f64 	%p12, %fd163, %fd164;
	@%p12 bra 	$L__BB4_130;
	setp.lt.f64 	%p13, %fd164, %fd163;
	setp.lt.s64 	%p14, %rd289, %rd290;
	or.pred  	%p15, %p13, %p14;
	selp.f64 	%fd324, %fd323, %fd324, %p15;
	selp.b64 	%rd290, %rd289, %rd290, %p15;
$L__BB4_130:
	abs.f64 	%fd167, %fd324;
	abs.f64 	%fd168, %fd325;
	setp.lt.f64 	%p16, %fd167, %fd168;
	@%p16 bra 	$L__BB4_132;
	setp.lt.f64 	%p17, %fd168, %fd167;
	setp.lt.s64 	%p18, %rd290, %rd291;
	or.pred  	%p19, %p17, %p18;
	selp.f64 	%fd325, %fd324, %fd325, %p19;
	selp.b64 	%rd291, %rd290, %rd291, %p19;
$L__BB4_132:
	abs.f64 	%fd171, %fd325;
	abs.f64 	%fd172, %fd326;
	setp.lt.f64 	%p20, %fd171, %fd172;
	@%p20 bra 	$L__BB4_134;
	setp.lt.f64 	%p21, %fd172, %fd171;
	setp.lt.s64 	%p22, %rd291, %rd292;
	or.pred  	%p23, %p21, %p22;
	selp.f64 	%fd326, %fd325, %fd326, %p23;
	selp.b64 	%rd292, %rd291, %rd292, %p23;
$L__BB4_134:
	abs.f64 	%fd175, %fd326;
	abs.f64 	%fd176, %fd327;
	setp.lt.f64 	%p24, %fd175, %fd176;
	@%p24 bra 	$L__BB4_136;
	setp.lt.f64 	%p25, %fd176, %fd175;
	setp.lt.s64 	%p26, %rd292, %rd293;
	or.pred  	%p27, %p25, %p26;
	selp.f64 	%fd327, %fd326, %fd327, %p27;
	selp.b64 	%rd293, %rd292, %rd293, %p27;
$L__BB4_136:
	abs.f64 	%fd179, %fd327;
	abs.f64 	%fd180, %fd339;
	setp.lt.f64 	%p28, %fd179, %fd180;
	@%p28 bra 	$L__BB4_138;
	setp.lt.f64 	%p29, %fd180, %fd179;
	setp.lt.s64 	%p30, %rd293, %rd305;
	or.pred  	%p31, %p29, %p30;
	selp.f64 	%fd339, %fd327, %fd339, %p31;
	selp.b64 	%rd305, %rd293, %rd305, %p31;
$L__BB4_138:
	setp.ne.s32 	%p32, %r35, 0;
	bar.sync 	0;
	@%p32 bra 	$L__BB4_140;
	atom.global.add.u32 	%r76, [%rd1+4], 1280;
	add.s32 	%r77, %r76, %r3;
	st.shared.u32 	[_ZN6thrust24THRUST_300001_SM_1000_NS8cuda_cub4core6detail5shmemE+152], %r77;
$L__BB4_140:
	bar.sync 	0;
	ld.shared.u32 	%r427, [_ZN6thrust24THRUST_300001_SM_1000_NS8cuda_cub4core6detail5shmemE+152];
	add.s32 	%r78, %r427, 1280;
	setp.le.s32 	%p33, %r78, %r66;
	mov.f64 	%fd323, %fd339;
	mov.u64 	%rd289, %rd305;
	@%p33 bra 	$L__BB4_128;
$L__BB4_141:
	setp.le.s32 	%p34, %r66, %r427;
	@%p34 bra 	$L__BB4_164;
	sub.s32 	%r40, %r66, %r427;
	setp.ge.s32 	%p35, %r35, %r40;
	@%p35 bra 	$L__BB4_164;
	not.b32 	%r79, %r35;
	add.s32 	%r80, %r66, %r79;
	sub.s32 	%r41, %r80, %r427;
	and.b32  	%r81, %r41, 768;
	setp.eq.s32 	%p36, %r81, 768;
	mov.u32 	%r431, %r35;
	@%p36 bra 	$L__BB4_149;
	add.s32 	%r429, %r35, %r427;
	shr.u32 	%r82, %r41, 8;
	add.s32 	%r83, %r82, 1;
	and.b32  	%r84, %r83, 3;
	neg.s32 	%r428, %r84;
	mov.u32 	%r431, %r35;
$L__BB4_145:
	.pragma "nounroll";
	mov.u64 	%rd122, %rd305;
	mov.f64 	%fd184, %fd339;
	cvt.s64.s32 	%rd200, %r429;
	add.s64 	%rd123, %rd3, %rd200;
	mul.wide.s32 	%rd201, %r429, 8;
	add.s64 	%rd202, %rd2, %rd201;
	ld.global.f64 	%fd185, [%rd202];
	abs.f64 	%fd186, %fd184;
	abs.f64 	%fd187, %fd185;
	setp.lt.f64 	%p37, %fd186, %fd187;
	mov.f64 	%fd339, %fd185;
	mov.u64 	%rd305, %rd123;
	@%p37 bra 	$L__BB4_148;
	setp.lt.f64 	%p38, %fd187, %fd186;
	mov.f64 	%fd339, %fd184;
	mov.u64 	%rd305, %rd122;
	@%p38 bra 	$L__BB4_148;
	setp.lt.s64 	%p39, %rd122, %rd123;
	selp.f64 	%fd339, %fd184, %fd185, %p39;
	min.s64 	%rd305, %rd122, %rd123;
$L__BB4_148:
	add.s32 	%r431, %r431, 256;
	add.s32 	%r429, %r429, 256;
	add.s32 	%r428, %r428, 1;
	setp.ne.s32 	%p40, %r428, 0;
	@%p40 bra 	$L__BB4_145;
$L__BB4_149:
	setp.lt.u32 	%p41, %r41, 768;
	@%p41 bra 	$L__BB4_164;
	add.s32 	%r432, %r431, %r427;
	add.s32 	%r435, %r432, 256;
	add.s32 	%r434, %r432, 512;
	add.s32 	%r433, %r432, 768;
	add.s64 	%rd128, %rd2, 4096;
$L__BB4_151:
	cvt.s64.s32 	%rd203, %r435;
	add.s64 	%rd130, %rd3, %rd203;
	cvt.s64.s32 	%rd204, %r434;
	add.s64 	%rd131, %rd3, %rd204;
	cvt.s64.s32 	%rd205, %r433;
	add.s64 	%rd132, %rd3, %rd205;
	cvt.s64.s32 	%rd206, %r432;
	mul.wide.s32 	%rd207, %r432, 8;
	add.s64 	%rd133, %rd128, %rd207;
	add.s64 	%rd134, %rd3, %rd206;
	ld.global.f64 	%fd193, [%rd133+-4096];
	abs.f64 	%fd194, %fd339;
	abs.f64 	%fd195, %fd193;
	setp.lt.f64 	%p42, %fd194, %fd195;
	mov.f64 	%fd335, %fd193;
	mov.u64 	%rd301, %rd134;
	@%p42 bra 	$L__BB4_154;
	setp.lt.f64 	%p43, %fd195, %fd194;
	mov.f64 	%fd335, %fd339;
	mov.u64 	%rd301, %rd305;
	@%p43 bra 	$L__BB4_154;
	setp.lt.s64 	%p44, %rd305, %rd134;
	selp.f64 	%fd335, %fd339, %fd193, %p44;
	min.s64 	%rd301, %rd305, %rd134;
$L__BB4_154:
	ld.global.f64 	%fd198, [%rd133+-2048];
	abs.f64 	%fd199, %fd335;
	abs.f64 	%fd200, %fd198;
	setp.lt.f64 	%p45, %fd199, %fd200;
	mov.f64 	%fd336, %fd198;
	mov.u64 	%rd302, %rd130;
	@%p45 bra 	$L__BB4_157;
	setp.lt.f64 	%p46, %fd200, %fd199;
	mov.f64 	%fd336, %fd335;
	mov.u64 	%rd302, %rd301;
	@%p46 bra 	$L__BB4_157;
	setp.lt.s64 	%p47, %rd301, %rd130;
	selp.f64 	%fd336, %fd335, %fd198, %p47;
	min.s64 	%rd302, %rd301, %rd130;
$L__BB4_157:
	ld.global.f64 	%fd203, [%rd133];
	abs.f64 	%fd204, %fd336;
	abs.f64 	%fd205, %fd203;
	setp.lt.f64 	%p48, %fd204, %fd205;
	mov.f64 	%fd337, %fd203;
	mov.u64 	%rd303, %rd131;
	@%p48 bra 	$L__BB4_160;
	setp.lt.f64 	%p49, %fd205, %fd204;
	mov.f64 	%fd337, %fd336;
	mov.u64 	%rd303, %rd302;
	@%p49 bra 	$L__BB4_160;
	setp.lt.s64 	%p50, %rd302, %rd131;
	selp.f64 	%fd337, %fd336, %fd203, %p50;
	min.s64 	%rd303, %rd302, %rd131;
$L__BB4_160:
	ld.global.f64 	%fd208, [%rd133+2048];
	abs.f64 	%fd209, %fd337;
	abs.f64 	%fd210, %fd208;
	setp.lt.f64 	%p51, %fd209, %fd210;
	mov.f64 	%fd339, %fd208;
	mov.u64 	%rd305, %rd132;
	@%p51 bra 	$L__BB4_163;
	setp.lt.f64 	%p52, %fd210, %fd209;
	mov.f64 	%fd339, %fd337;
	mov.u64 	%rd305, %rd303;
	@%p52 bra 	$L__BB4_163;
	setp.lt.s64 	%p53, %rd303, %rd132;
	selp.f64 	%fd339, %fd337, %fd208, %p53;
	min.s64 	%rd305, %rd303, %rd132;
$L__BB4_163:
	add.s32 	%r431, %r431, 1024;
	add.s32 	%r435, %r435, 1024;
	add.s32 	%r434, %r434, 1024;
	add.s32 	%r433, %r433, 1024;
	add.s32 	%r432, %r432, 1024;
	setp.lt.s32 	%p54, %r431, %r40;
	@%p54 bra 	$L__BB4_151;
$L__BB4_164:
	// begin inline asm
	mov.u32 %r85, %laneid;
	// end inline asm
	mov.b64 	%rd208, %fd339;
	mov.b64 	{%r87, %r92}, %rd208;
	mov.b32 	%r103, 1;
	mov.b32 	%r104, 31;
	mov.b32 	%r105, -1;
	// begin inline asm
	shfl.sync.down.b32 %r86, %r87, %r103, %r104, %r105;
	// end inline asm
	// begin inline asm
	shfl.sync.down.b32 %r91, %r92, %r103, %r104, %r105;
	// end inline asm
	mov.b64 	%rd209, {%r86, %r91};
	mov.b64 	%fd214, %rd209;
	mov.b64 	{%r97, %r102}, %rd305;
	// begin inline asm
	shfl.sync.down.b32 %r96, %r97, %r103, %r104, %r105;
	// end inline asm
	// begin inline asm
	shfl.sync.down.b32 %r101, %r102, %r103, %r104, %r105;
	// end inline asm
	mov.b64 	%rd144, {%r96, %r101};
	setp.gt.s32 	%p55, %r85, 30;
	mov.f64 	%fd340, %fd339;
	mov.u64 	%rd306, %rd305;
	@%p55 bra 	$L__BB4_168;
	abs.f64 	%fd215, %fd339;
	abs.f64 	%fd216, %fd214;
	setp.lt.f64 	%p56, %fd215, %fd216;
	mov.f64 	%fd340, %fd214;
	mov.u64 	%rd306, %rd144;
	@%p56 bra 	$L__BB4_168;
	setp.lt.f64 	%p57, %fd216, %fd215;
	mov.f64 	%fd340, %fd339;
	mov.u64 	%rd306, %rd305;
	@%p57 bra 	$L__BB4_168;
	setp.lt.s64 	%p58, %rd305, %rd144;
	selp.f64 	%fd340, %fd339, %fd214, %p58;
	min.s64 	%rd306, %rd305, %rd144;
$L__BB4_168:
	mov.b64 	%rd210, %fd340;
	mov.b64 	{%r107, %r112}, %rd210;
	mov.b32 	%r123, 2;
	mov.b32 	%r124, 31;
	mov.b32 	%r125, -1;
	// begin inline asm
	shfl.sync.down.b32 %r106, %r107, %r123, %r124, %r125;
	// end inline asm
	// begin inline asm
	shfl.sync.down.b32 %r111, %r112, %r123, %r124, %r125;
	// end inline asm
	mov.b64 	%rd211, {%r106, %r111};
	mov.b64 	%fd219, %rd211;
	mov.b64 	{%r117, %r122}, %rd306;
	// begin inline asm
	shfl.sync.down.b32 %r116, %r117, %r123, %r124, %r125;
	// end inline asm
	// begin inline asm
	shfl.sync.down.b32 %r121, %r122, %r123, %r124, %r125;
	// end inline asm
	mov.b64 	%rd147, {%r116, %r121};
	setp.gt.s32 	%p59, %r85, 29;
	mov.f64 	%fd341, %fd340;
	mov.u64 	%rd307, %rd306;
	@%p59 bra 	$L__BB4_172;
	abs.f64 	%fd220, %fd340;
	abs.f64 	%fd221, %fd219;
	setp.lt.f64 	%p60, %fd220, %fd221;
	mov.f64 	%fd341, %fd219;
	mov.u64 	%rd307, %rd147;
	@%p60 bra 	$L__BB4_172;
	setp.lt.f64 	%p61, %fd221, %fd220;
	mov.f64 	%fd341, %fd340;
	mov.u64 	%rd307, %rd306;
	@%p61 bra 	$L__BB4_172;
	setp.lt.s64 	%p62, %rd306, %rd147;
	selp.f64 	%fd341, %fd340, %fd219, %p62;
	min.s64 	%rd307, %rd306, %rd147;
$L__BB4_172:
	mov.b64 	%rd212, %fd341;
	mov.b64 	{%r127, %r132}, %rd212;
	mov.b32 	%r143, 4;
	mov.b32 	%r144, 31;
	mov.b32 	%r145, -1;
	// begin inline asm
	shfl.sync.down.b32 %r126, %r127, %r143, %r144, %r145;
	// end inline asm
	// begin inline asm
	shfl.sync.down.b32 %r131, %r132, %r143, %r144, %r145;
	// end inline asm
	mov.b64 	%rd213, {%r126, %r131};
	mov.b64 	%fd224, %rd213;
	mov.b64 	{%r137, %r142}, %rd307;
	// begin inline asm
	shfl.sync.down.b32 %r136, %r137, %r143, %r144, %r145;
	// end inline asm
	// begin inline asm
	shfl.sync.down.b32 %r141, %r142, %r143, %r144, %r145;
	// end inline asm
	mov.b64 	%rd150, {%r136, %r141};
	setp.gt.s32 	%p63, %r85, 27;
	mov.f64 	%fd342, %fd341;
	mov.u64 	%rd308, %rd307;
	@%p63 bra 	$L__BB4_176;
	abs.f64 	%fd225, %fd341;
	abs.f64 	%fd226, %fd224;
	setp.lt.f64 	%p64, %fd225, %fd226;
	mov.f64 	%fd342, %fd224;
	mov.u64 	%rd308, %rd150;
	@%p64 bra 	$L__BB4_176;
	setp.lt.f64 	%p65, %fd226, %fd225;
	mov.f64 	%fd342, %fd341;
	mov.u64 	%rd308, %rd307;
	@%p65 bra 	$L__BB4_176;
	setp.lt.s64 	%p66, %rd307, %rd150;
	selp.f64 	%fd342, %fd341, %fd224, %p66;
	min.s64 	%rd308, %rd307, %rd150;
$L__BB4_176:
	mov.b64 	%rd214, %fd342;
	mov.b64 	{%r147, %r152}, %rd214;
	mov.b32 	%r163, 8;
	mov.b32 	%r164, 31;
	mov.b32 	%r165, -1;
	// begin inline asm
	shfl.sync.down.b32 %r146, %r147, %r163, %r164, %r165;
	// end inline asm
	// begin inline asm
	shfl.sync.down.b32 %r151, %r152, %r163, %r164, %r165;
	// end inline asm
	mov.b64 	%rd215, {%r146, %r151};
	mov.b64 	%fd229, %rd215;
	mov.b64 	{%r157, %r162}, %rd308;
	// begin inline asm
	shfl.sync.down.b32 %r156, %r157, %r163, %r164, %r165;
	// end inline asm
	// begin inline asm
	shfl.sync.down.b32 %r161, %r162, %r163, %r164, %r165;
	// end inline asm
	mov.b64 	%rd153, {%r156, %r161};
	setp.gt.s32 	%p67, %r85, 23;
	mov.f64 	%fd343, %fd342;
	mov.u64 	%rd309, %rd308;
	@%p67 bra 	$L__BB4_180;
	abs.f64 	%fd230, %fd342;
	abs.f64 	%fd231, %fd229;
	setp.lt.f64 	%p68, %fd230, %fd231;
	mov.f64 	%fd343, %fd229;
	mov.u64 	%rd309, %rd153;
	@%p68 bra 	$L__BB4_180;
	setp.lt.f64 	%p69, %fd231, %fd230;
	mov.f64 	%fd343, %fd342;
	mov.u64 	%rd309, %rd308;
	@%p69 bra 	$L__BB4_180;
	setp.lt.s64 	%p70, %rd308, %rd153;
	selp.f64 	%fd343, %fd342, %fd229, %p70;
	min.s64 	%rd309, %rd308, %rd153;
$L__BB4_180:
	mov.b64 	%rd216, %fd343;
	mov.b64 	{%r167, %r172}, %rd216;
	mov.b32 	%r183, 16;
	mov.b32 	%r184, 31;
	mov.b32 	%r185, -1;
	// begin inline asm
	shfl.sync.down.b32 %r166, %r167, %r183, %r184, %r185;
	// end inline asm
	// begin inline asm
	shfl.sync.down.b32 %r171, %r172, %r183, %r184, %r185;
	// end inline asm
	mov.b64 	%rd217, {%r166, %r171};
	mov.b64 	%fd234, %rd217;
	mov.b64 	{%r177, %r182}, %rd309;
	// begin inline asm
	shfl.sync.down.b32 %r176, %r177, %r183, %r184, %r185;
	// end inline asm
	// begin inline asm
	shfl.sync.down.b32 %r181, %r182, %r183, %r184, %r185;
	// end inline asm
	mov.b64 	%rd156, {%r176, %r181};
	setp.gt.s32 	%p71, %r85, 15;
	mov.f64 	%fd351, %fd343;
	mov.u64 	%rd317, %rd309;
	@%p71 bra 	$L__BB4_184;
	abs.f64 	%fd235, %fd343;
	abs.f64 	%fd236, %fd234;
	setp.lt.f64 	%p72, %fd235, %fd236;
	mov.f64 	%fd351, %fd234;
	mov.u64 	%rd317, %rd156;
	@%p72 bra 	$L__BB4_184;
	setp.lt.f64 	%p73, %fd236, %fd235;
	mov.f64 	%fd351, %fd343;
	mov.u64 	%rd317, %rd309;
	@%p73 bra 	$L__BB4_184;
	setp.lt.s64 	%p74, %rd309, %rd156;
	selp.f64 	%fd351, %fd343, %fd234, %p74;
	min.s64 	%rd317, %rd309, %rd156;
$L__BB4_184:
	setp.ne.s32 	%p75, %r85, 0;
	@%p75 bra 	$L__BB4_186;
	shr.u32 	%r186, %r35, 1;
	and.b32  	%r187, %r186, 496;
	mov.u32 	%r188, _ZN6thrust24THRUST_300001_SM_1000_NS8cuda_cub4core6detail5shmemE;
	add.s32 	%r189, %r188, %r187;
	st.shared.f64 	[%r189+8], %fd351;
	st.shared.u64 	[%r189+16], %rd317;
$L__BB4_186:
	bar.sync 	0;
	setp.ne.s32 	%p76, %r35, 0;
	@%p76 bra 	$L__BB4_208;
	ld.shared.f64 	%fd239, [_ZN6thrust24THRUST_300001_SM_1000_NS8cuda_cub4core6detail5shmemE+24];
	ld.shared.u64 	%rd159, [_ZN6thrust24THRUST_300001_SM_1000_NS8cuda_cub4core6detail5shmemE+32];
	abs.f64 	%fd240, %fd351;
	abs.f64 	%fd241, %fd239;
	setp.lt.f64 	%p77, %fd240, %fd241;
	mov.f64 	%fd345, %fd239;
	mov.u64 	%rd311, %rd159;
	@%p77 bra 	$L__BB4_190;
	setp.lt.f64 	%p78, %fd241, %fd240;
	mov.f64 	%fd345, %fd351;
	mov.u64 	%rd311, %rd317;
	@%p78 bra 	$L__BB4_190;
	setp.lt.s64 	%p79, %rd317, %rd159;
	selp.f64 	%fd345, %fd351, %fd239, %p79;
	min.s64 	%rd311, %rd317, %rd159;
$L__BB4_190:
	ld.shared.f64 	%fd244, [_ZN6thrust24THRUST_300001_SM_1000_NS8cuda_cub4core6detail5shmemE+40];
	ld.shared.u64 	%rd162, [_ZN6thrust24THRUST_300001_SM_1000_NS8cuda_cub4core6detail5shmemE+48];
	abs.f64 	%fd245, %fd345;
	abs.f64 	%fd246, %fd244;
	setp.lt.f64 	%p80, %fd245, %fd246;
	mov.f64 	%fd346, %fd244;
	mov.u64 	%rd312, %rd162;
	@%p80 bra 	$L__BB4_193;
	setp.lt.f64 	%p81, %fd246, %fd245;
	mov.f64 	%fd346, %fd345;
	mov.u64 	%rd312, %rd311;
	@%p81 bra 	$L__BB4_193;
	setp.lt.s64 	%p82, %rd311, %rd162;
	selp.f64 	%fd346, %fd345, %fd244, %p82;
	min.s64 	%rd312, %rd311, %rd162;
$L__BB4_193:
	ld.shared.f64 	%fd249, [_ZN6thrust24THRUST_300001_SM_1000_NS8cuda_cub4core6detail5shmemE+56];
	ld.shared.u64 	%rd165, [_ZN6thrust24THRUST_300001_SM_1000_NS8cuda_cub4core6detail5shmemE+64];
	abs.f64 	%fd250, %fd346;
	abs.f64 	%fd251, %fd249;
	setp.lt.f64 	%p83, %fd250, %fd251;
	mov.f64 	%fd347, %fd249;
	mov.u64 	%rd313, %rd165;
	@%p83 bra 	$L__BB4_196;
	setp.lt.f64 	%p84, %fd251, %fd250;
	mov.f64 	%fd347, %fd346;
	mov.u64 	%rd313, %rd312;
	@%p84 bra 	$L__BB4_196;
	setp.lt.s64 	%p85, %rd312, %rd165;
	selp.f64 	%fd347, %fd346, %fd249, %p85;
	min.s64 	%rd313, %rd312, %rd165;
$L__BB4_196:
	ld.shared.f64 	%fd254, [_ZN6thrust24THRUST_300001_SM_1000_NS8cuda_cub4core6detail5shmemE+72];
	ld.shared.u64 	%rd168, [_ZN6thrust24THRUST_300001_SM_1000_NS8cuda_cub4core6detail5shmemE+80];
	abs.f64 	%fd255, %fd347;
	abs.f64 	%fd256, %fd254;
	setp.lt.f64 	%p86, %fd255, %fd256;
	mov.f64 	%fd348, %fd254;
	mov.u64 	%rd314, %rd168;
	@%p86 bra 	$L__BB4_199;
	setp.lt.f64 	%p87, %fd256, %fd255;
	mov.f64 	%fd348, %fd347;
	mov.u64 	%rd314, %rd313;
	@%p87 bra 	$L__BB4_199;
	setp.lt.s64 	%p88, %rd313, %rd168;
	selp.f64 	%fd348, %fd347, %fd254, %p88;
	min.s64 	%rd314, %rd313, %rd168;
$L__BB4_199:
	ld.shared.f64 	%fd259, [_ZN6thrust24THRUST_300001_SM_1000_NS8cuda_cub4core6detail5shmemE+88];
	ld.shared.u64 	%rd171, [_ZN6thrust24THRUST_300001_SM_1000_NS8cuda_cub4core6detail5shmemE+96];
	abs.f64 	%fd260, %fd348;
	abs.f64 	%fd261, %fd259;
	setp.lt.f64 	%p89, %fd260, %fd261;
	mov.f64 	%fd349, %fd259;
	mov.u64 	%rd315, %rd171;
	@%p89 bra 	$L__BB4_202;
	setp.lt.f64 	%p90, %fd261, %fd260;
	mov.f64 	%fd349, %fd348;
	mov.u64 	%rd315, %rd314;
	@%p90 bra 	$L__BB4_202;
	setp.lt.s64 	%p91, %rd314, %rd171;
	selp.f64 	%fd349, %fd348, %fd259, %p91;
	min.s64 	%rd315, %rd314, %rd171;
$L__BB4_202:
	ld.shared.f64 	%fd264, [_ZN6thrust24THRUST_300001_SM_1000_NS8cuda_cub4core6detail5shmemE+104];
	ld.shared.u64 	%rd174, [_ZN6thrust24THRUST_300001_SM_1000_NS8cuda_cub4core6detail5shmemE+112];
	abs.f64 	%fd265, %fd349;
	abs.f64 	%fd266, %fd264;
	setp.lt.f64 	%p92, %fd265, %fd266;
	mov.f64 	%fd350, %fd264;
	mov.u64 	%rd316, %rd174;
	@%p92 bra 	$L__BB4_205;
	setp.lt.f64 	%p93, %fd266, %fd265;
	mov.f64 	%fd350, %fd349;
	mov.u64 	%rd316, %rd315;
	@%p93 bra 	$L__BB4_205;
	setp.lt.s64 	%p94, %rd315, %rd174;
	selp.f64 	%fd350, %fd349, %fd264, %p94;
	min.s64 	%rd316, %rd315, %rd174;
$L__BB4_205:
	ld.shared.f64 	%fd269, [_ZN6thrust24THRUST_300001_SM_1000_NS8cuda_cub4core6detail5shmemE+120];
	ld.shared.u64 	%rd177, [_ZN6thrust24THRUST_300001_SM_1000_NS8cuda_cub4core6detail5shmemE+128];
	abs.f64 	%fd270, %fd350;
	abs.f64 	%fd271, %fd269;
	setp.lt.f64 	%p95, %fd270, %fd271;
	mov.u64 	%rd317, %rd177;
	mov.f64 	%fd351, %fd269;
	@%p95 bra 	$L__BB4_208;
	setp.lt.f64 	%p96, %fd271, %fd270;
	mov.u64 	%rd317, %rd316;
	mov.f64 	%fd351, %fd350;
	@%p96 bra 	$L__BB4_208;
	setp.lt.s64 	%p97, %rd316, %rd177;
	selp.f64 	%fd351, %fd350, %fd269, %p97;
	min.s64 	%rd317, %rd316, %rd177;
$L__BB4_208:
	mov.u32 	%r415, %tid.x;
	setp.ne.s32 	%p214, %r415, 0;
	@%p214 bra 	$L__BB4_210;
	ld.param.u64 	%rd254, [_ZN6thrust24THRUST_300001_SM_1000_NS8cuda_cub4core6detail13_kernel_agentINS1_8__reduce11ReduceAgentINS0_12zip_iteratorIN4cuda3std3__45tupleIJNS0_10device_ptrIdEENS0_17counting_iteratorIlNS0_11use_defaultESF_SF_EEEEEEEPNSB_IJdlEEESJ_iNS1_9__extrema9arg_max_fIdl10comparatorEEEEJSI_SK_iN3cub18CUB_300001_SM_100013GridEvenShareIiEENSR_9GridQueueIjEESO_EEEvDpT0__param_1];
	cvta.to.global.u64 	%rd251, %rd254;
	mul.wide.u32 	%rd252, %r1, 16;
	add.s64 	%rd253, %rd251, %rd252;
	st.global.f64 	[%rd253], %fd351;
	st.global.u64 	[%rd253+8], %rd317;
$L__BB4_210:
	ret;

}
	// .globl	_ZN6thrust24THRUST_300001_SM_1000_NS8cuda_cub4core6detail13_kernel_agentINS1_8__reduce10DrainAgentIiEEJN3cub18CUB_300001_SM_10009GridQueueIjEEiEEEvDpT0_
.visible .entry _ZN6thrust24THRUST_300001_SM_1000_NS8cuda_cub4core6detail13_kernel_agentINS1_8__reduce10DrainAgentIiEEJN3cub18CUB_300001_SM_10009GridQueueIjEEiEEEvDpT0_(
	.param .align 8 .b8 _ZN6thrust24THRUST_300001_SM_1000_NS8cuda_cub4core6detail13_kernel_agentINS1_8__reduce10DrainAgentIiEEJN3cub18CUB_300001_SM_10009GridQueueIjEEiEEEvDpT0__param_0[8],
	.param .u32 _ZN6thrust24THRUST_300001_SM_1000_NS8cuda_cub4core6detail13_kernel_agentINS1_8__reduce10DrainAgentIiEEJN3cub18CUB_300001_SM_10009GridQueueIjEEiEEEvDpT0__param_1
)
.maxntid 1
{
	.reg .b32 	%r<3>;
	.reg .b64 	%rd<3>;

	ld.param.u64 	%rd1, [_ZN6thrust24THRUST_300001_SM_1000_NS8cuda_cub4core6detail13_kernel_agentINS1_8__reduce10DrainAgentIiEEJN3cub18CUB_300001_SM_10009GridQueueIjEEiEEEvDpT0__param_0];
	ld.param.u32 	%r1, [_ZN6thrust24THRUST_300001_SM_1000_NS8cuda_cub4core6detail13_kernel_agentINS1_8__reduce10DrainAgentIiEEJN3cub18CUB_300001_SM_10009GridQueueIjEEiEEEvDpT0__param_1];
	cvta.to.global.u64 	%rd2, %rd1;
	st.global.u32 	[%rd2], %r1;
	mov.b32 	%r2, 0;
	st.global.u32 	[%rd2+4], %r2;
	ret;

}
	// .globl	_ZN6thrust24THRUST_300001_SM_1000_NS8cuda_cub4core6detail13_kernel_agentINS1_8__reduce11ReduceAgentIPN4cuda3std3__45tupleIJdlEEESC_SB_iNS1_9__extrema9arg_max_fIdl10comparatorEEEEJSC_SC_iSG_EEEvDpT0_
.visible .entry _ZN6thrust24THRUST_300001_SM_1000_NS8cuda_cub4core6detail13_kernel_agentINS1_8__reduce11ReduceAgentIPN4cuda3std3__45tupleIJdlEEESC_SB_iNS1_9__extrema9arg_max_fIdl10comparatorEEEEJSC_SC_iSG_EEEvDpT0_(
	.param .u64 .ptr .align 1 _ZN6thrust24THRUST_300001_SM_1000_NS8cuda_cub4core6detail13_kernel_agentINS1_8__reduce11ReduceAgentIPN4cuda3std3__45tupleIJdlEEESC_SB_iNS1_9__extrema9arg_max_fIdl10comparatorEEEEJSC_SC_iSG_EEEvDpT0__param_0,
	.param .u64 .ptr .align 1 _ZN6thrust24THRUST_300001_SM_1000_NS8cuda_cub4core6detail13_kernel_agentINS1_8__reduce11ReduceAgentIPN4cuda3std3__45tupleIJdlEEESC_SB_iNS1_9__extrema9arg_max_fIdl10comparatorEEEEJSC_SC_iSG_EEEvDpT0__param_1,
	.param .u32 _ZN6thrust24THRUST_300001_SM_1000_NS8cuda_cub4core6detail13_kernel_agentINS1_8__reduce11ReduceAgentIPN4cuda3std3__45tupleIJdlEEESC_SB_iNS1_9__extrema9arg_max_fIdl10comparatorEEEEJSC_SC_iSG_EEEvDpT0__param_2,
	.param .align 1 .b8 _ZN6thrust24THRUST_300001_SM_1000_NS8cuda_cub4core6detail13_kernel_agentINS1_8__reduce11ReduceAgentIPN4cuda3std3__45tupleIJdlEEESC_SB_iNS1_9__extrema9arg_max_fIdl10comparatorEEEEJSC_SC_iSG_EEEvDpT0__param_3[1]
)
.maxntid 256
{
	.reg .pred 	%p<222>;
	.reg .b32 	%r<390>;
	.reg .b64 	%rd<395>;
	.reg .b64 	%fd<358>;

	ld.param.u32 	%r37, [_ZN6thrust24THRUST_300001_SM_1000_NS8cuda_cub4core6detail13_kernel_agentINS1_8__reduce11ReduceAgentIPN4cuda3std3__45tupleIJdlEEESC_SB_iNS1_9__extrema9arg_max_fIdl10comparatorEEEEJSC_SC_iSG_EEEvDpT0__param_2];
	setp.eq.s32 	%p1, %r37, 0;
	@%p1 bra 	$L__BB6_211;
	setp.gt.s32 	%p2, %r37, 1279;
	@%p2 bra 	$L__BB6_121;
	mov.u32 	%r1, %tid.x;
	setp.ge.s32 	%p105, %r1, %r37;
	mov.f64 	%fd301, 0d0000000000000000;
	mov.b64 	%rd337, 0;
	mov.u32 	%r380, %r1;
	@%p105 bra 	$L__BB6_4;
	ld.param.u64 	%rd323, [_ZN6thrust24THRUST_300001_SM_1000_NS8cuda_cub4core6detail13_kernel_agentINS1_8__reduce11ReduceAgentIPN4cuda3std3__45tupleIJdlEEESC_SB_iNS1_9__extrema9arg_max_fIdl10comparatorEEEEJSC_SC_iSG_EEEvDpT0__param_0];
	mul.wide.u32 	%rd273, %r1, 16;
	add.s64 	%rd270, %rd323, %rd273;
	// begin inline asm
	ld.global.nc.u64 %rd269, [%rd270];
	// end inline asm
	add.s64 	%rd272, %rd270, 8;
	// begin inline asm
	ld.global.nc.u64 %rd337, [%rd272];
	// end inline asm
	mov.b64 	%fd301, %rd269;
	add.s32 	%r380, %r1, 256;
$L__BB6_4:
	setp.ge.s32 	%p106, %r380, %r37;
	@%p106 bra 	$L__BB6_25;
	not.b32 	%r153, %r380;
	add.s32 	%r4, %r37, %r153;
	and.b32  	%r154, %r4, 768;
	setp.eq.s32 	%p107, %r154, 768;
	@%p107 bra 	$L__BB6_11;
	ld.param.u64 	%rd324, [_ZN6thrust24THRUST_300001_SM_1000_NS8cuda_cub4core6detail13_kernel_agentINS1_8__reduce11ReduceAgentIPN4cuda3std3__45tupleIJdlEEESC_SB_iNS1_9__extrema9arg_max_fIdl10comparatorEEEEJSC_SC_iSG_EEEvDpT0__param_0];
	mul.wide.u32 	%rd275, %r380, 16;
	add.s64 	%rd328, %rd324, %rd275;
	shr.u32 	%r155, %r4, 8;
	add.s32 	%r156, %r155, 1;
	and.b32  	%r157, %r156, 3;
	neg.s32 	%r378, %r157;
$L__BB6_7:
	.pragma "nounroll";
	mov.u64 	%rd5, %rd337;
	mov.f64 	%fd3, %fd301;
	// begin inline asm
	ld.global.nc.u64 %rd276, [%rd328];
	// end inline asm
	add.s64 	%rd279, %rd328, 8;
	// begin inline asm
	ld.global.nc.u64 %rd278, [%rd279];
	// end inline asm
	mov.b64 	%fd4, %rd276;
	abs.f64 	%fd5, %fd3;
	abs.f64 	%fd6, %fd4;
	setp.lt.f64 	%p108, %fd5, %fd6;
	mov.u64 	%rd337, %rd278;
	mov.f64 	%fd301, %fd4;
	@%p108 bra 	$L__BB6_10;
	setp.lt.f64 	%p109, %fd6, %fd5;
	mov.u64 	%rd337, %rd5;
	mov.f64 	%fd301, %fd3;
	@%p109 bra 	$L__BB6_10;
	setp.lt.s64 	%p110, %rd5, %rd278;
	min.s64 	%rd337, %rd5, %rd278;
	selp.f64 	%fd301, %fd3, %fd4, %p110;
$L__BB6_10:
	add.s32 	%r380, %r380, 256;
	add.s64 	%rd328, %rd328, 4096;
	add.s32 	%r378, %r378, 1;
	setp.ne.s32 	%p111, %r378, 0;
	@%p111 bra 	$L__BB6_7;
$L__BB6_11:
	setp.lt.u32 	%p112, %r4, 768;
	@%p112 bra 	$L__BB6_25;
$L__BB6_12:
	ld.param.u64 	%rd325, [_ZN6thrust24THRUST_300001_SM_1000_NS8cuda_cub4core6detail13_kernel_agentINS1_8__reduce11ReduceAgentIPN4cuda3std3__45tupleIJdlEEESC_SB_iNS1_9__extrema9arg_max_fIdl10comparatorEEEEJSC_SC_iSG_EEEvDpT0__param_0];
	mul.wide.s32 	%rd284, %r380, 16;
	add.s64 	%rd281, %rd325, %rd284;
	// begin inline asm
	ld.global.nc.u64 %rd280, [%rd281];
	// end inline asm
	add.s64 	%rd283, %rd281, 8;
	// begin inline asm
	ld.global.nc.u64 %rd282, [%rd283];
	// end inline asm
	mov.b64 	%fd12, %rd280;
	abs.f64 	%fd13, %fd301;
	abs.f64 	%fd14, %fd12;
	setp.lt.f64 	%p113, %fd13, %fd14;
	mov.u64 	%rd334, %rd282;
	mov.f64 	%fd298, %fd12;
	@%p113 bra 	$L__BB6_15;
	setp.lt.f64 	%p114, %fd14, %fd13;
	mov.u64 	%rd334, %rd337;
	mov.f64 	%fd298, %fd301;
	@%p114 bra 	$L__BB6_15;
	setp.lt.s64 	%p115, %rd337, %rd282;
	min.s64 	%rd334, %rd337, %rd282;
	selp.f64 	%fd298, %fd301, %fd12, %p115;
$L__BB6_15:
	add.s64 	%rd286, %rd281, 4096;
	// begin inline asm
	ld.global.nc.u64 %rd285, [%rd286];
	// end inline asm
	add.s64 	%rd288, %rd281, 4104;
	// begin inline asm
	ld.global.nc.u64 %rd287, [%rd288];
	// end inline asm
	mov.b64 	%fd17, %rd285;
	abs.f64 	%fd18, %fd298;
	abs.f64 	%fd19, %fd17;
	setp.lt.f64 	%p116, %fd18, %fd19;
	mov.u64 	%rd335, %rd287;
	mov.f64 	%fd299, %fd17;
	@%p116 bra 	$L__BB6_18;
	setp.lt.f64 	%p117, %fd19, %fd18;
	mov.u64 	%rd335, %rd334;
	mov.f64 	%fd299, %fd298;
	@%p117 bra 	$L__BB6_18;
	setp.lt.s64 	%p118, %rd334, %rd287;
	min.s64 	%rd335, %rd334, %rd287;
	selp.f64 	%fd299, %fd298, %fd17, %p118;
$L__BB6_18:
	add.s64 	%rd290, %rd281, 8192;
	// begin inline asm
	ld.global.nc.u64 %rd289, [%rd290];
	// end inline asm
	add.s64 	%rd292, %rd281, 8200;
	// begin inline asm
	ld.global.nc.u64 %rd291, [%rd292];
	// end inline asm
	mov.b64 	%fd22, %rd289;
	abs.f64 	%fd23, %fd299;
	abs.f64 	%fd24, %fd22;
	setp.lt.f64 	%p119, %fd23, %fd24;
	mov.u64 	%rd336, %rd291;
	mov.f64 	%fd300, %fd22;
	@%p119 bra 	$L__BB6_21;
	setp.lt.f64 	%p120, %fd24, %fd23;
	mov.u64 	%rd336, %rd335;
	mov.f64 	%fd300, %fd299;
	@%p120 bra 	$L__BB6_21;
	setp.lt.s64 	%p121, %rd335, %rd291;
	min.s64 	%rd336, %rd335, %rd291;
	selp.f64 	%fd300, %fd299, %fd22, %p121;
$L__BB6_21:
	add.s64 	%rd294, %rd281, 12288;
	// begin inline asm
	ld.global.nc.u64 %rd293, [%rd294];
	// end inline asm
	add.s64 	%rd296, %rd281, 12296;
	// begin inline asm
	ld.global.nc.u64 %rd295, [%rd296];
	// end inline asm
	mov.b64 	%fd27, %rd293;
	abs.f64 	%fd28, %fd300;
	abs.f64 	%fd29, %fd27;
	setp.lt.f64 	%p122, %fd28, %fd29;
	mov.u64 	%rd337, %rd295;
	mov.f64 	%fd301, %fd27;
	@%p122 bra 	$L__BB6_24;
	setp.lt.f64 	%p123, %fd29, %fd28;
	mov.u64 	%rd337, %rd336;
	mov.f64 	%fd301, %fd300;
	@%p123 bra 	$L__BB6_24;
	setp.lt.s64 	%p124, %rd336, %rd295;
	min.s64 	%rd337, %rd336, %rd295;
	selp.f64 	%fd301, %fd300, %fd27, %p124;
$L__BB6_24:
	add.s32 	%r380, %r380, 1024;
	setp.lt.s32 	%p125, %r380, %r37;
	@%p125 bra 	$L__BB6_12;
$L__BB6_25:
	setp.lt.s32 	%p126, %r37, 256;
	@%p126 bra 	$L__BB6_70;
	// begin inline asm
	mov.u32 %r271, %laneid;
	// end inline asm
	mov.b64 	%rd307, %fd301;
	mov.b64 	{%r273, %r278}, %rd307;
	mov.b32 	%r289, 1;
	mov.b32 	%r290, 31;
	mov.b32 	%r291, -1;
	// begin inline asm
	shfl.sync.down.b32 %r272, %r273, %r289, %r290, %r291;
	// end inline asm
	// begin inline asm
	shfl.sync.down.b32 %r277, %r278, %r289, %r290, %r291;
	// end inline asm
	mov.b64 	%rd308, {%r272, %r277};
	mov.b64 	%fd33, %rd308;
	mov.b64 	{%r283, %r288}, %rd337;
	// begin inline asm
	shfl.sync.down.b32 %r282, %r283, %r289, %r290, %r291;
	// end inline asm
	// begin inline asm
	shfl.sync.down.b32 %r287, %r288, %r289, %r290, %r291;
	// end inline asm
	mov.b64 	%rd27, {%r282, %r287};
	setp.gt.s32 	%p178, %r271, 30;
	mov.u64 	%rd339, %rd337;
	mov.f64 	%fd303, %fd301;
	@%p178 bra 	$L__BB6_30;
	abs.f64 	%fd34, %fd301;
	abs.f64 	%fd35, %fd33;
	setp.lt.f64 	%p179, %fd34, %fd35;
	mov.u64 	%rd339, %rd27;
	mov.f64 	%fd303, %fd33;
	@%p179 bra 	$L__BB6_30;
	setp.lt.f64 	%p180, %fd35, %fd34;
	mov.u64 	%rd339, %rd337;
	mov.f64 	%fd303, %fd301;
	@%p180 bra 	$L__BB6_30;
	setp.lt.s64 	%p181, %rd337, %rd27;
	min.s64 	%rd339, %rd337, %rd27;
	selp.f64 	%fd303, %fd301, %fd33, %p181;
$L__BB6_30:
	mov.b64 	%rd309, %fd303;
	mov.b64 	{%r293, %r298}, %rd309;
	mov.b32 	%r309, 2;
	mov.b32 	%r310, 31;
	mov.b32 	%r311, -1;
	// begin inline asm
	shfl.sync.down.b32 %r292, %r293, %r309, %r310, %r311;
	// end inline asm
	// begin inline asm
	shfl.sync.down.b32 %r297, %r298, %r309, %r310, %r311;
	// end inline asm
	mov.b64 	%rd310, {%r292, %r297};
	mov.b64 	%fd38, %rd310;
	mov.b64 	{%r303, %r308}, %rd339;
	// begin inline asm
	shfl.sync.down.b32 %r302, %r303, %r309, %r310, %r311;
	// end inline asm
	// begin inline asm
	shfl.sync.down.b32 %r307, %r308, %r309, %r310, %r311;
	// end inline asm
	mov.b64 	%rd30, {%r302, %r307};
	setp.gt.s32 	%p182, %r271, 29;
	mov.u64 	%rd340, %rd339;
	mov.f64 	%fd304, %fd303;
	@%p182 bra 	$L__BB6_34;
	abs.f64 	%fd39, %fd303;
	abs.f64 	%fd40, %fd38;
	setp.lt.f64 	%p183, %fd39, %fd40;
	mov.u64 	%rd340, %rd30;
	mov.f64 	%fd304, %fd38;
	@%p183 bra 	$L__BB6_34;
	setp.lt.f64 	%p184, %fd40, %fd39;
	mov.u64 	%rd340, %rd339;
	mov.f64 	%fd304, %fd303;
	@%p184 bra 	$L__BB6_34;
	setp.lt.s64 	%p185, %rd339, %rd30;
	min.s64 	%rd340, %rd339, %rd30;
	selp.f64 	%fd304, %fd303, %fd38, %p185;
$L__BB6_34:
	mov.b64 	%rd311, %fd304;
	mov.b64 	{%r313, %r318}, %rd311;
	mov.b32 	%r329, 4;
	mov.b32 	%r330, 31;
	mov.b32 	%r331, -1;
	// begin inline asm
	shfl.sync.down.b32 %r312, %r313, %r329, %r330, %r331;
	// end inline asm
	// begin inline asm
	shfl.sync.down.b32 %r317, %r318, %r329, %r330, %r331;
	// end inline asm
	mov.b64 	%rd312, {%r312, %r317};
	mov.b64 	%fd43, %rd312;
	mov.b64 	{%r323, %r328}, %rd340;
	// begin inline asm
	shfl.sync.down.b32 %r322, %r323, %r329, %r330, %r331;
	// end inline asm
	// begin inline asm
	shfl.sync.down.b32 %r327, %r328, %r329, %r330, %r331;
	// end inline asm
	mov.b64 	%rd33, {%r322, %r327};
	setp.gt.s32 	%p186, %r271, 27;
	mov.u64 	%rd341, %rd340;
	mov.f64 	%fd305, %fd304;
	@%p186 bra 	$L__BB6_38;
	abs.f64 	%fd44, %fd304;
	abs.f64 	%fd45, %fd43;
	setp.lt.f64 	%p187, %fd44, %fd45;
	mov.u64 	%rd341, %rd33;
	mov.f64 	%fd305, %fd43;
	@%p187 bra 	$L__BB6_38;
	setp.lt.f64 	%p188, %fd45, %fd44;
	mov.u64 	%rd341, %rd340;
	mov.f64 	%fd305, %fd304;
	@%p188 bra 	$L__BB6_38;
	setp.lt.s64 	%p189, %rd340, %rd33;
	min.s64 	%rd341, %rd340, %rd33;
	selp.f64 	%fd305, %fd304, %fd43, %p189;
$L__BB6_38:
	mov.b64 	%rd313, %fd305;
	mov.b64 	{%r333, %r338}, %rd313;
	mov.b32 	%r349, 8;
	mov.b32 	%r350, 31;
	mov.b32 	%r351, -1;
	// begin inline asm
	shfl.sync.down.b32 %r332, %r333, %r349, %r350, %r351;
	// end inline asm
	// begin inline asm
	shfl.sync.down.b32 %r337, %r338, %r349, %r350, %r351;
	// end inline asm
	mov.b64 	%rd314, {%r332, %r337};
	mov.b64 	%fd48, %rd314;
	mov.b64 	{%r343, %r348}, %rd341;
	// begin inline asm
	shfl.sync.down.b32 %r342, %r343, %r349, %r350, %r351;
	// end inline asm
	// begin inline asm
	shfl.sync.down.b32 %r347, %r348, %r349, %r350, %r351;
	// end inline asm
	mov.b64 	%rd36, {%r342, %r347};
	setp.gt.s32 	%p190, %r271, 23;
	mov.u64 	%rd342, %rd341;
	mov.f64 	%fd306, %fd305;
	@%p190 bra 	$L__BB6_42;
	abs.f64 	%fd49, %fd305;
	abs.f64 	%fd50, %fd48;
	setp.lt.f64 	%p191, %fd49, %fd50;
	mov.u64 	%rd342, %rd36;
	mov.f64 	%fd306, %fd48;
	@%p191 bra 	$L__BB6_42;
	setp.lt.f64 	%p192, %fd50, %fd49;
	mov.u64 	%rd342, %rd341;
	mov.f64 	%fd306, %fd305;
	@%p192 bra 	$L__BB6_42;
	setp.lt.s64 	%p193, %rd341, %rd36;
	min.s64 	%rd342, %rd341, %rd36;
	selp.f64 	%fd306, %fd305, %fd48, %p193;
$L__BB6_42:
	mov.b64 	%rd315, %fd306;
	mov.b64 	{%r353, %r358}, %rd315;
	mov.b32 	%r369, 16;
	mov.b32 	%r370, 31;
	mov.b32 	%r371, -1;
	// begin inline asm
	shfl.sync.down.b32 %r352, %r353, %r369, %r370, %r371;
	// end inline asm
	// begin inline asm
	shfl.sync.down.b32 %r357, %r358, %r369, %r370, %r371;
	// end inline asm
	mov.b64 	%rd316, {%r352, %r357};
	mov.b64 	%fd53, %rd316;
	mov.b64 	{%r363, %r368}, %rd342;
	// begin inline asm
	shfl.sync.down.b32 %r362, %r363, %r369, %r370, %r371;
	// end inline asm
	// begin inline asm
	shfl.sync.down.b32 %r367, %r368, %r369, %r370, %r371;
	// end inline asm
	mov.b64 	%rd39, {%r362, %r367};
	setp.gt.s32 	%p194, %r271, 15;
	mov.u64 	%rd394, %rd342;
	mov.f64 	%fd357, %fd306;
	@%p194 bra 	$L__BB6_46;
	abs.f64 	%fd54, %fd306;
	abs.f64 	%fd55, %fd53;
	setp.lt.f64 	%p195, %fd54, %fd55;
	mov.u64 	%rd394, %rd39;
	mov.f64 	%fd357, %fd53;
	@%p195 bra 	$L__BB6_46;
	setp.lt.f64 	%p196, %fd55, %fd54;
	mov.u64 	%rd394, %rd342;
	mov.f64 	%fd357, %fd306;
	@%p196 bra 	$L__BB6_46;
	setp.lt.s64 	%p197, %rd342, %rd39;
	min.s64 	%rd394, %rd342, %rd39;
	selp.f64 	%fd357, %fd306, %fd53, %p197;
$L__BB6_46:
	setp.ne.s32 	%p198, %r271, 0;
	@%p198 bra 	$L__BB6_48;
	shr.u32 	%r372, %r1, 1;
	and.b32  	%r373, %r372, 496;
	mov.u32 	%r374, _ZN6thrust24THRUST_300001_SM_1000_NS8cuda_cub4core6detail5shmemE;
	add.s32 	%r375, %r374, %r373;
	st.shared.f64 	[%r375+8], %fd357;
	st.shared.u64 	[%r375+16], %rd394;
$L__BB6_48:
	bar.sync 	0;
	setp.ne.s32 	%p199, %r1, 0;
	@%p199 bra 	$L__BB6_209;
	ld.shared.f64 	%fd58, [_ZN6thrust24THRUST_300001_SM_1000_NS8cuda_cub4core6detail5shmemE+24];
	ld.shared.u64 	%rd42, [_ZN6thrust24THRUST_300001_SM_1000_NS8cuda_cub4core6detail5shmemE+32];
	abs.f64 	%fd59, %fd357;
	abs.f64 	%fd60, %fd58;
	setp.lt.f64 	%p200, %fd59, %fd60;
	mov.u64 	%rd344, %rd42;
	mov.f64 	%fd308, %fd58;
	@%p200 bra 	$L__BB6_52;
	setp.lt.f64 	%p201, %fd60, %fd59;
	mov.u64 	%rd344, %rd394;
	mov.f64 	%fd308, %fd357;
	@%p201 bra 	$L__BB6_52;
	setp.lt.s64 	%p202, %rd394, %rd42;
	min.s64 	%rd344, %rd394, %rd42;
	selp.f64 	%fd308, %fd357, %fd58, %p202;
$L__BB6_52:
	ld.shared.f64 	%fd63, [_ZN6thrust24THRUST_300001_SM_1000_NS8cuda_cub4core6detail5shmemE+40];
	ld.shared.u64 	%rd45, [_ZN6thrust24THRUST_300001_SM_1000_NS8cuda_cub4core6detail5shmemE+48];
	abs.f64 	%fd64, %fd308;
	abs.f64 	%fd65, %fd63;
	setp.lt.f64 	%p203, %fd64, %fd65;
	mov.u64 	%rd345, %rd45;
	mov.f64 	%fd309, %fd63;
	@%p203 bra 	$L__BB6_55;
	setp.lt.f64 	%p204, %fd65, %fd64;
	mov.u64 	%rd345, %rd344;
	mov.f64 	%fd309, %fd308;
	@%p204 bra 	$L__BB6_55;
	setp.lt.s64 	%p205, %rd344, %rd45;
	min.s64 	%rd345, %rd344, %rd45;
	selp.f64 	%fd309, %fd308, %fd63, %p205;
$L__BB6_55:
	ld.shared.f64 	%fd68, [_ZN6thrust24THRUST_300001_SM_1000_NS8cuda_cub4core6detail5shmemE+56];
	ld.shared.u64 	%rd48, [_ZN6thrust24THRUST_300001_SM_1000_NS8cuda_cub4core6detail5shmemE+64];
	abs.f64 	%fd69, %fd309;
	abs.f64 	%fd70, %fd68;
	setp.lt.f64 	%p206, %fd69, %fd70;
	mov.u64 	%rd346, %rd48;
	mov.f64 	%fd310, %fd68;
	@%p206 bra 	$L__BB6_58;
	setp.lt.f64 	%p207, %fd70, %fd69;
	mov.u64 	%rd346, %rd345;
	mov.f64 	%fd310, %fd309;
	@%p207 bra 	$L__BB6_58;
	setp.lt.s64 	%p208, %rd345, %rd48;
	min.s64 	%rd346, %rd345, %rd48;
	selp.f64 	%fd310, %fd309, %fd68, %p208;
$L__BB6_58:
	ld.shared.f64 	%fd73, [_ZN6thrust24THRUST_300001_SM_1000_NS8cuda_cub4core6detail5shmemE+72];
	ld.shared.u64 	%rd51, [_ZN6thrust24THRUST_300001_SM_1000_NS8cuda_cub4core6detail5shmemE+80];
	abs.f64 	%fd74, %fd310;
	abs.f64 	%fd75, %fd73;
	setp.lt.f64 	%p209, %fd74, %fd75;
	mov.u64 	%rd347, %rd51;
	mov.f64 	%fd311, %fd73;
	@%p209 bra 	$L__BB6_61;
	setp.lt.f64 	%p210, %fd75, %fd74;
	mov.u64 	%rd347, %rd346;
	mov.f64 	%fd311, %fd310;
	@%p210 bra 	$L__BB6_61;
	setp.lt.s64 	%p211, %rd346, %rd51;
	min.s64 	%rd347, %rd346, %rd51;
	selp.f64 	%fd311, %fd310, %fd73, %p211;
$L__BB6_61:
	ld.shared.f64 	%fd78, [_ZN6thrust24THRUST_300001_SM_1000_NS8cuda_cub4core6detail5shmemE+88];
	ld.shared.u64 	%rd54, [_ZN6thrust24THRUST_300001_SM_1000_NS8cuda_cub4core6detail5shmemE+96];
	abs.f64 	%fd79, %fd311;
	abs.f64 	%fd80, %fd78;
	setp.lt.f64 	%p212, %fd79, %fd80;
	mov.u64 	%rd348, %rd54;
	mov.f64 	%fd312, %fd78;
	@%p212 bra 	$L__BB6_64;
	setp.lt.f64 	%p213, %fd80, %fd79;
	mov.u64 	%rd348, %rd347;
	mov.f64 	%fd312, %fd311;
	@%p213 bra 	$L__BB6_64;
	setp.lt.s64 	%p214, %rd347, %rd54;
	min.s64 	%rd348, %rd347, %rd54;
	selp.f64 	%fd312, %fd311, %fd78, %p214;
$L__BB6_64:
	ld.shared.f64 	%fd83, [_ZN6thrust24THRUST_300001_SM_1000_NS8cuda_cub4core6detail5shmemE+104];
	ld.shared.u64 	%rd57, [_ZN6thrust24THRUST_300001_SM_1000_NS8cuda_cub4core6detail5shmemE+112];
	abs.f64 	%fd84, %fd312;
	abs.f64 	%fd85, %fd83;
	setp.lt.f64 	%p215, %fd84, %fd85;
	mov.u64 	%rd349, %rd57;
	mov.f64 	%fd313, %fd83;
	@%p215 bra 	$L__BB6_67;
	setp.lt.f64 	%p216, %fd85, %fd84;
	mov.u64 	%rd349, %rd348;
	mov.f64 	%fd313, %fd312;
	@%p216 bra 	$L__BB6_67;
	setp.lt.s64 	%p217, %rd348, %rd57;
	min.s64 	%rd349, %rd348, %rd57;
	selp.f64 	%fd313, %fd312, %fd83, %p217;
$L__BB6_67:
	ld.shared.f64 	%fd88, [_ZN6thrust24THRUST_300001_SM_1000_NS8cuda_cub4core6detail5shmemE+120];
	ld.shared.u64 	%rd60, [_ZN6thrust24THRUST_300001_SM_1000_NS8cuda_cub4core6detail5shmemE+128];
	abs.f64 	%fd89, %fd313;
	abs.f64 	%fd90, %fd88;
	setp.lt.f64 	%p218, %fd89, %fd90;
	mov.u64 	%rd394, %rd60;
	mov.f64 	%fd357, %fd88;
	@%p218 bra 	$L__BB6_209;
	setp.lt.f64 	%p219, %fd90, %fd89;
	mov.u64 	%rd394, %rd349;
	mov.f64 	%fd357, %fd313;
	@%p219 bra 	$L__BB6_209;
	setp.lt.s64 	%p220, %rd349, %rd60;
	min.s64 	%rd394, %rd349, %rd60;
	selp.f64 	%fd357, %fd313, %fd88, %p220;
	bra.uni 	$L__BB6_209;
$L__BB6_70:
	// begin inline asm
	mov.u32 %r158, %laneid;
	// end inline asm
	and.b32  	%r179, %r1, 992;
	add.s32 	%r180, %r179, 32;
	setp.gt.s32 	%p127, %r180, %r37;
	not.b32 	%r181, %r179;
	add.s32 	%r182, %r37, %r181;
	selp.b32 	%r177, %r182, 31, %p127;
	mov.b64 	%rd297, %fd301;
	mov.b64 	{%r160, %r165}, %rd297;
	mov.b32 	%r176, 1;
	mov.b32 	%r178, -1;
	// begin inline asm
	shfl.sync.down.b32 %r159, %r160, %r176, %r177, %r178;
	// end inline asm
	// begin inline asm
	shfl.sync.down.b32 %r164, %r165, %r176, %r177, %r178;
	// end inline asm
	mov.b64 	%rd298, {%r159, %r164};
	mov.b64 	%fd92, %rd298;
	mov.b64 	{%r170, %r175}, %rd337;
	// begin inline asm
	shfl.sync.down.b32 %r169, %r170, %r176, %r177, %r178;
	// end inline asm
	// begin inline asm
	shfl.sync.down.b32 %r174, %r175, %r176, %r177, %r178;
	// end inline asm
	mov.b64 	%rd62, {%r169, %r174};
	setp.ge.s32 	%p128, %r158, %r177;
	mov.u64 	%rd350, %rd337;
	mov.f64 	%fd314, %fd301;
	@%p128 bra 	$L__BB6_74;
	abs.f64 	%fd93, %fd301;
	abs.f64 	%fd94, %fd92;
	setp.lt.f64 	%p129, %fd93, %fd94;
	mov.u64 	%rd350, %rd62;
	mov.f64 	%fd314, %fd92;
	@%p129 bra 	$L__BB6_74;
	setp.lt.f64 	%p130, %fd94, %fd93;
	mov.u64 	%rd350, %rd337;
	mov.f64 	%fd314, %fd301;
	@%p130 bra 	$L__BB6_74;
	setp.lt.s64 	%p131, %rd337, %rd62;
	min.s64 	%rd350, %rd337, %rd62;
	selp.f64 	%fd314, %fd301, %fd92, %p131;
$L__BB6_74:
	mov.b64 	%rd299, %fd314;
	mov.b64 	{%r184, %r189}, %rd299;
	mov.b32 	%r200, 2;
	mov.b32 	%r202, -1;
	// begin inline asm
	shfl.sync.down.b32 %r183, %r184, %r200, %r177, %r202;
	// end inline asm
	// begin inline asm
	shfl.sync.down.b32 %r188, %r189, %r200, %r177, %r202;
	// end inline asm
	mov.b64 	%rd300, {%r183, %r188};
	mov.b64 	%fd97, %rd300;
	mov.b64 	{%r194, %r199}, %rd350;
	// begin inline asm
	shfl.sync.down.b32 %r193, %r194, %r200, %r177, %r202;
	// end inline asm
	// begin inline asm
	shfl.sync.down.b32 %r198, %r199, %r200, %r177, %r202;
	// end inline asm
	mov.b64 	%rd65, {%r193, %r198};
	add.s32 	%r203, %r158, 2;
	setp.gt.s32 	%p132, %r203, %r177;
	mov.u64 	%rd351, %rd350;
	mov.f64 	%fd315, %fd314;
	@%p132 bra 	$L__BB6_78;
	abs.f64 	%fd98, %fd314;
	abs.f64 	%fd99, %fd97;
	setp.lt.f64 	%p133, %fd98, %fd99;
	mov.u64 	%rd351, %rd65;
	mov.f64 	%fd315, %fd97;
	@%p133 bra 	$L__BB6_78;
	setp.lt.f64 	%p134, %fd99, %fd98;
	mov.u64 	%rd351, %rd350;
	mov.f64 	%fd315, %fd314;
	@%p134 bra 	$L__BB6_78;
	setp.lt.s64 	%p135, %rd350, %rd65;
	min.s64 	%rd351, %rd350, %rd65;
	selp.f64 	%fd315, %fd314, %fd97, %p135;
$L__BB6_78:
	mov.b64 	%rd301, %fd315;
	mov.b64 	{%r205, %r210}, %rd301;
	mov.b32 	%r221, 4;
	mov.b32 	%r223, -1;
	// begin inline asm
	shfl.sync.down.b32 %r204, %r205, %r221, %r177, %r223;
	// end inline asm
	// begin inline asm
	shfl.sync.down.b32 %r209, %r210, %r221, %r177, %r223;
	// end inline asm
	mov.b64 	%rd302, {%r204, %r209};
	mov.b64 	%fd102, %rd302;
	mov.b64 	{%r215, %r220}, %rd351;
	// begin inline asm
	shfl.sync.down.b32 %r214, %r215, %r221, %r177, %r223;
	// end inline asm
	// begin inline asm
	shfl.sync.down.b32 %r219, %r220, %r221, %r177, %r223;
	// end inline asm
	mov.b64 	%rd68, {%r214, %r219};
	add.s32 	%r224, %r158, 4;
	setp.gt.s32 	%p136, %r224, %r177;
	mov.u64 	%rd352, %rd351;
	mov.f64 	%fd316, %fd315;
	@%p136 bra 	$L__BB6_82;
	abs.f64 	%fd103, %fd315;
	abs.f64 	%fd104, %fd102;
	setp.lt.f64 	%p137, %fd103, %fd104;
	mov.u64 	%rd352, %rd68;
	mov.f64 	%fd316, %fd102;
	@%p137 bra 	$L__BB6_82;
	setp.lt.f64 	%p138, %fd104, %fd103;
	mov.u64 	%rd352, %rd351;
	mov.f64 	%fd316, %fd315;
	@%p138 bra 	$L__BB6_82;
	setp.lt.s64 	%p139, %rd351, %rd68;
	min.s64 	%rd352, %rd351, %rd68;
	selp.f64 	%fd316, %fd315, %fd102, %p139;
$L__BB6_82:
	mov.b64 	%rd303, %fd316;
	mov.b64 	{%r226, %r231}, %rd303;
	mov.b32 	%r242, 8;
	mov.b32 	%r244, -1;
	// begin inline asm
	shfl.sync.down.b32 %r225, %r226, %r242, %r177, %r244;
	// end inline asm
	// begin inline asm
	shfl.sync.down.b32 %r230, %r231, %r242, %r177, %r244;
	// end inline asm
	mov.b64 	%rd304, {%r225, %r230};
	mov.b64 	%fd107, %rd304;
	mov.b64 	{%r236, %r241}, %rd352;
	// begin inline asm
	shfl.sync.down.b32 %r235, %r236, %r242, %r177, %r244;
	// end inline asm
	// begin inline asm
	shfl.sync.down.b32 %r240, %r241, %r242, %r177, %r244;
	// end inline asm
	mov.b64 	%rd71, {%r235, %r240};
	add.s32 	%r245, %r158, 8;
	setp.gt.s32 	%p140, %r245, %r177;
	mov.u64 	%rd353, %rd352;
	mov.f64 	%fd317, %fd316;
	@%p140 bra 	$L__BB6_86;
	abs.f64 	%fd108, %fd316;
	abs.f64 	%fd109, %fd107;
	setp.lt.f64 	%p141, %fd108, %fd109;
	mov.u64 	%rd353, %rd71;
	mov.f64 	%fd317, %fd107;
	@%p141 bra 	$L__BB6_86;
	setp.lt.f64 	%p142, %fd109, %fd108;
	mov.u64 	%rd353, %rd352;
	mov.f64 	%fd317, %fd316;
	@%p142 bra 	$L__BB6_86;
	setp.lt.s64 	%p143, %rd352, %rd71;
	min.s64 	%rd353, %rd352, %rd71;
	selp.f64 	%fd317, %fd316, %fd107, %p143;
$L__BB6_86:
	mov.b64 	%rd305, %fd317;
	mov.b64 	{%r247, %r252}, %rd305;
	mov.b32 	%r263, 16;
	mov.b32 	%r265, -1;
	// begin inline asm
	shfl.sync.down.b32 %r246, %r247, %r263, %r177, %r265;
	// end inline asm
	// begin inline asm
	shfl.sync.down.b32 %r251, %r252, %r263, %r177, %r265;
	// end inline asm
	mov.b64 	%rd306, {%r246, %r251};
	mov.b64 	%fd112, %rd306;
	mov.b64 	{%r257, %r262}, %rd353;
	// begin inline asm
	shfl.sync.down.b32 %r256, %r257, %r263, %r177, %r265;
	// end inline asm
	// begin inline asm
	shfl.sync.down.b32 %r261, %r262, %r263, %r177, %r265;
	// end inline asm
	mov.b64 	%rd74, {%r256, %r261};
	add.s32 	%r266, %r158, 16;
	setp.gt.s32 	%p144, %r266, %r177;
	mov.u64 	%rd394, %rd353;
	mov.f64 	%fd357, %fd317;
	@%p144 bra 	$L__BB6_90;
	abs.f64 	%fd113, %fd317;
	abs.f64 	%fd114, %fd112;
	setp.lt.f64 	%p145, %fd113, %fd114;
	mov.u64 	%rd394, %rd74;
	mov.f64 	%fd357, %fd112;
	@%p145 bra 	$L__BB6_90;
	setp.lt.f64 	%p146, %fd114, %fd113;
	mov.u64 	%rd394, %rd353;
	mov.f64 	%fd357, %fd317;
	@%p146 bra 	$L__BB6_90;
	setp.lt.s64 	%p147, %rd353, %rd74;
	min.s64 	%rd394, %rd353, %rd74;
	selp.f64 	%fd357, %fd317, %fd112, %p147;
$L__BB6_90:
	setp.ne.s32 	%p148, %r158, 0;
	@%p148 bra 	$L__BB6_92;
	shr.u32 	%r267, %r1, 1;
	and.b32  	%r268, %r267, 496;
	mov.u32 	%r269, _ZN6thrust24THRUST_300001_SM_1000_NS8cuda_cub4core6detail5shmemE;
	add.s32 	%r270, %r269, %r268;
	st.shared.f64 	[%r270+8], %fd357;
	st.shared.u64 	[%r270+16], %rd394;
$L__BB6_92:
	bar.sync 	0;
	setp.ne.s32 	%p149, %r1, 0;
	@%p149 bra 	$L__BB6_209;
	setp.lt.s32 	%p150, %r37, 33;
	mov.f64 	%fd319, %fd357;
	mov.u64 	%rd355, %rd394;
	@%p150 bra 	$L__BB6_97;
	ld.shared.f64 	%fd117, [_ZN6thrust24THRUST_300001_SM_1000_NS8cuda_cub4core6detail5shmemE+24];
	ld.shared.u64 	%rd77, [_ZN6thrust24THRUST_300001_SM_1000_NS8cuda_cub4core6detail5shmemE+32];
	abs.f64 	%fd118, %fd357;
	abs.f64 	%fd119, %fd117;
	setp.lt.f64 	%p151, %fd118, %fd119;
	mov.f64 	%fd319, %fd117;
	mov.u64 	%rd355, %rd77;
	@%p151 bra 	$L__BB6_97;
	setp.lt.f64 	%p152, %fd119, %fd118;
	mov.f64 	%fd319, %fd357;
	mov.u64 	%rd355, %rd394;
	@%p152 bra 	$L__BB6_97;
	setp.lt.s64 	%p153, %rd394, %rd77;
	min.s64 	%rd355, %rd394, %rd77;
	selp.f64 	%fd319, %fd357, %fd117, %p153;
$L__BB6_97:
	setp.lt.s32 	%p154, %r37, 65;
	mov.f64 	%fd320, %fd319;
	mov.u64 	%rd356, %rd355;
	@%p154 bra 	$L__BB6_101;
	ld.shared.f64 	%fd122, [_ZN6thrust24THRUST_300001_SM_1000_NS8cuda_cub4core6detail5shmemE+40];
	ld.shared.u64 	%rd80, [_ZN6thrust24THRUST_300001_SM_1000_NS8cuda_cub4core6detail5shmemE+48];
	abs.f64 	%fd123, %fd319;
	abs.f64 	%fd124, %fd122;
	setp.lt.f64 	%p155, %fd123, %fd124;
	mov.f64 	%fd320, %fd122;
	mov.u64 	%rd356, %rd80;
	@%p155 bra 	$L__BB6_101;
	setp.lt.f64 	%p156, %fd124, %fd123;
	mov.f64 	%fd320, %fd319;
	mov.u64 	%rd356, %rd355;
	@%p156 bra 	$L__BB6_101;
	setp.lt.s64 	%p157, %rd355, %rd80;
	min.s64 	%rd356, %rd355, %rd80;
	selp.f64 	%fd320, %fd319, %fd122, %p157;
$L__BB6_101:
	setp.lt.s32 	%p158, %r37, 97;
	mov.f64 	%fd321, %fd320;
	mov.u64 	%rd357, %rd356;
	@%p158 bra 	$L__BB6_105;
	ld.shared.f64 	%fd127, [_ZN6thrust24THRUST_300001_SM_1000_NS8cuda_cub4core6detail5shmemE+56];
	ld.shared.u64 	%rd83, [_ZN6thrust24THRUST_300001_SM_1000_NS8cuda_cub4core6detail5shmemE+64];
	abs.f64 	%fd128, %fd320;
	abs.f64 	%fd129, %fd127;
	setp.lt.f64 	%p159, %fd128, %fd129;
	mov.f64 	%fd321, %fd127;
	mov.u64 	%rd357, %rd83;
	@%p159 bra 	$L__BB6_105;
	setp.lt.f64 	%p160, %fd129, %fd128;
	mov.f64 	%fd321, %fd320;
	mov.u64 	%rd357, %rd356;
	@%p160 bra 	$L__BB6_105;
	setp.lt.s64 	%p161, %rd356, %rd83;
	min.s64 	%rd357, %rd356, %rd83;
	selp.f64 	%fd321, %fd320, %fd127, %p161;
$L__BB6_105:
	setp.lt.s32 	%p162, %r37, 129;
	mov.f64 	%fd322, %fd321;
	mov.u64 	%rd358, %rd357;
	@%p162 bra 	$L__BB6_109;
	ld.shared.f64 	%fd132, [_ZN6thrust24THRUST_300001_SM_1000_NS8cuda_cub4core6detail5shmemE+72];
	ld.shared.u64 	%rd86, [_ZN6thrust24THRUST_300001_SM_1000_NS8cuda_cub4core6detail5shmemE+80];
	abs.f64 	%fd133, %fd321;
	abs.f64 	%fd134, %fd132;
	setp.lt.f64 	%p163, %fd133, %fd134;
	mov.f64 	%fd322, %fd132;
	mov.u64 	%rd358, %rd86;
	@%p163 bra 	$L__BB6_109;
	setp.lt.f64 	%p164, %fd134, %fd133;
	mov.f64 	%fd322, %fd321;
	mov.u64 	%rd358, %rd357;
	@%p164 bra 	$L__BB6_109;
	setp.lt.s64 	%p165, %rd357, %rd86;
	min.s64 	%rd358, %rd357, %rd86;
	selp.f64 	%fd322, %fd321, %fd132, %p165;
$L__BB6_109:
	setp.lt.s32 	%p166, %r37, 161;
	mov.f64 	%fd323, %fd322;
	mov.u64 	%rd359, %rd358;
	@%p166 bra 	$L__BB6_113;
	ld.shared.f64 	%fd137, [_ZN6thrust24THRUST_300001_SM_1000_NS8cuda_cub4core6detail5shmemE+88];
	ld.shared.u64 	%rd89, [_ZN6thrust24THRUST_300001_SM_1000_NS8cuda_cub4core6detail5shmemE+96];
	abs.f64 	%fd138, %fd322;
	abs.f64 	%fd139, %fd137;
	setp.lt.f64 	%p167, %fd138, %fd139;
	mov.f64 	%fd323, %fd137;
	mov.u64 	%rd359, %rd89;
	@%p167 bra 	$L__BB6_113;
	setp.lt.f64 	%p168, %fd139, %fd138;
	mov.f64 	%fd323, %fd322;
	mov.u64 	%rd359, %rd358;
	@%p168 bra 	$L__BB6_113;
	setp.lt.s64 	%p169, %rd358, %rd89;
	min.s64 	%rd359, %rd358, %rd89;
	selp.f64 	%fd323, %fd322, %fd137, %p169;
$L__BB6_113:
	setp.lt.s32 	%p170, %r37, 193;
	mov.f64 	%fd324, %fd323;
	mov.u64 	%rd360, %rd359;
	@%p170 bra 	$L__BB6_117;
	ld.shared.f64 	%fd142, [_ZN6thrust24THRUST_300001_SM_1000_NS8cuda_cub4core6detail5shmemE+104];
	ld.shared.u64 	%rd92, [_ZN6thrust24THRUST_300001_SM_1000_NS8cuda_cub4core6detail5shmemE+112];
	abs.f64 	%fd143, %fd323;
	abs.f64 	%fd144, %fd142;
	setp.lt.f64 	%p171, %fd143, %fd144;
	mov.f64 	%fd324, %fd142;
	mov.u64 	%rd360, %rd92;
	@%p171 bra 	$L__BB6_117;
	setp.lt.f64 	%p172, %fd144, %fd143;
	mov.f64 	%fd324, %fd323;
	mov.u64 	%rd360, %rd359;
	@%p172 bra 	$L__BB6_117;
	setp.lt.s64 	%p173, %rd359, %rd92;
	min.s64 	%rd360, %rd359, %rd92;
	selp.f64 	%fd324, %fd323, %fd142, %p173;
$L__BB6_117:
	setp.lt.s32 	%p174, %r37, 225;
	mov.u64 	%rd394, %rd360;
	mov.f64 	%fd357, %fd324;
	@%p174 bra 	$L__BB6_209;
	ld.shared.f64 	%fd147, [_ZN6thrust24THRUST_300001_SM_1000_NS8cuda_cub4core6detail5shmemE+120];
	ld.shared.u64 	%rd95, [_ZN6thrust24THRUST_300001_SM_1000_NS8cuda_cub4core6detail5shmemE+128];
	abs.f64 	%fd148, %fd324;
	abs.f64 	%fd149, %fd147;
	setp.lt.f64 	%p175, %fd148, %fd149;
	mov.u64 	%rd394, %rd95;
	mov.f64 	%fd357, %fd147;
	@%p175 bra 	$L__BB6_209;
	setp.lt.f64 	%p176, %fd149, %fd148;
	mov.u64 	%rd394, %rd360;
	mov.f64 	%fd357, %fd324;
	@%p176 bra 	$L__BB6_209;
	setp.lt.s64 	%p177, %rd360, %rd95;
	min.s64 	%rd394, %rd360, %rd95;
	selp.f64 	%fd357, %fd324, %fd147, %p177;
	bra.uni 	$L__BB6_209;
$L__BB6_121:
	ld.param.u64 	%rd318, [_ZN6thrust24THRUST_300001_SM_1000_NS8cuda_cub4core6detail13_kernel_agentINS1_8__reduce11ReduceAgentIPN4cuda3std3__45tupleIJdlEEESC_SB_iNS1_9__extrema9arg_max_fIdl10comparatorEEEEJSC_SC_iSG_EEEvDpT0__param_0];
	mov.u32 	%r16, %tid.x;
	mul.wide.u32 	%rd208, %r16, 16;
	add.s64 	%rd189, %rd318, %rd208;
	// begin inline asm
	ld.global.nc.u64 %rd188, [%rd189];
	// end inline asm
	add.s64 	%rd191, %rd189, 8;
	// begin inline asm
	ld.global.nc.u64 %rd190, [%rd191];
	// end inline asm
	mov.b64 	%fd151, %rd188;
	add.s64 	%rd193, %rd189, 4096;
	// begin inline asm
	ld.global.nc.u64 %rd192, [%rd193];
	// end inline asm
	add.s64 	%rd195, %rd189, 4104;
	// begin inline asm
	ld.global.nc.u64 %rd361, [%rd195];
	// end inline asm
	mov.b64 	%fd325, %rd192;
	add.s64 	%rd197, %rd189, 8192;
	// begin inline asm
	ld.global.nc.u64 %rd196, [%rd197];
	// end inline asm
	add.s64 	%rd199, %rd189, 8200;
	// begin inline asm
	ld.global.nc.u64 %rd362, [%rd199];
	// end inline asm
	mov.b64 	%fd326, %rd196;
	add.s64 	%rd201, %rd189, 12288;
	// begin inline asm
	ld.global.nc.u64 %rd200, [%rd201];
	// end inline asm
	add.s64 	%rd203, %rd189, 12296;
	// begin inline asm
	ld.global.nc.u64 %rd363, [%rd203];
	// end inline asm
	mov.b64 	%fd327, %rd200;
	add.s64 	%rd205, %rd189, 16384;
	// begin inline asm
	ld.global.nc.u64 %rd204, [%rd205];
	// end inline asm
	add.s64 	%rd207, %rd189, 16392;
	// begin inline asm
	ld.global.nc.u64 %rd381, [%rd207];
	// end inline asm
	mov.b64 	%fd344, %rd204;
	abs.f64 	%fd156, %fd151;
	abs.f64 	%fd157, %fd325;
	setp.lt.f64 	%p3, %fd156, %fd157;
	@%p3 bra 	$L__BB6_123;
	setp.lt.f64 	%p4, %fd157, %fd156;
	setp.lt.s64 	%p5, %rd190, %rd361;
	or.pred  	%p6, %p4, %p5;
	selp.b64 	%rd361, %rd190, %rd361, %p6;
	selp.f64 	%fd325, %fd151, %fd325, %p6;
$L__BB6_123:
	abs.f64 	%fd160, %fd325;
	abs.f64 	%fd161, %fd326;
	setp.lt.f64 	%p7, %fd160, %fd161;
	@%p7 bra 	$L__BB6_125;
	setp.lt.f64 	%p8, %fd161, %fd160;
	setp.lt.s64 	%p9, %rd361, %rd362;
	or.pred  	%p10, %p8, %p9;
	selp.b64 	%rd362, %rd361, %rd362, %p10;
	selp.f64 	%fd326, %fd325, %fd326, %p10;
$L__BB6_125:
	abs.f64 	%fd164, %fd326;
	abs.f64 	%fd165, %fd327;
	setp.lt.f64 	%p11, %fd164, %fd165;
	@%p11 bra 	$L__BB6_127;
	setp.lt.f64 	%p12, %fd165, %fd164;
	setp.lt.s64 	%p13, %rd362, %rd363;
	or.pred  	%p14, %p12, %p13;
	selp.b64 	%rd363, %rd362, %rd363, %p14;
	selp.f64 	%fd327, %fd326, %fd327, %p14;
$L__BB6_127:
	abs.f64 	%fd168, %fd327;
	abs.f64 	%fd169, %fd344;
	setp.lt.f64 	%p15, %fd168, %fd169;
	@%p15 bra 	$L__BB6_129;
	setp.lt.f64 	%p16, %fd169, %fd168;
	setp.lt.s64 	%p17, %rd363, %rd381;
	or.pred  	%p18, %p16, %p17;
	selp.b64 	%rd381, %rd363, %rd381, %p18;
	selp.f64 	%fd344, %fd327, %fd344, %p18;
$L__BB6_129:
	setp.lt.u32 	%p19, %r37, 2560;
	mov.b32 	%r383, 1280;
	@%p19 bra 	$L__BB6_142;
	mov.b32 	%r382, 1280;
	mov.f64 	%fd329, %fd344;
	mov.u64 	%rd365, %rd381;
$L__BB6_131:
	ld.param.u64 	%rd319, [_ZN6thrust24THRUST_300001_SM_1000_NS8cuda_cub4core6detail13_kernel_agentINS1_8__reduce11ReduceAgentIPN4cuda3std3__45tupleIJdlEEESC_SB_iNS1_9__extrema9arg_max_fIdl10comparatorEEEEJSC_SC_iSG_EEEvDpT0__param_0];
	add.s32 	%r40, %r382, %r16;
	mul.wide.u32 	%rd229, %r40, 16;
	add.s64 	%rd210, %rd319, %rd229;
	// begin inline asm
	ld.global.nc.u64 %rd209, [%rd210];
	// end inline asm
	add.s64 	%rd212, %rd210, 8;
	// begin inline asm
	ld.global.nc.u64 %rd366, [%rd212];
	// end inline asm
	mov.b64 	%fd330, %rd209;
	add.s64 	%rd214, %rd210, 4096;
	// begin inline asm
	ld.global.nc.u64 %rd213, [%rd214];
	// end inline asm
	add.s64 	%rd216, %rd210, 4104;
	// begin inline asm
	ld.global.nc.u64 %rd367, [%rd216];
	// end inline asm
	mov.b64 	%fd331, %rd213;
	add.s64 	%rd218, %rd210, 8192;
	// begin inline asm
	ld.global.nc.u64 %rd217, [%rd218];
	// end inline asm
	add.s64 	%rd220, %rd210, 8200;
	// begin inline asm
	ld.global.nc.u64 %rd368, [%rd220];
	// end inline asm
	mov.b64 	%fd332, %rd217;
	add.s64 	%rd222, %rd210, 12288;
	// begin inline asm
	ld.global.nc.u64 %rd221, [%rd222];
	// end inline asm
	add.s64 	%rd224, %rd210, 12296;
	// begin inline asm
	ld.global.nc.u64 %rd369, [%rd224];
	// end inline asm
	mov.b64 	%fd333, %rd221;
	add.s64 	%rd226, %rd210, 16384;
	// begin inline asm
	ld.global.nc.u64 %rd225, [%rd226];
	// end inline asm
	add.s64 	%rd228, %rd210, 16392;
	// begin inline asm
	ld.global.nc.u64 %rd381, [%rd228];
	// end inline asm
	mov.b64 	%fd344, %rd225;
	abs.f64 	%fd178, %fd329;
	abs.f64 	%fd179, %fd330;
	setp.lt.f64 	%p20, %fd178, %fd179;
	@%p20 bra 	$L__BB6_133;
	setp.lt.f64 	%p21, %fd179, %fd178;
	setp.lt.s64 	%p22, %rd365, %rd366;
	or.pred  	%p23, %p21, %p22;
	selp.b64 	%rd366, %rd365, %rd366, %p23;
	selp.f64 	%fd330, %fd329, %fd330, %p23;
$L__BB6_133:
	abs.f64 	%fd182, %fd330;
	abs.f64 	%fd183, %fd331;
	setp.lt.f64 	%p24, %fd182, %fd183;
	@%p24 bra 	$L__BB6_135;
	setp.lt.f64 	%p25, %fd183, %fd182;
	setp.lt.s64 	%p26, %rd366, %rd367;
	or.pred  	%p27, %p25, %p26;
	selp.b64 	%rd367, %rd366, %rd367, %p27;
	selp.f64 	%fd331, %fd330, %fd331, %p27;
$L__BB6_135:
	abs.f64 	%fd186, %fd331;
	abs.f64 	%fd187, %fd332;
	setp.lt.f64 	%p28, %fd186, %fd187;
	@%p28 bra 	$L__BB6_137;
	setp.lt.f64 	%p29, %fd187, %fd186;
	setp.lt.s64 	%p30, %rd367, %rd368;
	or.pred  	%p31, %p29, %p30;
	selp.b64 	%rd368, %rd367, %rd368, %p31;
	selp.f64 	%fd332, %fd331, %fd332, %p31;
$L__BB6_137:
	abs.f64 	%fd190, %fd332;
	abs.f64 	%fd191, %fd333;
	setp.lt.f64 	%p32, %fd190, %fd191;
	@%p32 bra 	$L__BB6_139;
	setp.lt.f64 	%p33, %fd191, %fd190;
	setp.lt.s64 	%p34, %rd368, %rd369;
	or.pred  	%p35, %p33, %p34;
	selp.b64 	%rd369, %rd368, %rd369, %p35;
	selp.f64 	%fd333, %fd332, %fd333, %p35;
$L__BB6_139:
	abs.f64 	%fd194, %fd333;
	abs.f64 	%fd195, %fd344;
	setp.lt.f64 	%p36, %fd194, %fd195;
	@%p36 bra 	$L__BB6_141;
	setp.lt.f64 	%p37, %fd195, %fd194;
	setp.lt.s64 	%p38, %rd369, %rd381;
	or.pred  	%p39, %p37, %p38;
	selp.b64 	%rd381, %rd369, %rd381, %p39;
	selp.f64 	%fd344, %fd333, %fd344, %p39;
$L__BB6_141:
	add.s32 	%r383, %r382, 1280;
	add.s32 	%r41, %r382, 2560;
	setp.le.s32 	%p40, %r41, %r37;
	mov.u32 	%r382, %r383;
	mov.f64 	%fd329, %fd344;
	mov.u64 	%rd365, %rd381;
	@%p40 bra 	$L__BB6_131;
$L__BB6_142:
	setp.le.s32 	%p41, %r37, %r383;
	@%p41 bra 	$L__BB6_165;
	sub.s32 	%r20, %r37, %r383;
	setp.ge.s32 	%p42, %r16, %r20;
	@%p42 bra 	$L__BB6_165;
	not.b32 	%r42, %r16;
	add.s32 	%r43, %r37, %r42;
	sub.s32 	%r21, %r43, %r383;
	and.b32  	%r44, %r21, 768;
	setp.eq.s32 	%p43, %r44, 768;
	mov.u32 	%r387, %r16;
	@%p43 bra 	$L__BB6_150;
	add.s32 	%r385, %r16, %r383;
	shr.u32 	%r45, %r21, 8;
	add.s32 	%r46, %r45, 1;
	and.b32  	%r47, %r46, 3;
	neg.s32 	%r384, %r47;
	mov.u32 	%r387, %r16;
$L__BB6_146:
	.pragma "nounroll";
	mov.u64 	%rd127, %rd381;
	mov.f64 	%fd199, %fd344;
	ld.param.u64 	%rd320, [_ZN6thrust24THRUST_300001_SM_1000_NS8cuda_cub4core6detail13_kernel_agentINS1_8__reduce11ReduceAgentIPN4cuda3std3__45tupleIJdlEEESC_SB_iNS1_9__extrema9arg_max_fIdl10comparatorEEEEJSC_SC_iSG_EEEvDpT0__param_0];
	mul.wide.u32 	%rd235, %r385, 16;
	add.s64 	%rd232, %rd320, %rd235;
	// begin inline asm
	ld.global.nc.u64 %rd231, [%rd232];
	// end inline asm
	add.s64 	%rd234, %rd232, 8;
	// begin inline asm
	ld.global.nc.u64 %rd233, [%rd234];
	// end inline asm
	mov.b64 	%fd200, %rd231;
	abs.f64 	%fd201, %fd199;
	abs.f64 	%fd202, %fd200;
	setp.lt.f64 	%p44, %fd201, %fd202;
	mov.f64 	%fd344, %fd200;
	mov.u64 	%rd381, %rd233;
	@%p44 bra 	$L__BB6_149;
	setp.lt.f64 	%p45, %fd202, %fd201;
	mov.f64 	%fd344, %fd199;
	mov.u64 	%rd381, %rd127;
	@%p45 bra 	$L__BB6_149;
	setp.lt.s64 	%p46, %rd127, %rd233;
	selp.f64 	%fd344, %fd199, %fd200, %p46;
	min.s64 	%rd381, %rd127, %rd233;
$L__BB6_149:
	add.s32 	%r387, %r387, 256;
	add.s32 	%r385, %r385, 256;
	add.s32 	%r384, %r384, 1;
	setp.ne.s32 	%p47, %r384, 0;
	@%p47 bra 	$L__BB6_146;
$L__BB6_150:
	setp.lt.u32 	%p48, %r21, 768;
	@%p48 bra 	$L__BB6_165;
	ld.param.u64 	%rd321, [_ZN6thrust24THRUST_300001_SM_1000_NS8cuda_cub4core6detail13_kernel_agentINS1_8__reduce11ReduceAgentIPN4cuda3std3__45tupleIJdlEEESC_SB_iNS1_9__extrema9arg_max_fIdl10comparatorEEEEJSC_SC_iSG_EEEvDpT0__param_0];
	cvt.u64.u32 	%rd236, %r387;
	cvt.u64.u32 	%rd237, %r383;
	add.s64 	%rd238, %rd236, %rd237;
	shl.b64 	%rd239, %rd238, 4;
	add.s64 	%rd240, %rd239, %rd321;
	add.s64 	%rd376, %rd240, 12296;
	add.s32 	%r388, %r387, %r383;
$L__BB6_152:
	ld.param.u64 	%rd322, [_ZN6thrust24THRUST_300001_SM_1000_NS8cuda_cub4core6detail13_kernel_agentINS1_8__reduce11ReduceAgentIPN4cuda3std3__45tupleIJdlEEESC_SB_iNS1_9__extrema9arg_max_fIdl10comparatorEEEEJSC_SC_iSG_EEEvDpT0__param_0];
	mul.wide.u32 	%rd245, %r388, 16;
	add.s64 	%rd242, %rd322, %rd245;
	// begin inline asm
	ld.global.nc.u64 %rd241, [%rd242];
	// end inline asm
	add.s64 	%rd244, %rd242, 8;
	// begin inline asm
	ld.global.nc.u64 %rd243, [%rd244];
	// end inline asm
	mov.b64 	%fd208, %rd241;
	abs.f64 	%fd209, %fd344;
	abs.f64 	%fd210, %fd208;
	setp.lt.f64 	%p49, %fd209, %fd210;
	mov.f64 	%fd341, %fd208;
	mov.u64 	%rd378, %rd243;
	@%p49 bra 	$L__BB6_155;
	setp.lt.f64 	%p50, %fd210, %fd209;
	mov.f64 	%fd341, %fd344;
	mov.u64 	%rd378, %rd381;
	@%p50 bra 	$L__BB6_155;
	setp.lt.s64 	%p51, %rd381, %rd243;
	selp.f64 	%fd341, %fd344, %fd208, %p51;
	min.s64 	%rd378, %rd381, %rd243;
$L__BB6_155:
	add.s64 	%rd247, %rd376, -8200;
	// begin inline asm
	ld.global.nc.u64 %rd246, [%rd247];
	// end inline asm
	add.s64 	%rd249, %rd376, -8192;
	// begin inline asm
	ld.global.nc.u64 %rd248, [%rd249];
	// end inline asm
	mov.b64 	%fd213, %rd246;
	abs.f64 	%fd214, %fd341;
	abs.f64 	%fd215, %fd213;
	setp.lt.f64 	%p52, %fd214, %fd215;
	mov.f64 	%fd342, %fd213;
	mov.u64 	%rd379, %rd248;
	@%p52 bra 	$L__BB6_158;
	setp.lt.f64 	%p53, %fd215, %fd214;
	mov.f64 	%fd342, %fd341;
	mov.u64 	%rd379, %rd378;
	@%p53 bra 	$L__BB6_158;
	setp.lt.s64 	%p54, %rd378, %rd248;
	selp.f64 	%fd342, %fd341, %fd213, %p54;
	min.s64 	%rd379, %rd378, %rd248;
$L__BB6_158:
	add.s64 	%rd251, %rd376, -4104;
	// begin inline asm
	ld.global.nc.u64 %rd250, [%rd251];
	// end inline asm
	add.s64 	%rd253, %rd376, -4096;
	// begin inline asm
	ld.global.nc.u64 %rd252, [%rd253];
	// end inline asm
	mov.b64 	%fd218, %rd250;
	abs.f64 	%fd219, %fd342;
	abs.f64 	%fd220, %fd218;
	setp.lt.f64 	%p55, %fd219, %fd220;
	mov.f64 	%fd343, %fd218;
	mov.u64 	%rd380, %rd252;
	@%p55 bra 	$L__BB6_161;
	setp.lt.f64 	%p56, %fd220, %fd219;
	mov.f64 	%fd343, %fd342;
	mov.u64 	%rd380, %rd379;
	@%p56 bra 	$L__BB6_161;
	setp.lt.s64 	%p57, %rd379, %rd252;
	selp.f64 	%fd343, %fd342, %fd218, %p57;
	min.s64 	%rd380, %rd379, %rd252;
$L__BB6_161:
	add.s64 	%rd255, %rd376, -8;
	// begin inline asm
	ld.global.nc.u64 %rd254, [%rd255];
	// end inline asm
	// begin inline asm
	ld.global.nc.u64 %rd256, [%rd376];
	// end inline asm
	mov.b64 	%fd223, %rd254;
	abs.f64 	%fd224, %fd343;
	abs.f64 	%fd225, %fd223;
	setp.lt.f64 	%p58, %fd224, %fd225;
	mov.f64 	%fd344, %fd223;
	mov.u64 	%rd381, %rd256;
	@%p58 bra 	$L__BB6_164;
	setp.lt.f64 	%p59, %fd225, %fd224;
	mov.f64 	%fd344, %fd343;
	mov.u64 	%rd381, %rd380;
	@%p59 bra 	$L__BB6_164;
	setp.lt.s64 	%p60, %rd380, %rd256;
	selp.f64 	%fd344, %fd343, %fd223, %p60;
	min.s64 	%rd381, %rd380, %rd256;
$L__BB6_164:
	add.s32 	%r387, %r387, 1024;
	add.s64 	%rd376, %rd376, 16384;
	add.s32 	%r388, %r388, 1024;
	setp.lt.s32 	%p61, %r387, %r20;
	@%p61 bra 	$L__BB6_152;
$L__BB6_165:
	// begin inline asm
	mov.u32 %r48, %laneid;
	// end inline asm
	mov.b64 	%rd258, %fd344;
	mov.b64 	{%r50, %r55}, %rd258;
	mov.b32 	%r66, 1;
	mov.b32 	%r67, 31;
	mov.b32 	%r68, -1;
	// begin inline asm
	shfl.sync.down.b32 %r49, %r50, %r66, %r67, %r68;
	// end inline asm
	// begin inline asm
	shfl.sync.down.b32 %r54, %r55, %r66, %r67, %r68;
	// end inline asm
	mov.b64 	%rd259, {%r49, %r54};
	mov.b64 	%fd229, %rd259;
	mov.b64 	{%r60, %r65}, %rd381;
	// begin inline asm
	shfl.sync.down.b32 %r59, %r60, %r66, %r67, %r68;
	// end inline asm
	// begin inline asm
	shfl.sync.down.b32 %r64, %r65, %r66, %r67, %r68;
	// end inline asm
	mov.b64 	%rd150, {%r59, %r64};
	setp.gt.s32 	%p62, %r48, 30;
	mov.f64 	%fd346, %fd344;
	mov.u64 	%rd383, %rd381;
	@%p62 bra 	$L__BB6_169;
	abs.f64 	%fd230, %fd344;
	abs.f64 	%fd231, %fd229;
	setp.lt.f64 	%p63, %fd230, %fd231;
	mov.f64 	%fd346, %fd229;
	mov.u64 	%rd383, %rd150;
	@%p63 bra 	$L__BB6_169;
	setp.lt.f64 	%p64, %fd231, %fd230;
	mov.f64 	%fd346, %fd344;
	mov.u64 	%rd383, %rd381;
	@%p64 bra 	$L__BB6_169;
	setp.lt.s64 	%p65, %rd381, %rd150;
	selp.f64 	%fd346, %fd344, %fd229, %p65;
	min.s64 	%rd383, %rd381, %rd150;
$L__BB6_169:
	mov.b64 	%rd260, %fd346;
	mov.b64 	{%r70, %r75}, %rd260;
	mov.b32 	%r86, 2;
	mov.b32 	%r87, 31;
	mov.b32 	%r88, -1;
	// begin inline asm
	shfl.sync.down.b32 %r69, %r70, %r86, %r87, %r88;
	// end inline asm
	// begin inline asm
	shfl.sync.down.b32 %r74, %r75, %r86, %r87, %r88;
	// end inline asm
	mov.b64 	%rd261, {%r69, %r74};
	mov.b64 	%fd234, %rd261;
	mov.b64 	{%r80, %r85}, %rd383;
	// begin inline asm
	shfl.sync.down.b32 %r79, %r80, %r86, %r87, %r88;
	// end inline asm
	// begin inline asm
	shfl.sync.down.b32 %r84, %r85, %r86, %r87, %r88;
	// end inline asm
	mov.b64 	%rd153, {%r79, %r84};
	setp.gt.s32 	%p66, %r48, 29;
	mov.f64 	%fd347, %fd346;
	mov.u64 	%rd384, %rd383;
	@%p66 bra 	$L__BB6_173;
	abs.f64 	%fd235, %fd346;
	abs.f64 	%fd236, %fd234;
	setp.lt.f64 	%p67, %fd235, %fd236;
	mov.f64 	%fd347, %fd234;
	mov.u64 	%rd384, %rd153;
	@%p67 bra 	$L__BB6_173;
	setp.lt.f64 	%p68, %fd236, %fd235;
	mov.f64 	%fd347, %fd346;
	mov.u64 	%rd384, %rd383;
	@%p68 bra 	$L__BB6_173;
	setp.lt.s64 	%p69, %rd383, %rd153;
	selp.f64 	%fd347, %fd346, %fd234, %p69;
	min.s64 	%rd384, %rd383, %rd153;
$L__BB6_173:
	mov.b64 	%rd262, %fd347;
	mov.b64 	{%r90, %r95}, %rd262;
	mov.b32 	%r106, 4;
	mov.b32 	%r107, 31;
	mov.b32 	%r108, -1;
	// begin inline asm
	shfl.sync.down.b32 %r89, %r90, %r106, %r107, %r108;
	// end inline asm
	// begin inline asm
	shfl.sync.down.b32 %r94, %r95, %r106, %r107, %r108;
	// end inline asm
	mov.b64 	%rd263, {%r89, %r94};
	mov.b64 	%fd239, %rd263;
	mov.b64 	{%r100, %r105}, %rd384;
	// begin inline asm
	shfl.sync.down.b32 %r99, %r100, %r106, %r107, %r108;
	// end inline asm
	// begin inline asm
	shfl.sync.down.b32 %r104, %r105, %r106, %r107, %r108;
	// end inline asm
	mov.b64 	%rd156, {%r99, %r104};
	setp.gt.s32 	%p70, %r48, 27;
	mov.f64 	%fd348, %fd347;
	mov.u64 	%rd385, %rd384;
	@%p70 bra 	$L__BB6_177;
	abs.f64 	%fd240, %fd347;
	abs.f64 	%fd241, %fd239;
	setp.lt.f64 	%p71, %fd240, %fd241;
	mov.f64 	%fd348, %fd239;
	mov.u64 	%rd385, %rd156;
	@%p71 bra 	$L__BB6_177;
	setp.lt.f64 	%p72, %fd241, %fd240;
	mov.f64 	%fd348, %fd347;
	mov.u64 	%rd385, %rd384;
	@%p72 bra 	$L__BB6_177;
	setp.lt.s64 	%p73, %rd384, %rd156;
	selp.f64 	%fd348, %fd347, %fd239, %p73;
	min.s64 	%rd385, %rd384, %rd156;
$L__BB6_177:
	mov.b64 	%rd264, %fd348;
	mov.b64 	{%r110, %r115}, %rd264;
	mov.b32 	%r126, 8;
	mov.b32 	%r127, 31;
	mov.b32 	%r128, -1;
	// begin inline asm
	shfl.sync.down.b32 %r109, %r110, %r126, %r127, %r128;
	// end inline asm
	// begin inline asm
	shfl.sync.down.b32 %r114, %r115, %r126, %r127, %r128;
	// end inline asm
	mov.b64 	%rd265, {%r109, %r114};
	mov.b64 	%fd244, %rd265;
	mov.b64 	{%r120, %r125}, %rd385;
	// begin inline asm
	shfl.sync.down.b32 %r119, %r120, %r126, %r127, %r128;
	// end inline asm
	// begin inline asm
	shfl.sync.down.b32 %r124, %r125, %r126, %r127, %r128;
	// end inline asm
	mov.b64 	%rd159, {%r119, %r124};
	setp.gt.s32 	%p74, %r48, 23;
	mov.f64 	%fd349, %fd348;
	mov.u64 	%rd386, %rd385;
	@%p74 bra 	$L__BB6_181;
	abs.f64 	%fd245, %fd348;
	abs.f64 	%fd246, %fd244;
	setp.lt.f64 	%p75, %fd245, %fd246;
	mov.f64 	%fd349, %fd244;
	mov.u64 	%rd386, %rd159;
	@%p75 bra 	$L__BB6_181;
	setp.lt.f64 	%p76, %fd246, %fd245;
	mov.f64 	%fd349, %fd348;
	mov.u64 	%rd386, %rd385;
	@%p76 bra 	$L__BB6_181;
	setp.lt.s64 	%p77, %rd385, %rd159;
	selp.f64 	%fd349, %fd348, %fd244, %p77;
	min.s64 	%rd386, %rd385, %rd159;
$L__BB6_181:
	mov.b64 	%rd266, %fd349;
	mov.b64 	{%r130, %r135}, %rd266;
	mov.b32 	%r146, 16;
	mov.b32 	%r147, 31;
	mov.b32 	%r148, -1;
	// begin inline asm
	shfl.sync.down.b32 %r129, %r130, %r146, %r147, %r148;
	// end inline asm
	// begin inline asm
	shfl.sync.down.b32 %r134, %r135, %r146, %r147, %r148;
	// end inline asm
	mov.b64 	%rd267, {%r129, %r134};
	mov.b64 	%fd249, %rd267;
	mov.b64 	{%r140, %r145}, %rd386;
	// begin inline asm
	shfl.sync.down.b32 %r139, %r140, %r146, %r147, %r148;
	// end inline asm
	// begin inline asm
	shfl.sync.down.b32 %r144, %r145, %r146, %r147, %r148;
	// end inline asm
	mov.b64 	%rd162, {%r139, %r144};
	setp.gt.s32 	%p78, %r48, 15;
	mov.f64 	%fd357, %fd349;
	mov.u64 	%rd394, %rd386;
	@%p78 bra 	$L__BB6_185;
	abs.f64 	%fd250, %fd349;
	abs.f64 	%fd251, %fd249;
	setp.lt.f64 	%p79, %fd250, %fd251;
	mov.f64 	%fd357, %fd249;
	mov.u64 	%rd394, %rd162;
	@%p79 bra 	$L__BB6_185;
	setp.lt.f64 	%p80, %fd251, %fd250;
	mov.f64 	%fd357, %fd349;
	mov.u64 	%rd394, %rd386;
	@%p80 bra 	$L__BB6_185;
	setp.lt.s64 	%p81, %rd386, %rd162;
	selp.f64 	%fd357, %fd349, %fd249, %p81;
	min.s64 	%rd394, %rd386, %rd162;
$L__BB6_185:
	setp.ne.s32 	%p82, %r48, 0;
	@%p82 bra 	$L__BB6_187;
	shr.u32 	%r149, %r16, 1;
	and.b32  	%r150, %r149, 496;
	mov.u32 	%r151, _ZN6thrust24THRUST_300001_SM_1000_NS8cuda_cub4core6detail5shmemE;
	add.s32 	%r152, %r151, %r150;
	st.shared.f64 	[%r152+8], %fd357;
	st.shared.u64 	[%r152+16], %rd394;
$L__BB6_187:
	bar.sync 	0;
	setp.ne.s32 	%p83, %r16, 0;
	@%p83 bra 	$L__BB6_209;
	ld.shared.f64 	%fd254, [_ZN6thrust24THRUST_300001_SM_1000_NS8cuda_cub4core6detail5shmemE+24];
	ld.shared.u64 	%rd165, [_ZN6thrust24THRUST_300001_SM_1000_NS8cuda_cub4core6detail5shmemE+32];
	abs.f64 	%fd255, %fd357;
	abs.f64 	%fd256, %fd254;
	setp.lt.f64 	%p84, %fd255, %fd256;
	mov.f64 	%fd351, %fd254;
	mov.u64 	%rd388, %rd165;
	@%p84 bra 	$L__BB6_191;
	setp.lt.f64 	%p85, %fd256, %fd255;
	mov.f64 	%fd351, %fd357;
	mov.u64 	%rd388, %rd394;
	@%p85 bra 	$L__BB6_191;
	setp.lt.s64 	%p86, %rd394, %rd165;
	selp.f64 	%fd351, %fd357, %fd254, %p86;
	min.s64 	%rd388, %rd394, %rd165;
$L__BB6_191:
	ld.shared.f64 	%fd259, [_ZN6thrust24THRUST_300001_SM_1000_NS8cuda_cub4core6detail5shmemE+40];
	ld.shared.u64 	%rd168, [_ZN6thrust24THRUST_300001_SM_1000_NS8cuda_cub4core6detail5shmemE+48];
	abs.f64 	%fd260, %fd351;
	abs.f64 	%fd261, %fd259;
	setp.lt.f64 	%p87, %fd260, %fd261;
	mov.f64 	%fd352, %fd259;
	mov.u64 	%rd389, %rd168;
	@%p87 bra 	$L__BB6_194;
	setp.lt.f64 	%p88, %fd261, %fd260;
	mov.f64 	%fd352, %fd351;
	mov.u64 	%rd389, %rd388;
	@%p88 bra 	$L__BB6_194;
	setp.lt.s64 	%p89, %rd388, %rd168;
	selp.f64 	%fd352, %fd351, %fd259, %p89;
	min.s64 	%rd389, %rd388, %rd168;
$L__BB6_194:
	ld.shared.f64 	%fd264, [_ZN6thrust24THRUST_300001_SM_1000_NS8cuda_cub4core6detail5shmemE+56];
	ld.shared.u64 	%rd171, [_ZN6thrust24THRUST_300001_SM_1000_NS8cuda_cub4core6detail5shmemE+64];
	abs.f64 	%fd265, %fd352;
	abs.f64 	%fd266, %fd264;
	setp.lt.f64 	%p90, %fd265, %fd266;
	mov.f64 	%fd353, %fd264;
	mov.u64 	%rd390, %rd171;
	@%p90 bra 	$L__BB6_197;
	setp.lt.f64 	%p91, %fd266, %fd265;
	mov.f64 	%fd353, %fd352;
	mov.u64 	%rd390, %rd389;
	@%p91 bra 	$L__BB6_197;
	setp.lt.s64 	%p92, %rd389, %rd171;
	selp.f64 	%fd353, %fd352, %fd264, %p92;
	min.s64 	%rd390, %rd389, %rd171;
$L__BB6_197:
	ld.shared.f64 	%fd269, [_ZN6thrust24THRUST_300001_SM_1000_NS8cuda_cub4core6detail5shmemE+72];
	ld.shared.u64 	%rd174, [_ZN6thrust24THRUST_300001_SM_1000_NS8cuda_cub4core6detail5shmemE+80];
	abs.f64 	%fd270, %fd353;
	abs.f64 	%fd271, %fd269;
	setp.lt.f64 	%p93, %fd270, %fd271;
	mov.f64 	%fd354, %fd269;
	mov.u64 	%rd391, %rd174;
	@%p93 bra 	$L__BB6_200;
	setp.lt.f64 	%p94, %fd271, %fd270;
	mov.f64 	%fd354, %fd353;
	mov.u64 	%rd391, %rd390;
	@%p94 bra 	$L__BB6_200;
	setp.lt.s64 	%p95, %rd390, %rd174;
	selp.f64 	%fd354, %fd353, %fd269, %p95;
	min.s64 	%rd391, %rd390, %rd174;
$L__BB6_200:
	ld.shared.f64 	%fd274, [_ZN6thrust24THRUST_300001_SM_1000_NS8cuda_cub4core6detail5shmemE+88];
	ld.shared.u64 	%rd177, [_ZN6thrust24THRUST_300001_SM_1000_NS8cuda_cub4core6detail5shmemE+96];
	abs.f64 	%fd275, %fd354;
	abs.f64 	%fd276, %fd274;
	setp.lt.f64 	%p96, %fd275, %fd276;
	mov.f64 	%fd355, %fd274;
	mov.u64 	%rd392, %rd177;
	@%p96 bra 	$L__BB6_203;
	setp.lt.f64 	%p97, %fd276, %fd275;
	mov.f64 	%fd355, %fd354;
	mov.u64 	%rd392, %rd391;
	@%p97 bra 	$L__BB6_203;
	setp.lt.s64 	%p98, %rd391, %rd177;
	selp.f64 	%fd355, %fd354, %fd274, %p98;
	min.s64 	%rd392, %rd391, %rd177;
$L__BB6_203:
	ld.shared.f64 	%fd279, [_ZN6thrust24THRUST_300001_SM_1000_NS8cuda_cub4core6detail5shmemE+104];
	ld.shared.u64 	%rd180, [_ZN6thrust24THRUST_300001_SM_1000_NS8cuda_cub4core6detail5shmemE+112];
	abs.f64 	%fd280, %fd355;
	abs.f64 	%fd281, %fd279;
	setp.lt.f64 	%p99, %fd280, %fd281;
	mov.f64 	%fd356, %fd279;
	mov.u64 	%rd393, %rd180;
	@%p99 bra 	$L__BB6_206;
	setp.lt.f64 	%p100, %fd281, %fd280;
	mov.f64 	%fd356, %fd355;
	mov.u64 	%rd393, %rd392;
	@%p100 bra 	$L__BB6_206;
	setp.lt.s64 	%p101, %rd392, %rd180;
	selp.f64 	%fd356, %fd355, %fd279, %p101;
	min.s64 	%rd393, %rd392, %rd180;
$L__BB6_206:
	ld.shared.f64 	%fd284, [_ZN6thrust24THRUST_300001_SM_1000_NS8cuda_cub4core6detail5shmemE+120];
	ld.shared.u64 	%rd183, [_ZN6thrust24THRUST_300001_SM_1000_NS8cuda_cub4core6detail5shmemE+128];
	abs.f64 	%fd285, %fd356;
	abs.f64 	%fd286, %fd284;
	setp.lt.f64 	%p102, %fd285, %fd286;
	mov.u64 	%rd394, %rd183;
	mov.f64 	%fd357, %fd284;
	@%p102 bra 	$L__BB6_209;
	setp.lt.f64 	%p103, %fd286, %fd285;
	mov.u64 	%rd394, %rd393;
	mov.f64 	%fd357, %fd356;
	@%p103 bra 	$L__BB6_209;
	setp.lt.s64 	%p104, %rd393, %rd183;
	selp.f64 	%fd357, %fd356, %fd284, %p104;
	min.s64 	%rd394, %rd393, %rd183;
$L__BB6_209:
	mov.u32 	%r376, %tid.x;
	setp.ne.s32 	%p221, %r376, 0;
	@%p221 bra 	$L__BB6_211;
	ld.param.u64 	%rd326, [_ZN6thrust24THRUST_300001_SM_1000_NS8cuda_cub4core6detail13_kernel_agentINS1_8__reduce11ReduceAgentIPN4cuda3std3__45tupleIJdlEEESC_SB_iNS1_9__extrema9arg_max_fIdl10comparatorEEEEJSC_SC_iSG_EEEvDpT0__param_1];
	cvta.to.global.u64 	%rd317, %rd326;
	st.global.f64 	[%rd317], %fd357;
	st.global.u64 	[%rd317+8], %rd394;
$L__BB6_211:
	ret;

}
	// .globl	_ZN6thrust24THRUST_300001_SM_1000_NS8cuda_cub4core6detail13_kernel_agentINS1_8__reduce11ReduceAgentINS0_12zip_iteratorIN4cuda3std3__45tupleIJNS0_10device_ptrIdEENS0_17counting_iteratorIlNS0_11use_defaultESF_SF_EEEEEEEPNSB_IJdlEEESJ_lNS1_9__extrema9arg_max_fIdl10comparatorEEEEJSI_SK_lSO_EEEvDpT0_
.visible .entry _ZN6thrust24THRUST_300001_SM_1000_NS8cuda_cub4core6detail13_kernel_agentINS1_8__reduce11ReduceAgentINS0_12zip_iteratorIN4cuda3std3__45tupleIJNS0_10device_ptrIdEENS0_17counting_iteratorIlNS0_11use_defaultESF_SF_EEEEEEEPNSB_IJdlEEESJ_lNS1_9__extrema9arg_max_fIdl10comparatorEEEEJSI_SK_lSO_EEEvDpT0_(
	.param .align 8 .b8 _ZN6thrust24THRUST_300001_SM_1000_NS8cuda_cub4core6detail13_kernel_agentINS1_8__reduce11ReduceAgentINS0_12zip_iteratorIN4cuda3std3__45tupleIJNS0_10device_ptrIdEENS0_17counting_iteratorIlNS0_11use_defaultESF_SF_EEEEEEEPNSB_IJdlEEESJ_lNS1_9__extrema9arg_max_fIdl10comparatorEEEEJSI_SK_lSO_EEEvDpT0__param_0[16],
	.param .u64 .ptr .align 1 _ZN6thrust24THRUST_300001_SM_1000_NS8cuda_cub4core6detail13_kernel_agentINS1_8__reduce11ReduceAgentINS0_12zip_iteratorIN4cuda3std3__45tupleIJNS0_10device_ptrIdEENS0_17counting_iteratorIlNS0_11use_defaultESF_SF_EEEEEEEPNSB_IJdlEEESJ_lNS1_9__extrema9arg_max_fIdl10comparatorEEEEJSI_SK_lSO_EEEvDpT0__param_1,
	.param .u64 _ZN6thrust24THRUST_300001_SM_1000_NS8cuda_cub4core6detail13_kernel_agentINS1_8__reduce11ReduceAgentINS0_12zip_iteratorIN4cuda3std3__45tupleIJNS0_10device_ptrIdEENS0_17counting_iteratorIlNS0_11use_defaultESF_SF_EEEEEEEPNSB_IJdlEEESJ_lNS1_9__extrema9arg_max_fIdl10comparatorEEEEJSI_SK_lSO_EEEvDpT0__param_2,
	.param .align 1 .b8 _ZN6thrust24THRUST_300001_SM_1000_NS8cuda_cub4core6detail13_kernel_agentINS1_8__reduce11ReduceAgentINS0_12zip_iteratorIN4cuda3std3__45tupleIJNS0_10device_ptrIdEENS0_17counting_iteratorIlNS0_11use_defaultESF_SF_EEEEEEEPNSB_IJdlEEESJ_lNS1_9__extrema9arg_max_fIdl10comparatorEEEEJSI_SK_lSO_EEEvDpT0__param_3[1]
)
.maxntid 256
{
	.reg .pred 	%p<213>;
	.reg .b32 	%r<391>;
	.reg .b64 	%rd<341>;
	.reg .b64 	%fd<352>;

	ld.param.u64 	%rd192, [_ZN6thrust24THRUST_300001_SM_1000_NS8cuda_cub4core6detail13_kernel_agentINS1_8__reduce11ReduceAgentINS0_12zip_iteratorIN4cuda3std3__45tupleIJNS0_10device_ptrIdEENS0_17counting_iteratorIlNS0_11use_defaultESF_SF_EEEEEEEPNSB_IJdlEEESJ_lNS1_9__extrema9arg_max_fIdl10comparatorEEEEJSI_SK_lSO_EEEvDpT0__param_0+8];
	ld.param.u64 	%rd191, [_ZN6thrust24THRUST_300001_SM_1000_NS8cuda_cub4core6detail13_kernel_agentINS1_8__reduce11ReduceAgentINS0_12zip_iteratorIN4cuda3std3__45tupleIJNS0_10device_ptrIdEENS0_17counting_iteratorIlNS0_11use_defaultESF_SF_EEEEEEEPNSB_IJdlEEESJ_lNS1_9__extrema9arg_max_fIdl10comparatorEEEEJSI_SK_lSO_EEEvDpT0__param_0];
	ld.param.u64 	%rd194, [_ZN6thrust24THRUST_300001_SM_1000_NS8cuda_cub4core6detail13_kernel_agentINS1_8__reduce11ReduceAgentINS0_12zip_iteratorIN4cuda3std3__45tupleIJNS0_10device_ptrIdEENS0_17counting_iteratorIlNS0_11use_defaultESF_SF_EEEEEEEPNSB_IJdlEEESJ_lNS1_9__extrema9arg_max_fIdl10comparatorEEEEJSI_SK_lSO_EEEvDpT0__param_2];
	setp.eq.s64 	%p1, %rd194, 0;
	@%p1 bra 	$L__BB7_206;
	cvta.to.global.u64 	%rd1, %rd191;
	setp.gt.s64 	%p2, %rd194, 1279;
	@%p2 bra 	$L__BB7_122;
	cvt.u32.u64 	%r1, %rd194;
	mov.u32 	%r2, %tid.x;
	setp.ge.s32 	%p96, %r2, %r1;
	mov.f64 	%fd298, 0d0000000000000000;
	mov.b64 	%rd283, 0;
	mov.u32 	%r385, %r2;
	@%p96 bra 	$L__BB7_4;
	cvt.u64.u32 	%rd239, %r2;
	mul.wide.u32 	%rd240, %r2, 8;
	add.s64 	%rd241, %rd1, %rd240;
	add.s64 	%rd283, %rd192, %rd239;
	ld.global.f64 	%fd298, [%rd241];
	add.s32 	%r385, %r2, 256;
$L__BB7_4:
	setp.ge.s32 	%p97, %r385, %r1;
	@%p97 bra 	$L__BB7_26;
	not.b32 	%r154, %r385;
	add.s32 	%r5, %r154, %r1;
	and.b32  	%r155, %r5, 768;
	setp.eq.s32 	%p98, %r155, 768;
	@%p98 bra 	$L__BB7_11;
	cvt.u64.u32 	%rd243, %r385;
	add.s64 	%rd274, %rd192, %rd243;
	mul.wide.u32 	%rd244, %r385, 8;
	add.s64 	%rd273, %rd1, %rd244;
	shr.u32 	%r156, %r5, 8;
	add.s32 	%r157, %r156, 1;
	and.b32  	%r158, %r157, 3;
	neg.s32 	%r383, %r158;
$L__BB7_7:
	.pragma "nounroll";
	mov.u64 	%rd9, %rd283;
	mov.f64 	%fd3, %fd298;
	ld.global.f64 	%fd4, [%rd273];
	abs.f64 	%fd5, %fd3;
	abs.f64 	%fd6, %fd4;
	setp.lt.f64 	%p99, %fd5, %fd6;
	mov.u64 	%rd283, %rd274;
	mov.f64 	%fd298, %fd4;
	@%p99 bra 	$L__BB7_10;
	setp.lt.f64 	%p100, %fd6, %fd5;
	mov.u64 	%rd283, %rd9;
	mov.f64 	%fd298, %fd3;
	@%p100 bra 	$L__BB7_10;
	setp.lt.s64 	%p101, %rd9, %rd274;
	min.s64 	%rd283, %rd9, %rd274;
	selp.f64 	%fd298, %fd3, %fd4, %p101;
$L__BB7_10:
	add.s32 	%r385, %r385, 256;
	add.s64 	%rd274, %rd274, 256;
	add.s64 	%rd273, %rd273, 2048;
	add.s32 	%r383, %r383, 1;
	setp.ne.s32 	%p102, %r383, 0;
	@%p102 bra 	$L__BB7_7;
$L__BB7_11:
	setp.lt.u32 	%p103, %r5, 768;
	@%p103 bra 	$L__BB7_26;
	add.s32 	%r386, %r385, 512;
$L__BB7_13:
	mov.u32 	%r13, %r386;
	add.s32 	%r159, %r13, -512;
	cvt.s64.s32 	%rd245, %r159;
	mul.wide.s32 	%rd246, %r159, 8;
	add.s64 	%rd17, %rd1, %rd246;
	add.s64 	%rd18, %rd192, %rd245;
	ld.global.f64 	%fd12, [%rd17];
	abs.f64 	%fd13, %fd298;
	abs.f64 	%fd14, %fd12;
	setp.lt.f64 	%p104, %fd13, %fd14;
	mov.u64 	%rd280, %rd18;
	mov.f64 	%fd295, %fd12;
	@%p104 bra 	$L__BB7_16;
	setp.lt.f64 	%p105, %fd14, %fd13;
	mov.u64 	%rd280, %rd283;
	mov.f64 	%fd295, %fd298;
	@%p105 bra 	$L__BB7_16;
	setp.lt.s64 	%p106, %rd283, %rd18;
	min.s64 	%rd280, %rd283, %rd18;
	selp.f64 	%fd295, %fd298, %fd12, %p106;
$L__BB7_16:
	add.s32 	%r160, %r13, -256;
	cvt.s64.s32 	%rd247, %r160;
	add.s64 	%rd21, %rd192, %rd247;
	ld.global.f64 	%fd17, [%rd17+2048];
	abs.f64 	%fd18, %fd295;
	abs.f64 	%fd19, %fd17;
	setp.lt.f64 	%p107, %fd18, %fd19;
	mov.u64 	%rd281, %rd21;
	mov.f64 	%fd296, %fd17;
	@%p107 bra 	$L__BB7_19;
	setp.lt.f64 	%p108, %fd19, %fd18;
	mov.u64 	%rd281, %rd280;
	mov.f64 	%fd296, %fd295;
	@%p108 bra 	$L__BB7_19;
	setp.lt.s64 	%p109, %rd280, %rd21;
	min.s64 	%rd281, %rd280, %rd21;
	selp.f64 	%fd296, %fd295, %fd17, %p109;
$L__BB7_19:
	cvt.s64.s32 	%rd248, %r13;
	add.s64 	%rd24, %rd192, %rd248;
	ld.global.f64 	%fd22, [%rd17+4096];
	abs.f64 	%fd23, %fd296;
	abs.f64 	%fd24, %fd22;
	setp.lt.f64 	%p110, %fd23, %fd24;
	mov.u64 	%rd282, %rd24;
	mov.f64 	%fd297, %fd22;
	@%p110 bra 	$L__BB7_22;
	setp.lt.f64 	%p111, %fd24, %fd23;
	mov.u64 	%rd282, %rd281;
	mov.f64 	%fd297, %fd296;
	@%p111 bra 	$L__BB7_22;
	setp.lt.s64 	%p112, %rd281, %rd24;
	min.s64 	%rd282, %rd281, %rd24;
	selp.f64 	%fd297, %fd296, %fd22, %p112;
$L__BB7_22:
	add.s32 	%r161, %r13, 256;
	cvt.s64.s32 	%rd249, %r161;
	add.s64 	%rd27, %rd192, %rd249;
	ld.global.f64 	%fd27, [%rd17+6144];
	abs.f64 	%fd28, %fd297;
	abs.f64 	%fd29, %fd27;
	setp.lt.f64 	%p113, %fd28, %fd29;
	mov.u64 	%rd283, %rd27;
	mov.f64 	%fd298, %fd27;
	@%p113 bra 	$L__BB7_25;
	setp.lt.f64 	%p114, %fd29, %fd28;
	mov.u64 	%rd283, %rd282;
	mov.f64 	%fd298, %fd297;
	@%p114 bra 	$L__BB7_25;
	setp.lt.s64 	%p115, %rd282, %rd27;
	min.s64 	%rd283, %rd282, %rd27;
	selp.f64 	%fd298, %fd297, %fd27, %p115;
$L__BB7_25:
	add.s32 	%r386, %r13, 1024;
	add.s32 	%r162, %r13, 512;
	setp.lt.s32 	%p116, %r162, %r1;
	@%p116 bra 	$L__BB7_13;
$L__BB7_26:
	setp.lt.s32 	%p117, %r1, 256;
	@%p117 bra 	$L__BB7_71;
	// begin inline asm
	mov.u32 %r276, %laneid;
	// end inline asm
	mov.b64 	%rd260, %fd298;
	mov.b64 	{%r278, %r283}, %rd260;
	mov.b32 	%r294, 1;
	mov.b32 	%r295, 31;
	mov.b32 	%r296, -1;
	// begin inline asm
	shfl.sync.down.b32 %r277, %r278, %r294, %r295, %r296;
	// end inline asm
	// begin inline asm
	shfl.sync.down.b32 %r282, %r283, %r294, %r295, %r296;
	// end inline asm
	mov.b64 	%rd261, {%r277, %r282};
	mov.b64 	%fd33, %rd261;
	mov.b64 	{%r288, %r293}, %rd283;
	// begin inline asm
	shfl.sync.down.b32 %r287, %r288, %r294, %r295, %r296;
	// end inline asm
	// begin inline asm
	shfl.sync.down.b32 %r292, %r293, %r294, %r295, %r296;
	// end inline asm
	mov.b64 	%rd31, {%r287, %r292};
	setp.gt.s32 	%p169, %r276, 30;
	mov.u64 	%rd285, %rd283;
	mov.f64 	%fd300, %fd298;
	@%p169 bra 	$L__BB7_31;
	abs.f64 	%fd34, %fd298;
	abs.f64 	%fd35, %fd33;
	setp.lt.f64 	%p170, %fd34, %fd35;
	mov.u64 	%rd285, %rd31;
	mov.f64 	%fd300, %fd33;
	@%p170 bra 	$L__BB7_31;
	setp.lt.f64 	%p171, %fd35, %fd34;
	mov.u64 	%rd285, %rd283;
	mov.f64 	%fd300, %fd298;
	@%p171 bra 	$L__BB7_31;
	setp.lt.s64 	%p172, %rd283, %rd31;
	min.s64 	%rd285, %rd283, %rd31;
	selp.f64 	%fd300, %fd298, %fd33, %p172;
$L__BB7_31:
	mov.b64 	%rd262, %fd300;
	mov.b64 	{%r298, %r303}, %rd262;
	mov.b32 	%r314, 2;
	mov.b32 	%r315, 31;
	mov.b32 	%r316, -1;
	// begin inline asm
	shfl.sync.down.b32 %r297, %r298, %r314, %r315, %r316;
	// end inline asm
	// begin inline asm
	shfl.sync.down.b32 %r302, %r303, %r314, %r315, %r316;
	// end inline asm
	mov.b64 	%rd263, {%r297, %r302};
	mov.b64 	%fd38, %rd263;
	mov.b64 	{%r308, %r313}, %rd285;
	// begin inline asm
	shfl.sync.down.b32 %r307, %r308, %r314, %r315, %r316;
	// end inline asm
	// begin inline asm
	shfl.sync.down.b32 %r312, %r313, %r314, %r315, %r316;
	// end inline asm
	mov.b64 	%rd34, {%r307, %r312};
	setp.gt.s32 	%p173, %r276, 29;
	mov.u64 	%rd286, %rd285;
	mov.f64 	%fd301, %fd300;
	@%p173 bra 	$L__BB7_35;
	abs.f64 	%fd39, %fd300;
	abs.f64 	%fd40, %fd38;
	setp.lt.f64 	%p174, %fd39, %fd40;
	mov.u64 	%rd286, %rd34;
	mov.f64 	%fd301, %fd38;
	@%p174 bra 	$L__BB7_35;
	setp.lt.f64 	%p175, %fd40, %fd39;
	mov.u64 	%rd286, %rd285;
	mov.f64 	%fd301, %fd300;
	@%p175 bra 	$L__BB7_35;
	setp.lt.s64 	%p176, %rd285, %rd34;
	min.s64 	%rd286, %rd285, %rd34;
	selp.f64 	%fd301, %fd300, %fd38, %p176;
$L__BB7_35:
	mov.b64 	%rd264, %fd301;
	mov.b64 	{%r318, %r323}, %rd264;
	mov.b32 	%r334, 4;
	mov.b32 	%r335, 31;
	mov.b32 	%r336, -1;
	// begin inline asm
	shfl.sync.down.b32 %r317, %r318, %r334, %r335, %r336;
	// end inline asm
	// begin inline asm
	shfl.sync.down.b32 %r322, %r323, %r334, %r335, %r336;
	// end inline asm
	mov.b64 	%rd265, {%r317, %r322};
	mov.b64 	%fd43, %rd265;
	mov.b64 	{%r328, %r333}, %rd286;
	// begin inline asm
	shfl.sync.down.b32 %r327, %r328, %r334, %r335, %r336;
	// end inline asm
	// begin inline asm
	shfl.sync.down.b32 %r332, %r333, %r334, %r335, %r336;
	// end inline asm
	mov.b64 	%rd37, {%r327, %r332};
	setp.gt.s32 	%p177, %r276, 27;
	mov.u64 	%rd287, %rd286;
	mov.f64 	%fd302, %fd301;
	@%p177 bra 	$L__BB7_39;
	abs.f64 	%fd44, %fd301;
	abs.f64 	%fd45, %fd43;
	setp.lt.f64 	%p178, %fd44, %fd45;
	mov.u64 	%rd287, %rd37;
	mov.f64 	%fd302, %fd43;
	@%p178 bra 	$L__BB7_39;
	setp.lt.f64 	%p179, %fd45, %fd44;
	mov.u64 	%rd287, %rd286;
	mov.f64 	%fd302, %fd301;
	@%p179 bra 	$L__BB7_39;
	setp.lt.s64 	%p180, %rd286, %rd37;
	min.s64 	%rd287, %rd286, %rd37;
	selp.f64 	%fd302, %fd301, %fd43, %p180;
$L__BB7_39:
	mov.b64 	%rd266, %fd302;
	mov.b64 	{%r338, %r343}, %rd266;
	mov.b32 	%r354, 8;
	mov.b32 	%r355, 31;
	mov.b32 	%r356, -1;
	// begin inline asm
	shfl.sync.down.b32 %r337, %r338, %r354, %r355, %r356;
	// end inline asm
	// begin inline asm
	shfl.sync.down.b32 %r342, %r343, %r354, %r355, %r356;
	// end inline asm
	mov.b64 	%rd267, {%r337, %r342};
	mov.b64 	%fd48, %rd267;
	mov.b64 	{%r348, %r353}, %rd287;
	// begin inline asm
	shfl.sync.down.b32 %r347, %r348, %r354, %r355, %r356;
	// end inline asm
	// begin inline asm
	shfl.sync.down.b32 %r352, %r353, %r354, %r355, %r356;
	// end inline asm
	mov.b64 	%rd40, {%r347, %r352};
	setp.gt.s32 	%p181, %r276, 23;
	mov.u64 	%rd288, %rd287;
	mov.f64 	%fd303, %fd302;
	@%p181 bra 	$L__BB7_43;
	abs.f64 	%fd49, %fd302;
	abs.f64 	%fd50, %fd48;
	setp.lt.f64 	%p182, %fd49, %fd50;
	mov.u64 	%rd288, %rd40;
	mov.f64 	%fd303, %fd48;
	@%p182 bra 	$L__BB7_43;
	setp.lt.f64 	%p183, %fd50, %fd49;
	mov.u64 	%rd288, %rd287;
	mov.f64 	%fd303, %fd302;
	@%p183 bra 	$L__BB7_43;
	setp.lt.s64 	%p184, %rd287, %rd40;
	min.s64 	%rd288, %rd287, %rd40;
	selp.f64 	%fd303, %fd302, %fd48, %p184;
$L__BB7_43:
	mov.b64 	%rd268, %fd303;
	mov.b64 	{%r358, %r363}, %rd268;
	mov.b32 	%r374, 16;
	mov.b32 	%r375, 31;
	mov.b32 	%r376, -1;
	// begin inline asm
	shfl.sync.down.b32 %r357, %r358, %r374, %r375, %r376;
	// end inline asm
	// begin inline asm
	shfl.sync.down.b32 %r362, %r363, %r374, %r375, %r376;
	// end inline asm
	mov.b64 	%rd269, {%r357, %r362};
	mov.b64 	%fd53, %rd269;
	mov.b64 	{%r368, %r373}, %rd288;
	// begin inline asm
	shfl.sync.down.b32 %r367, %r368, %r374, %r375, %r376;
	// end inline asm
	// begin inline asm
	shfl.sync.down.b32 %r372, %r373, %r374, %r375, %r376;
	// end inline asm
	mov.b64 	%rd43, {%r367, %r372};
	setp.gt.s32 	%p185, %r276, 15;
	mov.u64 	%rd340, %rd288;
	mov.f64 	%fd351, %fd303;
	@%p185 bra 	$L__BB7_47;
	abs.f64 	%fd54, %fd303;
	abs.f64 	%fd55, %fd53;
	setp.lt.f64 	%p186, %fd54, %fd55;
	mov.u64 	%rd340, %rd43;
	mov.f64 	%fd351, %fd53;
	@%p186 bra 	$L__BB7_47;
	setp.lt.f64 	%p187, %fd55, %fd54;
	mov.u64 	%rd340, %rd288;
	mov.f64 	%fd351, %fd303;
	@%p187 bra 	$L__BB7_47;
	setp.lt.s64 	%p188, %rd288, %rd43;
	min.s64 	%rd340, %rd288, %rd43;
	selp.f64 	%fd351, %fd303, %fd53, %p188;
$L__BB7_47:
	setp.ne.s32 	%p189, %r276, 0;
	@%p189 bra 	$L__BB7_49;
	shr.u32 	%r377, %r2, 1;
	and.b32  	%r378, %r377, 496;
	mov.u32 	%r379, _ZN6thrust24THRUST_300001_SM_1000_NS8cuda_cub4core6detail5shmemE;
	add.s32 	%r380, %r379, %r378;
	st.shared.f64 	[%r380+8], %fd351;
	st.shared.u64 	[%r380+16], %rd340;
$L__BB7_49:
	bar.sync 	0;
	setp.ne.s32 	%p190, %r2, 0;
	@%p190 bra 	$L__BB7_204;
	ld.shared.f64 	%fd58, [_ZN6thrust24THRUST_300001_SM_1000_NS8cuda_cub4core6detail5shmemE+24];
	ld.shared.u64 	%rd46, [_ZN6thrust24THRUST_300001_SM_1000_NS8cuda_cub4core6detail5shmemE+32];
	abs.f64 	%fd59, %fd351;
	abs.f64 	%fd60, %fd58;
	setp.lt.f64 	%p191, %fd59, %fd60;
	mov.u64 	%rd290, %rd46;
	mov.f64 	%fd305, %fd58;
	@%p191 bra 	$L__BB7_53;
	setp.lt.f64 	%p192, %fd60, %fd59;
	mov.u64 	%rd290, %rd340;
	mov.f64 	%fd305, %fd351;
	@%p192 bra 	$L__BB7_53;
	setp.lt.s64 	%p193, %rd340, %rd46;
	min.s64 	%rd290, %rd340, %rd46;
	selp.f64 	%fd305, %fd351, %fd58, %p193;
$L__BB7_53:
	ld.shared.f64 	%fd63, [_ZN6thrust24THRUST_300001_SM_1000_NS8cuda_cub4core6detail5shmemE+40];
	ld.shared.u64 	%rd49, [_ZN6thrust24THRUST_300001_SM_1000_NS8cuda_cub4core6detail5shmemE+48];
	abs.f64 	%fd64, %fd305;
	abs.f64 	%fd65, %fd63;
	setp.lt.f64 	%p194, %fd64, %fd65;
	mov.u64 	%rd291, %rd49;
	mov.f64 	%fd306, %fd63;
	@%p194 bra 	$L__BB7_56;
	setp.lt.f64 	%p195, %fd65, %fd64;
	mov.u64 	%rd291, %rd290;
	mov.f64 	%fd306, %fd305;
	@%p195 bra 	$L__BB7_56;
	setp.lt.s64 	%p196, %rd290, %rd49;
	min.s64 	%rd291, %rd290, %rd49;
	selp.f64 	%fd306, %fd305, %fd63, %p196;
$L__BB7_56:
	ld.shared.f64 	%fd68, [_ZN6thrust24THRUST_300001_SM_1000_NS8cuda_cub4core6detail5shmemE+56];
	ld.shared.u64 	%rd52, [_ZN6thrust24THRUST_300001_SM_1000_NS8cuda_cub4core6detail5shmemE+64];
	abs.f64 	%fd69, %fd306;
	abs.f64 	%fd70, %fd68;
	setp.lt.f64 	%p197, %fd69, %fd70;
	mov.u64 	%rd292, %rd52;
	mov.f64 	%fd307, %fd68;
	@%p197 bra 	$L__BB7_59;
	setp.lt.f64 	%p198, %fd70, %fd69;
	mov.u64 	%rd292, %rd291;
	mov.f64 	%fd307, %fd306;
	@%p198 bra 	$L__BB7_59;
	setp.lt.s64 	%p199, %rd291, %rd52;
	min.s64 	%rd292, %rd291, %rd52;
	selp.f64 	%fd307, %fd306, %fd68, %p199;
$L__BB7_59:
	ld.shared.f64 	%fd73, [_ZN6thrust24THRUST_300001_SM_1000_NS8cuda_cub4core6detail5shmemE+72];
	ld.shared.u64 	%rd55, [_ZN6thrust24THRUST_300001_SM_1000_NS8cuda_cub4core6detail5shmemE+80];
	abs.f64 	%fd74, %fd307;
	abs.f64 	%fd75, %fd73;
	setp.lt.f64 	%p200, %fd74, %fd75;
	mov.u64 	%rd293, %rd55;
	mov.f64 	%fd308, %fd73;
	@%p200 bra 	$L__BB7_62;
	setp.lt.f64 	%p201, %fd75, %fd74;
	mov.u64 	%rd293, %rd292;
	mov.f64 	%fd308, %fd307;
	@%p201 bra 	$L__BB7_62;
	setp.lt.s64 	%p202, %rd292, %rd55;
	min.s64 	%rd293, %rd292, %rd55;
	selp.f64 	%fd308, %fd307, %fd73, %p202;
$L__BB7_62:
	ld.shared.f64 	%fd78, [_ZN6thrust24THRUST_300001_SM_1000_NS8cuda_cub4core6detail5shmemE+88];
	ld.shared.u64 	%rd58, [_ZN6thrust24THRUST_300001_SM_1000_NS8cuda_cub4core6detail5shmemE+96];
	abs.f64 	%fd79, %fd308;
	abs.f64 	%fd80, %fd78;
	setp.lt.f64 	%p203, %fd79, %fd80;
	mov.u64 	%rd294, %rd58;
	mov.f64 	%fd309, %fd78;
	@%p203 bra 	$L__BB7_65;
	setp.lt.f64 	%p204, %fd80, %fd79;
	mov.u64 	%rd294, %rd293;
	mov.f64 	%fd309, %fd308;
	@%p204 bra 	$L__BB7_65;
	setp.lt.s64 	%p205, %rd293, %rd58;
	min.s64 	%rd294, %rd293, %rd58;
	selp.f64 	%fd309, %fd308, %fd78, %p205;
$L__BB7_65:
	ld.shared.f64 	%fd83, [_ZN6thrust24THRUST_300001_SM_1000_NS8cuda_cub4core6detail5shmemE+104];
	ld.shared.u64 	%rd61, [_ZN6thrust24THRUST_300001_SM_1000_NS8cuda_cub4core6detail5shmemE+112];
	abs.f64 	%fd84, %fd309;
	abs.f64 	%fd85, %fd83;
	setp.lt.f64 	%p206, %fd84, %fd85;
	mov.u64 	%rd295, %rd61;
	mov.f64 	%fd310, %fd83;
	@%p206 bra 	$L__BB7_68;
	setp.lt.f64 	%p207, %fd85, %fd84;
	mov.u64 	%rd295, %rd294;
	mov.f64 	%fd310, %fd309;
	@%p207 bra 	$L__BB7_68;
	setp.lt.s64 	%p208, %rd294, %rd61;
	min.s64 	%rd295, %rd294, %rd61;
	selp.f64 	%fd310, %fd309, %fd83, %p208;
$L__BB7_68:
	ld.shared.f64 	%fd88, [_ZN6thrust24THRUST_300001_SM_1000_NS8cuda_cub4core6detail5shmemE+120];
	ld.shared.u64 	%rd64, [_ZN6thrust24THRUST_300001_SM_1000_NS8cuda_cub4core6detail5shmemE+128];
	abs.f64 	%fd89, %fd310;
	abs.f64 	%fd90, %fd88;
	setp.lt.f64 	%p209, %fd89, %fd90;
	mov.u64 	%rd340, %rd64;
	mov.f64 	%fd351, %fd88;
	@%p209 bra 	$L__BB7_204;
	setp.lt.f64 	%p210, %fd90, %fd89;
	mov.u64 	%rd340, %rd295;
	mov.f64 	%fd351, %fd310;
	@%p210 bra 	$L__BB7_204;
	setp.lt.s64 	%p211, %rd295, %rd64;
	min.s64 	%rd340, %rd295, %rd64;
	selp.f64 	%fd351, %fd310, %fd88, %p211;
	bra.uni 	$L__BB7_204;
$L__BB7_71:
	// begin inline asm
	mov.u32 %r163, %laneid;
	// end inline asm
	and.b32  	%r184, %r2, 992;
	add.s32 	%r185, %r184, 32;
	setp.gt.s32 	%p118, %r185, %r1;
	not.b32 	%r186, %r184;
	add.s32 	%r187, %r1, %r186;
	selp.b32 	%r182, %r187, 31, %p118;
	mov.b64 	%rd250, %fd298;
	mov.b64 	{%r165, %r170}, %rd250;
	mov.b32 	%r181, 1;
	mov.b32 	%r183, -1;
	// begin inline asm
	shfl.sync.down.b32 %r164, %r165, %r181, %r182, %r183;
	// end inline asm
	// begin inline asm
	shfl.sync.down.b32 %r169, %r170, %r181, %r182, %r183;
	// end inline asm
	mov.b64 	%rd251, {%r164, %r169};
	mov.b64 	%fd92, %rd251;
	mov.b64 	{%r175, %r180}, %rd283;
	// begin inline asm
	shfl.sync.down.b32 %r174, %r175, %r181, %r182, %r183;
	// end inline asm
	// begin inline asm
	shfl.sync.down.b32 %r179, %r180, %r181, %r182, %r183;
	// end inline asm
	mov.b64 	%rd66, {%r174, %r179};
	setp.ge.s32 	%p119, %r163, %r182;
	mov.u64 	%rd296, %rd283;
	mov.f64 	%fd311, %fd298;
	@%p119 bra 	$L__BB7_75;
	abs.f64 	%fd93, %fd298;
	abs.f64 	%fd94, %fd92;
	setp.lt.f64 	%p120, %fd93, %fd94;
	mov.u64 	%rd296, %rd66;
	mov.f64 	%fd311, %fd92;
	@%p120 bra 	$L__BB7_75;
	setp.lt.f64 	%p121, %fd94, %fd93;
	mov.u64 	%rd296, %rd283;
	mov.f64 	%fd311, %fd298;
	@%p121 bra 	$L__BB7_75;
	setp.lt.s64 	%p122, %rd283, %rd66;
	min.s64 	%rd296, %rd283, %rd66;
	selp.f64 	%fd311, %fd298, %fd92, %p122;
$L__BB7_75:
	mov.b64 	%rd252, %fd311;
	mov.b64 	{%r189, %r194}, %rd252;
	mov.b32 	%r205, 2;
	mov.b32 	%r207, -1;
	// begin inline asm
	shfl.sync.down.b32 %r188, %r189, %r205, %r182, %r207;
	// end inline asm
	// begin inline asm
	shfl.sync.down.b32 %r193, %r194, %r205, %r182, %r207;
	// end inline asm
	mov.b64 	%rd253, {%r188, %r193};
	mov.b64 	%fd97, %rd253;
	mov.b64 	{%r199, %r204}, %rd296;
	// begin inline asm
	shfl.sync.down.b32 %r198, %r199, %r205, %r182, %r207;
	// end inline asm
	// begin inline asm
	shfl.sync.down.b32 %r203, %r204, %r205, %r182, %r207;
	// end inline asm
	mov.b64 	%rd69, {%r198, %r203};
	add.s32 	%r208, %r163, 2;
	setp.gt.s32 	%p123, %r208, %r182;
	mov.u64 	%rd297, %rd296;
	mov.f64 	%fd312, %fd311;
	@%p123 bra 	$L__BB7_79;
	abs.f64 	%fd98, %fd311;
	abs.f64 	%fd99, %fd97;
	setp.lt.f64 	%p124, %fd98, %fd99;
	mov.u64 	%rd297, %rd69;
	mov.f64 	%fd312, %fd97;
	@%p124 bra 	$L__BB7_79;
	setp.lt.f64 	%p125, %fd99, %fd98;
	mov.u64 	%rd297, %rd296;
	mov.f64 	%fd312, %fd311;
	@%p125 bra 	$L__BB7_79;
	setp.lt.s64 	%p126, %rd296, %rd69;
	min.s64 	%rd297, %rd296, %rd69;
	selp.f64 	%fd312, %fd311, %fd97, %p126;
$L__BB7_79:
	mov.b64 	%rd254, %fd312;
	mov.b64 	{%r210, %r215}, %rd254;
	mov.b32 	%r226, 4;
	mov.b32 	%r228, -1;
	// begin inline asm
	shfl.sync.down.b32 %r209, %r210, %r226, %r182, %r228;
	// end inline asm
	// begin inline asm
	shfl.sync.down.b32 %r214, %r215, %r226, %r182, %r228;
	// end inline asm
	mov.b64 	%rd255, {%r209, %r214};
	mov.b64 	%fd102, %rd255;
	mov.b64 	{%r220, %r225}, %rd297;
	// begin inline asm
	shfl.sync.down.b32 %r219, %r220, %r226, %r182, %r228;
	// end inline asm
	// begin inline asm
	shfl.sync.down.b32 %r224, %r225, %r226, %r182, %r228;
	// end inline asm
	mov.b64 	%rd72, {%r219, %r224};
	add.s32 	%r229, %r163, 4;
	setp.gt.s32 	%p127, %r229, %r182;
	mov.u64 	%rd298, %rd297;
	mov.f64 	%fd313, %fd312;
	@%p127 bra 	$L__BB7_83;
	abs.f64 	%fd103, %fd312;
	abs.f64 	%fd104, %fd102;
	setp.lt.f64 	%p128, %fd103, %fd104;
	mov.u64 	%rd298, %rd72;
	mov.f64 	%fd313, %fd102;
	@%p128 bra 	$L__BB7_83;
	setp.lt.f64 	%p129, %fd104, %fd103;
	mov.u64 	%rd298, %rd297;
	mov.f64 	%fd313, %fd312;
	@%p129 bra 	$L__BB7_83;
	setp.lt.s64 	%p130, %rd297, %rd72;
	min.s64 	%rd298, %rd297, %rd72;
	selp.f64 	%fd313, %fd312, %fd102, %p130;
$L__BB7_83:
	mov.b64 	%rd256, %fd313;
	mov.b64 	{%r231, %r236}, %rd256;
	mov.b32 	%r247, 8;
	mov.b32 	%r249, -1;
	// begin inline asm
	shfl.sync.down.b32 %r230, %r231, %r247, %r182, %r249;
	// end inline asm
	// begin inline asm
	shfl.sync.down.b32 %r235, %r236, %r247, %r182, %r249;
	// end inline asm
	mov.b64 	%rd257, {%r230, %r235};
	mov.b64 	%fd107, %rd257;
	mov.b64 	{%r241, %r246}, %rd298;
	// begin inline asm
	shfl.sync.down.b32 %r240, %r241, %r247, %r182, %r249;
	// end inline asm
	// begin inline asm
	shfl.sync.down.b32 %r245, %r246, %r247, %r182, %r249;
	// end inline asm
	mov.b64 	%rd75, {%r240, %r245};
	add.s32 	%r250, %r163, 8;
	setp.gt.s32 	%p131, %r250, %r182;
	mov.u64 	%rd299, %rd298;
	mov.f64 	%fd314, %fd313;
	@%p131 bra 	$L__BB7_87;
	abs.f64 	%fd108, %fd313;
	abs.f64 	%fd109, %fd107;
	setp.lt.f64 	%p132, %fd108, %fd109;
	mov.u64 	%rd299, %rd75;
	mov.f64 	%fd314, %fd107;
	@%p132 bra 	$L__BB7_87;
	setp.lt.f64 	%p133, %fd109, %fd108;
	mov.u64 	%rd299, %rd298;
	mov.f64 	%fd314, %fd313;
	@%p133 bra 	$L__BB7_87;
	setp.lt.s64 	%p134, %rd298, %rd75;
	min.s64 	%rd299, %rd298, %rd75;
	selp.f64 	%fd314, %fd313, %fd107, %p134;
$L__BB7_87:
	mov.b64 	%rd258, %fd314;
	mov.b64 	{%r252, %r257}, %rd258;
	mov.b32 	%r268, 16;
	mov.b32 	%r270, -1;
	// begin inline asm
	shfl.sync.down.b32 %r251, %r252, %r268, %r182, %r270;
	// end inline asm
	// begin inline asm
	shfl.sync.down.b32 %r256, %r257, %r268, %r182, %r270;
	// end inline asm
	mov.b64 	%rd259, {%r251, %r256};
	mov.b64 	%fd112, %rd259;
	mov.b64 	{%r262, %r267}, %rd299;
	// begin inline asm
	shfl.sync.down.b32 %r261, %r262, %r268, %r182, %r270;
	// end inline asm
	// begin inline asm
	shfl.sync.down.b32 %r266, %r267, %r268, %r182, %r270;
	// end inline asm
	mov.b64 	%rd78, {%r261, %r266};
	add.s32 	%r271, %r163, 16;
	setp.gt.s32 	%p135, %r271, %r182;
	mov.u64 	%rd340, %rd299;
	mov.f64 	%fd351, %fd314;
	@%p135 bra 	$L__BB7_91;
	abs.f64 	%fd113, %fd314;
	abs.f64 	%fd114, %fd112;
	setp.lt.f64 	%p136, %fd113, %fd114;
	mov.u64 	%rd340, %rd78;
	mov.f64 	%fd351, %fd112;
	@%p136 bra 	$L__BB7_91;
	setp.lt.f64 	%p137, %fd114, %fd113;
	mov.u64 	%rd340, %rd299;
	mov.f64 	%fd351, %fd314;
	@%p137 bra 	$L__BB7_91;
	setp.lt.s64 	%p138, %rd299, %rd78;
	min.s64 	%rd340, %rd299, %rd78;
	selp.f64 	%fd351, %fd314, %fd112, %p138;
$L__BB7_91:
	setp.ne.s32 	%p139, %r163, 0;
	@%p139 bra 	$L__BB7_93;
	shr.u32 	%r272, %r2, 1;
	and.b32  	%r273, %r272, 496;
	mov.u32 	%r274, _ZN6thrust24THRUST_300001_SM_1000_NS8cuda_cub4core6detail5shmemE;
	add.s32 	%r275, %r274, %r273;
	st.shared.f64 	[%r275+8], %fd351;
	st.shared.u64 	[%r275+16], %rd340;
$L__BB7_93:
	bar.sync 	0;
	setp.ne.s32 	%p140, %r2, 0;
	@%p140 bra 	$L__BB7_204;
	setp.lt.s32 	%p141, %r1, 33;
	mov.f64 	%fd316, %fd351;
	mov.u64 	%rd301, %rd340;
	@%p141 bra 	$L__BB7_98;
	ld.shared.f64 	%fd117, [_ZN6thrust24THRUST_300001_SM_1000_NS8cuda_cub4core6detail5shmemE+24];
	ld.shared.u64 	%rd81, [_ZN6thrust24THRUST_300001_SM_1000_NS8cuda_cub4core6detail5shmemE+32];
	abs.f64 	%fd118, %fd351;
	abs.f64 	%fd119, %fd117;
	setp.lt.f64 	%p142, %fd118, %fd119;
	mov.f64 	%fd316, %fd117;
	mov.u64 	%rd301, %rd81;
	@%p142 bra 	$L__BB7_98;
	setp.lt.f64 	%p143, %fd119, %fd118;
	mov.f64 	%fd316, %fd351;
	mov.u64 	%rd301, %rd340;
	@%p143 bra 	$L__BB7_98;
	setp.lt.s64 	%p144, %rd340, %rd81;
	min.s64 	%rd301, %rd340, %rd81;
	selp.f64 	%fd316, %fd351, %fd117, %p144;
$L__BB7_98:
	setp.lt.s32 	%p145, %r1, 65;
	mov.f64 	%fd317, %fd316;
	mov.u64 	%rd302, %rd301;
	@%p145 bra 	$L__BB7_102;
	ld.shared.f64 	%fd122, [_ZN6thrust24THRUST_300001_SM_1000_NS8cuda_cub4core6detail5shmemE+40];
	ld.shared.u64 	%rd84, [_ZN6thrust24THRUST_300001_SM_1000_NS8cuda_cub4core6detail5shmemE+48];
	abs.f64 	%fd123, %fd316;
	abs.f64 	%fd124, %fd122;
	setp.lt.f64 	%p146, %fd123, %fd124;
	mov.f64 	%fd317, %fd122;
	mov.u64 	%rd302, %rd84;
	@%p146 bra 	$L__BB7_102;
	setp.lt.f64 	%p147, %fd124, %fd123;
	mov.f64 	%fd317, %fd316;
	mov.u64 	%rd302, %rd301;
	@%p147 bra 	$L__BB7_102;
	setp.lt.s64 	%p148, %rd301, %rd84;
	min.s64 	%rd302, %rd301, %rd84;
	selp.f64 	%fd317, %fd316, %fd122, %p148;
$L__BB7_102:
	setp.lt.s32 	%p149, %r1, 97;
	mov.f64 	%fd318, %fd317;
	mov.u64 	%rd303, %rd302;
	@%p149 bra 	$L__BB7_106;
	ld.shared.f64 	%fd127, [_ZN6thrust24THRUST_300001_SM_1000_NS8cuda_cub4core6detail5shmemE+56];
	ld.shared.u64 	%rd87, [_ZN6thrust24THRUST_300001_SM_1000_NS8cuda_cub4core6detail5shmemE+64];
	abs.f64 	%fd128, %fd317;
	abs.f64 	%fd129, %fd127;
	setp.lt.f64 	%p150, %fd128, %fd129;
	mov.f64 	%fd318, %fd127;
	mov.u64 	%rd303, %rd87;
	@%p150 bra 	$L__BB7_106;
	setp.lt.f64 	%p151, %fd129, %fd128;
	mov.f64 	%fd318, %fd317;
	mov.u64 	%rd303, %rd302;
	@%p151 bra 	$L__BB7_106;
	setp.lt.s64 	%p152, %rd302, %rd87;
	min.s64 	%rd303, %rd302, %rd87;
	selp.f64 	%fd318, %fd317, %fd127, %p152;
$L__BB7_106:
	setp.lt.s32 	%p153, %r1, 129;
	mov.f64 	%fd319, %fd318;
	mov.u64 	%rd304, %rd303;
	@%p153 bra 	$L__BB7_110;
	ld.shared.f64 	%fd132, [_ZN6thrust24THRUST_300001_SM_1000_NS8cuda_cub4core6detail5shmemE+72];
	ld.shared.u64 	%rd90, [_ZN6thrust24THRUST_300001_SM_1000_NS8cuda_cub4core6detail5shmemE+80];
	abs.f64 	%fd133, %fd318;
	abs.f64 	%fd134, %fd132;
	setp.lt.f64 	%p154, %fd133, %fd134;
	mov.f64 	%fd319, %fd132;
	mov.u64 	%rd304, %rd90;
	@%p154 bra 	$L__BB7_110;
	setp.lt.f64 	%p155, %fd134, %fd133;
	mov.f64 	%fd319, %fd318;
	mov.u64 	%rd304, %rd303;
	@%p155 bra 	$L__BB7_110;
	setp.lt.s64 	%p156, %rd303, %rd90;
	min.s64 	%rd304, %rd303, %rd90;
	selp.f64 	%fd319, %fd318, %fd132, %p156;
$L__BB7_110:
	setp.lt.s32 	%p157, %r1, 161;
	mov.f64 	%fd320, %fd319;
	mov.u64 	%rd305, %rd304;
	@%p157 bra 	$L__BB7_114;
	ld.shared.f64 	%fd137, [_ZN6thrust24THRUST_300001_SM_1000_NS8cuda_cub4core6detail5shmemE+88];
	ld.shared.u64 	%rd93, [_ZN6thrust24THRUST_300001_SM_1000_NS8cuda_cub4core6detail5shmemE+96];
	abs.f64 	%fd138, %fd319;
	abs.f64 	%fd139, %fd137;
	setp.lt.f64 	%p158, %fd138, %fd139;
	mov.f64 	%fd320, %fd137;
	mov.u64 	%rd305, %rd93;
	@%p158 bra 	$L__BB7_114;
	setp.lt.f64 	%p159, %fd139, %fd138;
	mov.f64 	%fd320, %fd319;
	mov.u64 	%rd305, %rd304;
	@%p159 bra 	$L__BB7_114;
	setp.lt.s64 	%p160, %rd304, %rd93;
	min.s64 	%rd305, %rd304, %rd93;
	selp.f64 	%fd320, %fd319, %fd137, %p160;
$L__BB7_114:
	setp.lt.s32 	%p161, %r1, 193;
	mov.f64 	%fd321, %fd320;
	mov.u64 	%rd306, %rd305;
	@%p161 bra 	$L__BB7_118;
	ld.shared.f64 	%fd142, [_ZN6thrust24THRUST_300001_SM_1000_NS8cuda_cub4core6detail5shmemE+104];
	ld.shared.u64 	%rd96, [_ZN6thrust24THRUST_300001_SM_1000_NS8cuda_cub4core6detail5shmemE+112];
	abs.f64 	%fd143, %fd320;
	abs.f64 	%fd144, %fd142;
	setp.lt.f64 	%p162, %fd143, %fd144;
	mov.f64 	%fd321, %fd142;
	mov.u64 	%rd306, %rd96;
	@%p162 bra 	$L__BB7_118;
	setp.lt.f64 	%p163, %fd144, %fd143;
	mov.f64 	%fd321, %fd320;
	mov.u64 	%rd306, %rd305;
	@%p163 bra 	$L__BB7_118;
	setp.lt.s64 	%p164, %rd305, %rd96;
	min.s64 	%rd306, %rd305, %rd96;
	selp.f64 	%fd321, %fd320, %fd142, %p164;
$L__BB7_118:
	setp.lt.s32 	%p165, %r1, 225;
	mov.u64 	%rd340, %rd306;
	mov.f64 	%fd351, %fd321;
	@%p165 bra 	$L__BB7_204;
	ld.shared.f64 	%fd147, [_ZN6thrust24THRUST_300001_SM_1000_NS8cuda_cub4core6detail5shmemE+120];
	ld.shared.u64 	%rd99, [_ZN6thrust24THRUST_300001_SM_1000_NS8cuda_cub4core6detail5shmemE+128];
	abs.f64 	%fd148, %fd321;
	abs.f64 	%fd149, %fd147;
	setp.lt.f64 	%p166, %fd148, %fd149;
	mov.u64 	%rd340, %rd99;
	mov.f64 	%fd351, %fd147;
	@%p166 bra 	$L__BB7_204;
	setp.lt.f64 	%p167, %fd149, %fd148;
	mov.u64 	%rd340, %rd306;
	mov.f64 	%fd351, %fd321;
	@%p167 bra 	$L__BB7_204;
	setp.lt.s64 	%p168, %rd306, %rd99;
	min.s64 	%rd340, %rd306, %rd99;
	selp.f64 	%fd351, %fd321, %fd147, %p168;
	bra.uni 	$L__BB7_204;
$L__BB7_122:
	mov.u32 	%r18, %tid.x;
	cvt.u64.u32 	%rd101, %r18;
	mul.wide.u32 	%rd195, %r18, 8;
	add.s64 	%rd102, %rd1, %rd195;
	ld.global.f64 	%fd274, [%rd102];
	add.s32 	%r31, %r18, 256;
	cvt.u64.u32 	%rd196, %r31;
	ld.global.f64 	%fd275, [%rd102+2048];
	add.s32 	%r32, %r18, 512;
	cvt.u64.u32 	%rd197, %r32;
	ld.global.f64 	%fd276, [%rd102+4096];
	add.s32 	%r33, %r18, 768;
	cvt.u64.u32 	%rd198, %r33;
	ld.global.f64 	%fd277, [%rd102+6144];
	or.b32  	%r34, %r18, 1024;
	cvt.u64.u32 	%rd103, %r34;
	add.s64 	%rd327, %rd192, %rd103;
	ld.global.f64 	%fd338, [%rd102+8192];
	abs.f64 	%fd278, %fd274;
	abs.f64 	%fd279, %fd275;
	setp.geu.f64 	%p3, %fd278, %fd279;
	selp.f64 	%fd280, %fd274, %fd275, %p3;
	selp.b64 	%rd199, %rd101, %rd196, %p3;
	abs.f64 	%fd281, %fd280;
	abs.f64 	%fd282, %fd276;
	setp.geu.f64 	%p4, %fd281, %fd282;
	selp.f64 	%fd283, %fd280, %fd276, %p4;
	selp.b64 	%rd200, %rd199, %rd197, %p4;
	abs.f64 	%fd284, %fd283;
	abs.f64 	%fd285, %fd277;
	setp.geu.f64 	%p5, %fd284, %fd285;
	selp.f64 	%fd152, %fd283, %fd277, %p5;
	selp.b64 	%rd105, %rd200, %rd198, %p5;
	abs.f64 	%fd153, %fd152;
	abs.f64 	%fd154, %fd338;
	setp.lt.f64 	%p6, %fd153, %fd154;
	@%p6 bra 	$L__BB7_124;
	setp.lt.f64 	%p7, %fd154, %fd153;
	setp.lt.u64 	%p8, %rd105, %rd103;
	or.pred  	%p9, %p7, %p8;
	selp.f64 	%fd338, %fd152, %fd338, %p9;
	add.s64 	%rd203, %rd192, %rd105;
	selp.b64 	%rd327, %rd203, %rd327, %p9;
$L__BB7_124:
	setp.lt.u64 	%p10, %rd194, 2560;
	mov.b64 	%rd316, 1280;
	@%p10 bra 	$L__BB7_137;
	mov.b64 	%rd308, 1280;
	mov.f64 	%fd323, %fd338;
$L__BB7_126:
	add.s64 	%rd206, %rd308, %rd101;
	shl.b64 	%rd207, %rd308, 3;
	add.s64 	%rd208, %rd102, %rd207;
	add.s64 	%rd310, %rd206, %rd192;
	ld.global.f64 	%fd324, [%rd208];
	ld.global.f64 	%fd325, [%rd208+2048];
	ld.global.f64 	%fd326, [%rd208+4096];
	add.s64 	%rd313, %rd310, 768;
	ld.global.f64 	%fd327, [%rd208+6144];
	ld.global.f64 	%fd338, [%rd208+8192];
	abs.f64 	%fd163, %fd323;
	abs.f64 	%fd164, %fd324;
	setp.lt.f64 	%p11, %fd163, %fd164;
	@%p11 bra 	$L__BB7_128;
	setp.lt.f64 	%p12, %fd164, %fd163;
	setp.lt.s64 	%p13, %rd327, %rd310;
	or.pred  	%p14, %p12, %p13;
	selp.f64 	%fd324, %fd323, %fd324, %p14;
	selp.b64 	%rd310, %rd327, %rd310, %p14;
$L__BB7_128:
	add.s64 	%rd209, %rd308, %rd101;
	add.s64 	%rd210, %rd209, %rd192;
	add.s64 	%rd311, %rd210, 256;
	abs.f64 	%fd167, %fd324;
	abs.f64 	%fd168, %fd325;
	setp.lt.f64 	%p15, %fd167, %fd168;
	@%p15 bra 	$L__BB7_130;
	setp.lt.f64 	%p16, %fd168, %fd167;
	setp.lt.s64 	%p17, %rd310, %rd311;
	or.pred  	%p18, %p16, %p17;
	selp.f64 	%fd325, %fd324, %fd325, %p18;
	selp.b64 	%rd311, %rd310, %rd311, %p18;
$L__BB7_130:
	add.s64 	%rd211, %rd308, %rd101;
	add.s64 	%rd212, %rd211, %rd192;
	add.s64 	%rd312, %rd212, 512;
	abs.f64 	%fd171, %fd325;
	abs.f64 	%fd172, %fd326;
	setp.lt.f64 	%p19, %fd171, %fd172;
	@%p19 bra 	$L__BB7_132;
	setp.lt.f64 	%p20, %fd172, %fd171;
	setp.lt.s64 	%p21, %rd311, %rd312;
	or.pred  	%p22, %p20, %p21;
	selp.f64 	%fd326, %fd325, %fd326, %p22;
	selp.b64 	%rd312, %rd311, %rd312, %p22;
$L__BB7_132:
	abs.f64 	%fd175, %fd326;
	abs.f64 	%fd176, %fd327;
	setp.lt.f64 	%p23, %fd175, %fd176;
	@%p23 bra 	$L__BB7_134;
	setp.lt.f64 	%p24, %fd176, %fd175;
	setp.lt.s64 	%p25, %rd312, %rd313;
	or.pred  	%p26, %p24, %p25;
	selp.f64 	%fd327, %fd326, %fd327, %p26;
	selp.b64 	%rd313, %rd312, %rd313, %p26;
$L__BB7_134:
	add.s64 	%rd213, %rd308, %rd101;
	add.s64 	%rd214, %rd213, %rd192;
	add.s64 	%rd327, %rd214, 1024;
	abs.f64 	%fd179, %fd327;
	abs.f64 	%fd180, %fd338;
	setp.lt.f64 	%p27, %fd179, %fd180;
	@%p27 bra 	$L__BB7_136;
	setp.lt.f64 	%p28, %fd180, %fd179;
	setp.lt.s64 	%p29, %rd313, %rd327;
	or.pred  	%p30, %p28, %p29;
	selp.f64 	%fd338, %fd327, %fd338, %p30;
	selp.b64 	%rd327, %rd313, %rd327, %p30;
$L__BB7_136:
	add.s64 	%rd316, %rd308, 1280;
	add.s64 	%rd215, %rd308, 2560;
	setp.le.s64 	%p31, %rd215, %rd194;
	mov.u64 	%rd308, %rd316;
	mov.f64 	%fd323, %fd338;
	@%p31 bra 	$L__BB7_126;
$L__BB7_137:
	setp.le.s64 	%p32, %rd194, %rd316;
	@%p32 bra 	$L__BB7_160;
	cvt.u32.u64 	%r35, %rd316;
	cvt.u32.u64 	%r36, %rd194;
	sub.s32 	%r19, %r36, %r35;
	setp.ge.s32 	%p33, %r18, %r19;
	@%p33 bra 	$L__BB7_160;
	cvta.to.global.u64 	%rd128, %rd191;
	not.b32 	%r38, %r18;
	add.s32 	%r39, %r38, %r36;
	sub.s32 	%r20, %r39, %r35;
	and.b32  	%r41, %r20, 768;
	setp.eq.s32 	%p34, %r41, 768;
	mov.u32 	%r389, %r18;
	@%p34 bra 	$L__BB7_145;
	add.s64 	%rd217, %rd316, %rd101;
	add.s64 	%rd318, %rd217, %rd192;
	shl.b64 	%rd218, %rd217, 3;
	add.s64 	%rd317, %rd128, %rd218;
	shr.u32 	%r42, %r20, 8;
	add.s32 	%r43, %r42, 1;
	and.b32  	%r44, %r43, 3;
	neg.s32 	%r387, %r44;
	mov.u32 	%r389, %r18;
$L__BB7_141:
	.pragma "nounroll";
	mov.u64 	%rd133, %rd327;
	mov.f64 	%fd184, %fd338;
	ld.global.f64 	%fd185, [%rd317];
	abs.f64 	%fd186, %fd184;
	abs.f64 	%fd187, %fd185;
	setp.lt.f64 	%p35, %fd186, %fd187;
	mov.f64 	%fd338, %fd185;
	mov.u64 	%rd327, %rd318;
	@%p35 bra 	$L__BB7_144;
	setp.lt.f64 	%p36, %fd187, %fd186;
	mov.f64 	%fd338, %fd184;
	mov.u64 	%rd327, %rd133;
	@%p36 bra 	$L__BB7_144;
	setp.lt.s64 	%p37, %rd133, %rd318;
	selp.f64 	%fd338, %fd184, %fd185, %p37;
	min.s64 	%rd327, %rd133, %rd318;
$L__BB7_144:
	add.s32 	%r389, %r389, 256;
	add.s64 	%rd318, %rd318, 256;
	add.s64 	%rd317, %rd317, 2048;
	add.s32 	%r387, %r387, 1;
	setp.ne.s32 	%p38, %r387, 0;
	@%p38 bra 	$L__BB7_141;
$L__BB7_145:
	setp.lt.u32 	%p39, %r20, 768;
	@%p39 bra 	$L__BB7_160;
	add.s32 	%r390, %r389, 512;
$L__BB7_147:
	mov.u32 	%r28, %r390;
	add.s32 	%r45, %r28, -512;
	cvt.u64.u32 	%rd219, %r45;
	add.s64 	%rd220, %rd316, %rd219;
	shl.b64 	%rd221, %rd220, 3;
	add.s64 	%rd141, %rd128, %rd221;
	add.s64 	%rd142, %rd220, %rd192;
	ld.global.f64 	%fd193, [%rd141];
	abs.f64 	%fd194, %fd338;
	abs.f64 	%fd195, %fd193;
	setp.lt.f64 	%p40, %fd194, %fd195;
	mov.f64 	%fd335, %fd193;
	mov.u64 	%rd324, %rd142;
	@%p40 bra 	$L__BB7_150;
	setp.lt.f64 	%p41, %fd195, %fd194;
	mov.f64 	%fd335, %fd338;
	mov.u64 	%rd324, %rd327;
	@%p41 bra 	$L__BB7_150;
	setp.lt.s64 	%p42, %rd327, %rd142;
	selp.f64 	%fd335, %fd338, %fd193, %p42;
	min.s64 	%rd324, %rd327, %rd142;
$L__BB7_150:
	add.s32 	%r46, %r28, -256;
	cvt.u64.u32 	%rd222, %r46;
	add.s64 	%rd223, %rd316, %rd222;
	add.s64 	%rd145, %rd223, %rd192;
	ld.global.f64 	%fd198, [%rd141+2048];
	abs.f64 	%fd199, %fd335;
	abs.f64 	%fd200, %fd198;
	setp.lt.f64 	%p43, %fd199, %fd200;
	mov.f64 	%fd336, %fd198;
	mov.u64 	%rd325, %rd145;
	@%p43 bra 	$L__BB7_153;
	setp.lt.f64 	%p44, %fd200, %fd199;
	mov.f64 	%fd336, %fd335;
	mov.u64 	%rd325, %rd324;
	@%p44 bra 	$L__BB7_153;
	setp.lt.s64 	%p45, %rd324, %rd145;
	selp.f64 	%fd336, %fd335, %fd198, %p45;
	min.s64 	%rd325, %rd324, %rd145;
$L__BB7_153:
	cvt.u64.u32 	%rd224, %r28;
	add.s64 	%rd225, %rd316, %rd224;
	add.s64 	%rd148, %rd225, %rd192;
	ld.global.f64 	%fd203, [%rd141+4096];
	abs.f64 	%fd204, %fd336;
	abs.f64 	%fd205, %fd203;
	setp.lt.f64 	%p46, %fd204, %fd205;
	mov.f64 	%fd337, %fd203;
	mov.u64 	%rd326, %rd148;
	@%p46 bra 	$L__BB7_156;
	setp.lt.f64 	%p47, %fd205, %fd204;
	mov.f64 	%fd337, %fd336;
	mov.u64 	%rd326, %rd325;
	@%p47 bra 	$L__BB7_156;
	setp.lt.s64 	%p48, %rd325, %rd148;
	selp.f64 	%fd337, %fd336, %fd203, %p48;
	min.s64 	%rd326, %rd325, %rd148;
$L__BB7_156:
	add.s32 	%r47, %r28, 256;
	cvt.u64.u32 	%rd226, %r47;
	add.s64 	%rd227, %rd316, %rd226;
	add.s64 	%rd151, %rd227, %rd192;
	ld.global.f64 	%fd208, [%rd141+6144];
	abs.f64 	%fd209, %fd337;
	abs.f64 	%fd210, %fd208;
	setp.lt.f64 	%p49, %fd209, %fd210;
	mov.f64 	%fd338, %fd208;
	mov.u64 	%rd327, %rd151;
	@%p49 bra 	$L__BB7_159;
	setp.lt.f64 	%p50, %fd210, %fd209;
	mov.f64 	%fd338, %fd337;
	mov.u64 	%rd327, %rd326;
	@%p50 bra 	$L__BB7_159;
	setp.lt.s64 	%p51, %rd326, %rd151;
	selp.f64 	%fd338, %fd337, %fd208, %p51;
	min.s64 	%rd327, %rd326, %rd151;
$L__BB7_159:
	add.s32 	%r390, %r28, 1024;
	add.s32 	%r48, %r28, 512;
	setp.lt.s32 	%p52, %r48, %r19;
	@%p52 bra 	$L__BB7_147;
$L__BB7_160:
	// begin inline asm
	mov.u32 %r49, %laneid;
	// end inline asm
	mov.b64 	%rd228, %fd338;
	mov.b64 	{%r51, %r56}, %rd228;
	mov.b32 	%r67, 1;
	mov.b32 	%r68, 31;
	mov.b32 	%r69, -1;
	// begin inline asm
	shfl.sync.down.b32 %r50, %r51, %r67, %r68, %r69;
	// end inline asm
	// begin inline asm
	shfl.sync.down.b32 %r55, %r56, %r67, %r68, %r69;
	// end inline asm
	mov.b64 	%rd229, {%r50, %r55};
	mov.b64 	%fd214, %rd229;
	mov.b64 	{%r61, %r66}, %rd327;
	// begin inline asm
	shfl.sync.down.b32 %r60, %r61, %r67, %r68, %r69;
	// end inline asm
	// begin inline asm
	shfl.sync.down.b32 %r65, %r66, %r67, %r68, %r69;
	// end inline asm
	mov.b64 	%rd155, {%r60, %r65};
	setp.gt.s32 	%p53, %r49, 30;
	mov.f64 	%fd340, %fd338;
	mov.u64 	%rd329, %rd327;
	@%p53 bra 	$L__BB7_164;
	abs.f64 	%fd215, %fd338;
	abs.f64 	%fd216, %fd214;
	setp.lt.f64 	%p54, %fd215, %fd216;
	mov.f64 	%fd340, %fd214;
	mov.u64 	%rd329, %rd155;
	@%p54 bra 	$L__BB7_164;
	setp.lt.f64 	%p55, %fd216, %fd215;
	mov.f64 	%fd340, %fd338;
	mov.u64 	%rd329, %rd327;
	@%p55 bra 	$L__BB7_164;
	setp.lt.s64 	%p56, %rd327, %rd155;
	selp.f64 	%fd340, %fd338, %fd214, %p56;
	min.s64 	%rd329, %rd327, %rd155;
$L__BB7_164:
	mov.b64 	%rd230, %fd340;
	mov.b64 	{%r71, %r76}, %rd230;
	mov.b32 	%r87, 2;
	mov.b32 	%r88, 31;
	mov.b32 	%r89, -1;
	// begin inline asm
	shfl.sync.down.b32 %r70, %r71, %r87, %r88, %r89;
	// end inline asm
	// begin inline asm
	shfl.sync.down.b32 %r75, %r76, %r87, %r88, %r89;
	// end inline asm
	mov.b64 	%rd231, {%r70, %r75};
	mov.b64 	%fd219, %rd231;
	mov.b64 	{%r81, %r86}, %rd329;
	// begin inline asm
	shfl.sync.down.b32 %r80, %r81, %r87, %r88, %r89;
	// end inline asm
	// begin inline asm
	shfl.sync.down.b32 %r85, %r86, %r87, %r88, %r89;
	// end inline asm
	mov.b64 	%rd158, {%r80, %r85};
	setp.gt.s32 	%p57, %r49, 29;
	mov.f64 	%fd341, %fd340;
	mov.u64 	%rd330, %rd329;
	@%p57 bra 	$L__BB7_168;
	abs.f64 	%fd220, %fd340;
	abs.f64 	%fd221, %fd219;
	setp.lt.f64 	%p58, %fd220, %fd221;
	mov.f64 	%fd341, %fd219;
	mov.u64 	%rd330, %rd158;
	@%p58 bra 	$L__BB7_168;
	setp.lt.f64 	%p59, %fd221, %fd220;
	mov.f64 	%fd341, %fd340;
	mov.u64 	%rd330, %rd329;
	@%p59 bra 	$L__BB7_168;
	setp.lt.s64 	%p60, %rd329, %rd158;
	selp.f64 	%fd341, %fd340, %fd219, %p60;
	min.s64 	%rd330, %rd329, %rd158;
$L__BB7_168:
	mov.b64 	%rd232, %fd341;
	mov.b64 	{%r91, %r96}, %rd232;
	mov.b32 	%r107, 4;
	mov.b32 	%r108, 31;
	mov.b32 	%r109, -1;
	// begin inline asm
	shfl.sync.down.b32 %r90, %r91, %r107, %r108, %r109;
	// end inline asm
	// begin inline asm
	shfl.sync.down.b32 %r95, %r96, %r107, %r108, %r109;
	// end inline asm
	mov.b64 	%rd233, {%r90, %r95};
	mov.b64 	%fd224, %rd233;
	mov.b64 	{%r101, %r106}, %rd330;
	// begin inline asm
	shfl.sync.down.b32 %r100, %r101, %r107, %r108, %r109;
	// end inline asm
	// begin inline asm
	shfl.sync.down.b32 %r105, %r106, %r107, %r108, %r109;
	// end inline asm
	mov.b64 	%rd161, {%r100, %r105};
	setp.gt.s32 	%p61, %r49, 27;
	mov.f64 	%fd342, %fd341;
	mov.u64 	%rd331, %rd330;
	@%p61 bra 	$L__BB7_172;
	abs.f64 	%fd225, %fd341;
	abs.f64 	%fd226, %fd224;
	setp.lt.f64 	%p62, %fd225, %fd226;
	mov.f64 	%fd342, %fd224;
	mov.u64 	%rd331, %rd161;
	@%p62 bra 	$L__BB7_172;
	setp.lt.f64 	%p63, %fd226, %fd225;
	mov.f64 	%fd342, %fd341;
	mov.u64 	%rd331, %rd330;
	@%p63 bra 	$L__BB7_172;
	setp.lt.s64 	%p64, %rd330, %rd161;
	selp.f64 	%fd342, %fd341, %fd224, %p64;
	min.s64 	%rd331, %rd330, %rd161;
$L__BB7_172:
	mov.b64 	%rd234, %fd342;
	mov.b64 	{%r111, %r116}, %rd234;
	mov.b32 	%r127, 8;
	mov.b32 	%r128, 31;
	mov.b32 	%r129, -1;
	// begin inline asm
	shfl.sync.down.b32 %r110, %r111, %r127, %r128, %r129;
	// end inline asm
	// begin inline asm
	shfl.sync.down.b32 %r115, %r116, %r127, %r128, %r129;
	// end inline asm
	mov.b64 	%rd235, {%r110, %r115};
	mov.b64 	%fd229, %rd235;
	mov.b64 	{%r121, %r126}, %rd331;
	// begin inline asm
	shfl.sync.down.b32 %r120, %r121, %r127, %r128, %r129;
	// end inline asm
	// begin inline asm
	shfl.sync.down.b32 %r125, %r126, %r127, %r128, %r129;
	// end inline asm
	mov.b64 	%rd164, {%r120, %r125};
	setp.gt.s32 	%p65, %r49, 23;
	mov.f64 	%fd343, %fd342;
	mov.u64 	%rd332, %rd331;
	@%p65 bra 	$L__BB7_176;
	abs.f64 	%fd230, %fd342;
	abs.f64 	%fd231, %fd229;
	setp.lt.f64 	%p66, %fd230, %fd231;
	mov.f64 	%fd343, %fd229;
	mov.u64 	%rd332, %rd164;
	@%p66 bra 	$L__BB7_176;
	setp.lt.f64 	%p67, %fd231, %fd230;
	mov.f64 	%fd343, %fd342;
	mov.u64 	%rd332, %rd331;
	@%p67 bra 	$L__BB7_176;
	setp.lt.s64 	%p68, %rd331, %rd164;
	selp.f64 	%fd343, %fd342, %fd229, %p68;
	min.s64 	%rd332, %rd331, %rd164;
$L__BB7_176:
	mov.b64 	%rd236, %fd343;
	mov.b64 	{%r131, %r136}, %rd236;
	mov.b32 	%r147, 16;
	mov.b32 	%r148, 31;
	mov.b32 	%r149, -1;
	// begin inline asm
	shfl.sync.down.b32 %r130, %r131, %r147, %r148, %r149;
	// end inline asm
	// begin inline asm
	shfl.sync.down.b32 %r135, %r136, %r147, %r148, %r149;
	// end inline asm
	mov.b64 	%rd237, {%r130, %r135};
	mov.b64 	%fd234, %rd237;
	mov.b64 	{%r141, %r146}, %rd332;
	// begin inline asm
	shfl.sync.down.b32 %r140, %r141, %r147, %r148, %r149;
	// end inline asm
	// begin inline asm
	shfl.sync.down.b32 %r145, %r146, %r147, %r148, %r149;
	// end inline asm
	mov.b64 	%rd167, {%r140, %r145};
	setp.gt.s32 	%p69, %r49, 15;
	mov.f64 	%fd351, %fd343;
	mov.u64 	%rd340, %rd332;
	@%p69 bra 	$L__BB7_180;
	abs.f64 	%fd235, %fd343;
	abs.f64 	%fd236, %fd234;
	setp.lt.f64 	%p70, %fd235, %fd236;
	mov.f64 	%fd351, %fd234;
	mov.u64 	%rd340, %rd167;
	@%p70 bra 	$L__BB7_180;
	setp.lt.f64 	%p71, %fd236, %fd235;
	mov.f64 	%fd351, %fd343;
	mov.u64 	%rd340, %rd332;
	@%p71 bra 	$L__BB7_180;
	setp.lt.s64 	%p72, %rd332, %rd167;
	selp.f64 	%fd351, %fd343, %fd234, %p72;
	min.s64 	%rd340, %rd332, %rd167;
$L__BB7_180:
	setp.ne.s32 	%p73, %r49, 0;
	@%p73 bra 	$L__BB7_182;
	shr.u32 	%r150, %r18, 1;
	and.b32  	%r151, %r150, 496;
	mov.u32 	%r152, _ZN6thrust24THRUST_300001_SM_1000_NS8cuda_cub4core6detail5shmemE;
	add.s32 	%r153, %r152, %r151;
	st.shared.f64 	[%r153+8], %fd351;
	st.shared.u64 	[%r153+16], %rd340;
$L__BB7_182:
	bar.sync 	0;
	setp.ne.s32 	%p74, %r18, 0;
	@%p74 bra 	$L__BB7_204;
	ld.shared.f64 	%fd239, [_ZN6thrust24THRUST_300001_SM_1000_NS8cuda_cub4core6detail5shmemE+24];
	ld.shared.u64 	%rd170, [_ZN6thrust24THRUST_300001_SM_1000_NS8cuda_cub4core6detail5shmemE+32];
	abs.f64 	%fd240, %fd351;
	abs.f64 	%fd241, %fd239;
	setp.lt.f64 	%p75, %fd240, %fd241;
	mov.f64 	%fd345, %fd239;
	mov.u64 	%rd334, %rd170;
	@%p75 bra 	$L__BB7_186;
	setp.lt.f64 	%p76, %fd241, %fd240;
	mov.f64 	%fd345, %fd351;
	mov.u64 	%rd334, %rd340;
	@%p76 bra 	$L__BB7_186;
	setp.lt.s64 	%p77, %rd340, %rd170;
	selp.f64 	%fd345, %fd351, %fd239, %p77;
	min.s64 	%rd334, %rd340, %rd170;
$L__BB7_186:
	ld.shared.f64 	%fd244, [_ZN6thrust24THRUST_300001_SM_1000_NS8cuda_cub4core6detail5shmemE+40];
	ld.shared.u64 	%rd173, [_ZN6thrust24THRUST_300001_SM_1000_NS8cuda_cub4core6detail5shmemE+48];
	abs.f64 	%fd245, %fd345;
	abs.f64 	%fd246, %fd244;
	setp.lt.f64 	%p78, %fd245, %fd246;
	mov.f64 	%fd346, %fd244;
	mov.u64 	%rd335, %rd173;
	@%p78 bra 	$L__BB7_189;
	setp.lt.f64 	%p79, %fd246, %fd245;
	mov.f64 	%fd346, %fd345;
	mov.u64 	%rd335, %rd334;
	@%p79 bra 	$L__BB7_189;
	setp.lt.s64 	%p80, %rd334, %rd173;
	selp.f64 	%fd346, %fd345, %fd244, %p80;
	min.s64 	%rd335, %rd334, %rd173;
$L__BB7_189:
	ld.shared.f64 	%fd249, [_ZN6thrust24THRUST_300001_SM_1000_NS8cuda_cub4core6detail5shmemE+56];
	ld.shared.u64 	%rd176, [_ZN6thrust24THRUST_300001_SM_1000_NS8cuda_cub4core6detail5shmemE+64];
	abs.f64 	%fd250, %fd346;
	abs.f64 	%fd251, %fd249;
	setp.lt.f64 	%p81, %fd250, %fd251;
	mov.f64 	%fd347, %fd249;
	mov.u64 	%rd336, %rd176;
	@%p81 bra 	$L__BB7_192;
	setp.lt.f64 	%p82, %fd251, %fd250;
	mov.f64 	%fd347, %fd346;
	mov.u64 	%rd336, %rd335;
	@%p82 bra 	$L__BB7_192;
	setp.lt.s64 	%p83, %rd335, %rd176;
	selp.f64 	%fd347, %fd346, %fd249, %p83;
	min.s64 	%rd336, %rd335, %rd176;
$L__BB7_192:
	ld.shared.f64 	%fd254, [_ZN6thrust24THRUST_300001_SM_1000_NS8cuda_cub4core6detail5shmemE+72];
	ld.shared.u64 	%rd179, [_ZN6thrust24THRUST_300001_SM_1000_NS8cuda_cub4core6detail5shmemE+80];
	abs.f64 	%fd255, %fd347;
	abs.f64 	%fd256, %fd254;
	setp.lt.f64 	%p84, %fd255, %fd256;
	mov.f64 	%fd348, %fd254;
	mov.u64 	%rd337, %rd179;
	@%p84 bra 	$L__BB7_195;
	setp.lt.f64 	%p85, %fd256, %fd255;
	mov.f64 	%fd348, %fd347;
	mov.u64 	%rd337, %rd336;
	@%p85 bra 	$L__BB7_195;
	setp.lt.s64 	%p86, %rd336, %rd179;
	selp.f64 	%fd348, %fd347, %fd254, %p86;
	min.s64 	%rd337, %rd336, %rd179;
$L__BB7_195:
	ld.shared.f64 	%fd259, [_ZN6thrust24THRUST_300001_SM_1000_NS8cuda_cub4core6detail5shmemE+88];
	ld.shared.u64 	%rd182, [_ZN6thrust24THRUST_300001_SM_1000_NS8cuda_cub4core6detail5shmemE+96];
	abs.f64 	%fd260, %fd348;
	abs.f64 	%fd261, %fd259;
	setp.lt.f64 	%p87, %fd260, %fd261;
	mov.f64 	%fd349, %fd259;
	mov.u64 	%rd338, %rd182;
	@%p87 bra 	$L__BB7_198;
	setp.lt.f64 	%p88, %fd261, %fd260;
	mov.f64 	%fd349, %fd348;
	mov.u64 	%rd338, %rd337;
	@%p88 bra 	$L__BB7_198;
	setp.lt.s64 	%p89, %rd337, %rd182;
	selp.f64 	%fd349, %fd348, %fd259, %p89;
	min.s64 	%rd338, %rd337, %rd182;
$L__BB7_198:
	ld.shared.f64 	%fd264, [_ZN6thrust24THRUST_300001_SM_1000_NS8cuda_cub4core6detail5shmemE+104];
	ld.shared.u64 	%rd185, [_ZN6thrust24THRUST_300001_SM_1000_NS8cuda_cub4core6detail5shmemE+112];
	abs.f64 	%fd265, %fd349;
	abs.f64 	%fd266, %fd264;
	setp.lt.f64 	%p90, %fd265, %fd266;
	mov.f64 	%fd350, %fd264;
	mov.u64 	%rd339, %rd185;
	@%p90 bra 	$L__BB7_201;
	setp.lt.f64 	%p91, %fd266, %fd265;
	mov.f64 	%fd350, %fd349;
	mov.u64 	%rd339, %rd338;
	@%p91 bra 	$L__BB7_201;
	setp.lt.s64 	%p92, %rd338, %rd185;
	selp.f64 	%fd350, %fd349, %fd264, %p92;
	min.s64 	%rd339, %rd338, %rd185;
$L__BB7_201:
	ld.shared.f64 	%fd269, [_ZN6thrust24THRUST_300001_SM_1000_NS8cuda_cub4core6detail5shmemE+120];
	ld.shared.u64 	%rd188, [_ZN6thrust24THRUST_300001_SM_1000_NS8cuda_cub4core6detail5shmemE+128];
	abs.f64 	%fd270, %fd350;
	abs.f64 	%fd271, %fd269;
	setp.lt.f64 	%p93, %fd270, %fd271;
	mov.u64 	%rd340, %rd188;
	mov.f64 	%fd351, %fd269;
	@%p93 bra 	$L__BB7_204;
	setp.lt.f64 	%p94, %fd271, %fd270;
	mov.u64 	%rd340, %rd339;
	mov.f64 	%fd351, %fd350;
	@%p94 bra 	$L__BB7_204;
	setp.lt.s64 	%p95, %rd339, %rd188;
	selp.f64 	%fd351, %fd350, %fd269, %p95;
	min.s64 	%rd340, %rd339, %rd188;
$L__BB7_204:
	mov.u32 	%r381, %tid.x;
	setp.ne.s32 	%p212, %r381, 0;
	@%p212 bra 	$L__BB7_206;
	ld.param.u64 	%rd271, [_ZN6thrust24THRUST_300001_SM_1000_NS8cuda_cub4core6detail13_kernel_agentINS1_8__reduce11ReduceAgentINS0_12zip_iteratorIN4cuda3std3__45tupleIJNS0_10device_ptrIdEENS0_17counting_iteratorIlNS0_11use_defaultESF_SF_EEEEEEEPNSB_IJdlEEESJ_lNS1_9__extrema9arg_max_fIdl10comparatorEEEEJSI_SK_lSO_EEEvDpT0__param_1];
	cvta.to.global.u64 	%rd270, %rd271;
	st.global.f64 	[%rd270], %fd351;
	st.global.u64 	[%rd270+8], %rd340;
$L__BB7_206:
	ret;

}
	// .globl	_ZN6thrust24THRUST_300001_SM_1000_NS8cuda_cub4core6detail13_kernel_agentINS1_8__reduce11ReduceAgentINS0_12zip_iteratorIN4cuda3std3__45tupleIJNS0_10device_ptrIdEENS0_17counting_iteratorIlNS0_11use_defaultESF_SF_EEEEEEEPNSB_IJdlEEESJ_lNS1_9__extrema9arg_max_fIdl10comparatorEEEEJSI_SK_lN3cub18CUB_300001_SM_100013GridEvenShareIlEENSR_9GridQueueIyEESO_EEEvDpT0_
.visible .entry _ZN6thrust24THRUST_300001_SM_1000_NS8cuda_cub4core6detail13_kernel_agentINS1_8__reduce11ReduceAgentINS0_12zip_iteratorIN4cuda3std3__45tupleIJNS0_10device_ptrIdEENS0_17counting_iteratorIlNS0_11use_defaultESF_SF_EEEEEEEPNSB_IJdlEEESJ_lNS1_9__extrema9arg_max_fIdl10comparatorEEEEJSI_SK_lN3cub18CUB_300001_SM_100013GridEvenShareIlEENSR_9GridQueueIyEESO_EEEvDpT0_(
	.param .align 8 .b8 _ZN6thrust24THRUST_300001_SM_1000_NS8cuda_cub4core6detail13_kernel_agentINS1_8__reduce11ReduceAgentINS0_12zip_iteratorIN4cuda3std3__45tupleIJNS0_10device_ptrIdEENS0_17counting_iteratorIlNS0_11use_defaultESF_SF_EEEEEEEPNSB_IJdlEEESJ_lNS1_9__extrema9arg_max_fIdl10comparatorEEEEJSI_SK_lN3cub18CUB_300001_SM_100013GridEvenShareIlEENSR_9GridQueueIyEESO_EEEvDpT0__param_0[16],
	.param .u64 .ptr .align 1 _ZN6thrust24THRUST_300001_SM_1000_NS8cuda_cub4core6detail13_kernel_agentINS1_8__reduce11ReduceAgentINS0_12zip_iteratorIN4cuda3std3__45tupleIJNS0_10device_ptrIdEENS0_17counting_iteratorIlNS0_11use_defaultESF_SF_EEEEEEEPNSB_IJdlEEESJ_lNS1_9__extrema9arg_max_fIdl10comparatorEEEEJSI_SK_lN3cub18CUB_300001_SM_100013GridEvenShareIlEENSR_9GridQueueIyEESO_EEEvDpT0__param_1,
	.param .u64 _ZN6thrust24THRUST_300001_SM_1000_NS8cuda_cub4core6detail13_kernel_agentINS1_8__reduce11ReduceAgentINS0_12zip_iteratorIN4cuda3std3__45tupleIJNS0_10device_ptrIdEENS0_17counting_iteratorIlNS0_11use_defaultESF_SF_EEEEEEEPNSB_IJdlEEESJ_lNS1_9__extrema9arg_max_fIdl10comparatorEEEEJSI_SK_lN3cub18CUB_300001_SM_100013GridEvenShareIlEENSR_9GridQueueIyEESO_EEEvDpT0__param_2,
	.param .align 8 .b8 _ZN6thrust24THRUST_300001_SM_1000_NS8cuda_cub4core6detail13_kernel_agentINS1_8__reduce11ReduceAgentINS0_12zip_iteratorIN4cuda3std3__45tupleIJNS0_10device_ptrIdEENS0_17counting_iteratorIlNS0_11use_defaultESF_SF_EEEEEEEPNSB_IJdlEEESJ_lNS1_9__extrema9arg_max_fIdl10comparatorEEEEJSI_SK_lN3cub18CUB_300001_SM_100013GridEvenShareIlEENSR_9GridQueueIyEESO_EEEvDpT0__param_3[72],
	.param .align 8 .b8 _ZN6thrust24THRUST_300001_SM_1000_NS8cuda_cub4core6detail13_kernel_agentINS1_8__reduce11ReduceAgentINS0_12zip_iteratorIN4cuda3std3__45tupleIJNS0_10device_ptrIdEENS0_17counting_iteratorIlNS0_11use_defaultESF_SF_EEEEEEEPNSB_IJdlEEESJ_lNS1_9__extrema9arg_max_fIdl10comparatorEEEEJSI_SK_lN3cub18CUB_300001_SM_100013GridEvenShareIlEENSR_9GridQueueIyEESO_EEEvDpT0__param_4[8],
	.param .align 1 .b8 _ZN6thrust24THRUST_300001_SM_1000_NS8cuda_cub4core6detail13_kernel_agentINS1_8__reduce11ReduceAgentINS0_12zip_iteratorIN4cuda3std3__45tupleIJNS0_10device_ptrIdEENS0_17counting_iteratorIlNS0_11use_defaultESF_SF_EEEEEEEPNSB_IJdlEEESJ_lNS1_9__extrema9arg_max_fIdl10comparatorEEEEJSI_SK_lN3cub18CUB_300001_SM_100013GridEvenShareIlEENSR_9GridQueueIyEESO_EEEvDpT0__param_5[1]
)
.maxntid 256
{
	.reg .pred 	%p<215>;
	.reg .b32 	%r<399>;
	.reg .b64 	%rd<356>;
	.reg .b64 	%fd<352>;

	ld.param.u64 	%rd196, [_ZN6thrust24THRUST_300001_SM_1000_NS8cuda_cub4core6detail13_kernel_agentINS1_8__reduce11ReduceAgentINS0_12zip_iteratorIN4cuda3std3__45tupleIJNS0_10device_ptrIdEENS0_17counting_iteratorIlNS0_11use_defaultESF_SF_EEEEEEEPNSB_IJdlEEESJ_lNS1_9__extrema9arg_max_fIdl10comparatorEEEEJSI_SK_lN3cub18CUB_300001_SM_100013GridEvenShareIlEENSR_9GridQueueIyEESO_EEEvDpT0__param_0+8];
	ld.param.u64 	%rd195, [_ZN6thrust24THRUST_300001_SM_1000_NS8cuda_cub4core6detail13_kernel_agentINS1_8__reduce11ReduceAgentINS0_12zip_iteratorIN4cuda3std3__45tupleIJNS0_10device_ptrIdEENS0_17counting_iteratorIlNS0_11use_defaultESF_SF_EEEEEEEPNSB_IJdlEEESJ_lNS1_9__extrema9arg_max_fIdl10comparatorEEEEJSI_SK_lN3cub18CUB_300001_SM_100013GridEvenShareIlEENSR_9GridQueueIyEESO_EEEvDpT0__param_0];
	ld.param.u64 	%rd199, [_ZN6thrust24THRUST_300001_SM_1000_NS8cuda_cub4core6detail13_kernel_agentINS1_8__reduce11ReduceAgentINS0_12zip_iteratorIN4cuda3std3__45tupleIJNS0_10device_ptrIdEENS0_17counting_iteratorIlNS0_11use_defaultESF_SF_EEEEEEEPNSB_IJdlEEESJ_lNS1_9__extrema9arg_max_fIdl10comparatorEEEEJSI_SK_lN3cub18CUB_300001_SM_100013GridEvenShareIlEENSR_9GridQueueIyEESO_EEEvDpT0__param_4];
	ld.param.u64 	%rd198, [_ZN6thrust24THRUST_300001_SM_1000_NS8cuda_cub4core6detail13_kernel_agentINS1_8__reduce11ReduceAgentINS0_12zip_iteratorIN4cuda3std3__45tupleIJNS0_10device_ptrIdEENS0_17counting_iteratorIlNS0_11use_defaultESF_SF_EEEEEEEPNSB_IJdlEEESJ_lNS1_9__extrema9arg_max_fIdl10comparatorEEEEJSI_SK_lN3cub18CUB_300001_SM_100013GridEvenShareIlEENSR_9GridQueueIyEESO_EEEvDpT0__param_2];
	cvta.to.global.u64 	%rd1, %rd199;
	cvta.to.global.u64 	%rd2, %rd195;
	mov.u32 	%r1, %ctaid.x;
	mul.lo.s32 	%r33, %r1, 1280;
	cvt.u64.u32 	%rd4, %r33;
	mov.u32 	%r34, %nctaid.x;
	mul.lo.s32 	%r35, %r34, 1280;
	cvt.u64.u32 	%rd5, %r35;
	add.s64 	%rd200, %rd4, 1280;
	setp.le.s64 	%p1, %rd200, %rd198;
	@%p1 bra 	$L__BB8_121;
	cvt.u32.u64 	%r159, %rd4;
	cvt.u32.u64 	%r2, %rd198;
	sub.s32 	%r3, %r2, %r159;
	mov.u32 	%r4, %tid.x;
	setp.ge.s32 	%p98, %r4, %r3;
	mov.f64 	%fd298, 0d0000000000000000;
	mov.b64 	%rd298, 0;
	mov.u32 	%r393, %r4;
	@%p98 bra 	$L__BB8_3;
	cvt.u64.u32 	%rd246, %r4;
	add.s64 	%rd247, %rd4, %rd246;
	shl.b64 	%rd248, %rd247, 3;
	add.s64 	%rd249, %rd2, %rd248;
	add.s64 	%rd298, %rd196, %rd247;
	ld.global.f64 	%fd298, [%rd249];
	add.s32 	%r393, %r4, 256;
$L__BB8_3:
	setp.ge.s32 	%p99, %r393, %r3;
	@%p99 bra 	$L__BB8_25;
	not.b32 	%r161, %r393;
	add.s32 	%r162, %r161, %r2;
	sub.s32 	%r7, %r162, %r159;
	and.b32  	%r163, %r7, 768;
	setp.eq.s32 	%p100, %r163, 768;
	@%p100 bra 	$L__BB8_10;
	cvt.u64.u32 	%rd251, %r393;
	add.s64 	%rd252, %rd251, %rd4;
	add.s64 	%rd289, %rd252, %rd196;
	shl.b64 	%rd253, %rd252, 3;
	add.s64 	%rd288, %rd2, %rd253;
	shr.u32 	%r164, %r7, 8;
	add.s32 	%r165, %r164, 1;
	and.b32  	%r166, %r165, 3;
	neg.s32 	%r391, %r166;
$L__BB8_6:
	.pragma "nounroll";
	mov.u64 	%rd12, %rd298;
	mov.f64 	%fd3, %fd298;
	ld.global.f64 	%fd4, [%rd288];
	abs.f64 	%fd5, %fd3;
	abs.f64 	%fd6, %fd4;
	setp.lt.f64 	%p101, %fd5, %fd6;
	mov.u64 	%rd298, %rd289;
	mov.f64 	%fd298, %fd4;
	@%p101 bra 	$L__BB8_9;
	setp.lt.f64 	%p102, %fd6, %fd5;
	mov.u64 	%rd298, %rd12;
	mov.f64 	%fd298, %fd3;
	@%p102 bra 	$L__BB8_9;
	setp.lt.s64 	%p103, %rd12, %rd289;
	min.s64 	%rd298, %rd12, %rd289;
	selp.f64 	%fd298, %fd3, %fd4, %p103;
$L__BB8_9:
	add.s32 	%r393, %r393, 256;
	add.s64 	%rd289, %rd289, 256;
	add.s64 	%rd288, %rd288, 2048;
	add.s32 	%r391, %r391, 1;
	setp.ne.s32 	%p104, %r391, 0;
	@%p104 bra 	$L__BB8_6;
$L__BB8_10:
	setp.lt.u32 	%p105, %r7, 768;
	@%p105 bra 	$L__BB8_25;
	add.s32 	%r394, %r393, 512;
$L__BB8_12:
	mov.u32 	%r15, %r394;
	add.s32 	%r167, %r15, -512;
	cvt.s64.s32 	%rd254, %r167;
	add.s64 	%rd255, %rd254, %rd4;
	shl.b64 	%rd256, %rd255, 3;
	add.s64 	%rd20, %rd2, %rd256;
	add.s64 	%rd21, %rd255, %rd196;
	ld.global.f64 	%fd12, [%rd20];
	abs.f64 	%fd13, %fd298;
	abs.f64 	%fd14, %fd12;
	setp.lt.f64 	%p106, %fd13, %fd14;
	mov.u64 	%rd295, %rd21;
	mov.f64 	%fd295, %fd12;
	@%p106 bra 	$L__BB8_15;
	setp.lt.f64 	%p107, %fd14, %fd13;
	mov.u64 	%rd295, %rd298;
	mov.f64 	%fd295, %fd298;
	@%p107 bra 	$L__BB8_15;
	setp.lt.s64 	%p108, %rd298, %rd21;
	min.s64 	%rd295, %rd298, %rd21;
	selp.f64 	%fd295, %fd298, %fd12, %p108;
$L__BB8_15:
	add.s32 	%r168, %r15, -256;
	cvt.s64.s32 	%rd257, %r168;
	add.s64 	%rd258, %rd257, %rd4;
	add.s64 	%rd24, %rd258, %rd196;
	ld.global.f64 	%fd17, [%rd20+2048];
	abs.f64 	%fd18, %fd295;
	abs.f64 	%fd19, %fd17;
	setp.lt.f64 	%p109, %fd18, %fd19;
	mov.u64 	%rd296, %rd24;
	mov.f64 	%fd296, %fd17;
	@%p109 bra 	$L__BB8_18;
	setp.lt.f64 	%p110, %fd19, %fd18;
	mov.u64 	%rd296, %rd295;
	mov.f64 	%fd296, %fd295;
	@%p110 bra 	$L__BB8_18;
	setp.lt.s64 	%p111, %rd295, %rd24;
	min.s64 	%rd296, %rd295, %rd24;
	selp.f64 	%fd296, %fd295, %fd17, %p111;
$L__BB8_18:
	cvt.s64.s32 	%rd259, %r15;
	add.s64 	%rd260, %rd259, %rd4;
	add.s64 	%rd27, %rd260, %rd196;
	ld.global.f64 	%fd22, [%rd20+4096];
	abs.f64 	%fd23, %fd296;
	abs.f64 	%fd24, %fd22;
	setp.lt.f64 	%p112, %fd23, %fd24;
	mov.u64 	%rd297, %rd27;
	mov.f64 	%fd297, %fd22;
	@%p112 bra 	$L__BB8_21;
	setp.lt.f64 	%p113, %fd24, %fd23;
	mov.u64 	%rd297, %rd296;
	mov.f64 	%fd297, %fd296;
	@%p113 bra 	$L__BB8_21;
	setp.lt.s64 	%p114, %rd296, %rd27;
	min.s64 	%rd297, %rd296, %rd27;
	selp.f64 	%fd297, %fd296, %fd22, %p114;
$L__BB8_21:
	add.s32 	%r169, %r15, 256;
	cvt.s64.s32 	%rd261, %r169;
	add.s64 	%rd262, %rd261, %rd4;
	add.s64 	%rd30, %rd262, %rd196;
	ld.global.f64 	%fd27, [%rd20+6144];
	abs.f64 	%fd28, %fd297;
	abs.f64 	%fd29, %fd27;
	setp.lt.f64 	%p115, %fd28, %fd29;
	mov.u64 	%rd298, %rd30;
	mov.f64 	%fd298, %fd27;
	@%p115 bra 	$L__BB8_24;
	setp.lt.f64 	%p116, %fd29, %fd28;
	mov.u64 	%rd298, %rd297;
	mov.f64 	%fd298, %fd297;
	@%p116 bra 	$L__BB8_24;
	setp.lt.s64 	%p117, %rd297, %rd30;
	min.s64 	%rd298, %rd297, %rd30;
	selp.f64 	%fd298, %fd297, %fd27, %p117;
$L__BB8_24:
	add.s32 	%r394, %r15, 1024;
	add.s32 	%r170, %r15, 512;
	setp.lt.s32 	%p118, %r170, %r3;
	@%p118 bra 	$L__BB8_12;
$L__BB8_25:
	setp.lt.s32 	%p119, %r3, 256;
	@%p119 bra 	$L__BB8_70;
	// begin inline asm
	mov.u32 %r284, %laneid;
	// end inline asm
	mov.b64 	%rd273, %fd298;
	mov.b64 	{%r286, %r291}, %rd273;
	mov.b32 	%r302, 1;
	mov.b32 	%r303, 31;
	mov.b32 	%r304, -1;
	// begin inline asm
	shfl.sync.down.b32 %r285, %r286, %r302, %r303, %r304;
	// end inline asm
	// begin inline asm
	shfl.sync.down.b32 %r290, %r291, %r302, %r303, %r304;
	// end inline asm
	mov.b64 	%rd274, {%r285, %r290};
	mov.b64 	%fd33, %rd274;
	mov.b64 	{%r296, %r301}, %rd298;
	// begin inline asm
	shfl.sync.down.b32 %r295, %r296, %r302, %r303, %r304;
	// end inline asm
	// begin inline asm
	shfl.sync.down.b32 %r300, %r301, %r302, %r303, %r304;
	// end inline asm
	mov.b64 	%rd34, {%r295, %r300};
	setp.gt.s32 	%p171, %r284, 30;
	mov.u64 	%rd300, %rd298;
	mov.f64 	%fd300, %fd298;
	@%p171 bra 	$L__BB8_30;
	abs.f64 	%fd34, %fd298;
	abs.f64 	%fd35, %fd33;
	setp.lt.f64 	%p172, %fd34, %fd35;
	mov.u64 	%rd300, %rd34;
	mov.f64 	%fd300, %fd33;
	@%p172 bra 	$L__BB8_30;
	setp.lt.f64 	%p173, %fd35, %fd34;
	mov.u64 	%rd300, %rd298;
	mov.f64 	%fd300, %fd298;
	@%p173 bra 	$L__BB8_30;
	setp.lt.s64 	%p174, %rd298, %rd34;
	min.s64 	%rd300, %rd298, %rd34;
	selp.f64 	%fd300, %fd298, %fd33, %p174;
$L__BB8_30:
	mov.b64 	%rd275, %fd300;
	mov.b64 	{%r306, %r311}, %rd275;
	mov.b32 	%r322, 2;
	mov.b32 	%r323, 31;
	mov.b32 	%r324, -1;
	// begin inline asm
	shfl.sync.down.b32 %r305, %r306, %r322, %r323, %r324;
	// end inline asm
	// begin inline asm
	shfl.sync.down.b32 %r310, %r311, %r322, %r323, %r324;
	// end inline asm
	mov.b64 	%rd276, {%r305, %r310};
	mov.b64 	%fd38, %rd276;
	mov.b64 	{%r316, %r321}, %rd300;
	// begin inline asm
	shfl.sync.down.b32 %r315, %r316, %r322, %r323, %r324;
	// end inline asm
	// begin inline asm
	shfl.sync.down.b32 %r320, %r321, %r322, %r323, %r324;
	// end inline asm
	mov.b64 	%rd37, {%r315, %r320};
	setp.gt.s32 	%p175, %r284, 29;
	mov.u64 	%rd301, %rd300;
	mov.f64 	%fd301, %fd300;
	@%p175 bra 	$L__BB8_34;
	abs.f64 	%fd39, %fd300;
	abs.f64 	%fd40, %fd38;
	setp.lt.f64 	%p176, %fd39, %fd40;
	mov.u64 	%rd301, %rd37;
	mov.f64 	%fd301, %fd38;
	@%p176 bra 	$L__BB8_34;
	setp.lt.f64 	%p177, %fd40, %fd39;
	mov.u64 	%rd301, %rd300;
	mov.f64 	%fd301, %fd300;
	@%p177 bra 	$L__BB8_34;
	setp.lt.s64 	%p178, %rd300, %rd37;
	min.s64 	%rd301, %rd300, %rd37;
	selp.f64 	%fd301, %fd300, %fd38, %p178;
$L__BB8_34:
	mov.b64 	%rd277, %fd301;
	mov.b64 	{%r326, %r331}, %rd277;
	mov.b32 	%r342, 4;
	mov.b32 	%r343, 31;
	mov.b32 	%r344, -1;
	// begin inline asm
	shfl.sync.down.b32 %r325, %r326, %r342, %r343, %r344;
	// end inline asm
	// begin inline asm
	shfl.sync.down.b32 %r330, %r331, %r342, %r343, %r344;
	// end inline asm
	mov.b64 	%rd278, {%r325, %r330};
	mov.b64 	%fd43, %rd278;
	mov.b64 	{%r336, %r341}, %rd301;
	// begin inline asm
	shfl.sync.down.b32 %r335, %r336, %r342, %r343, %r344;
	// end inline asm
	// begin inline asm
	shfl.sync.down.b32 %r340, %r341, %r342, %r343, %r344;
	// end inline asm
	mov.b64 	%rd40, {%r335, %r340};
	setp.gt.s32 	%p179, %r284, 27;
	mov.u64 	%rd302, %rd301;
	mov.f64 	%fd302, %fd301;
	@%p179 bra 	$L__BB8_38;
	abs.f64 	%fd44, %fd301;
	abs.f64 	%fd45, %fd43;
	setp.lt.f64 	%p180, %fd44, %fd45;
	mov.u64 	%rd302, %rd40;
	mov.f64 	%fd302, %fd43;
	@%p180 bra 	$L__BB8_38;
	setp.lt.f64 	%p181, %fd45, %fd44;
	mov.u64 	%rd302, %rd301;
	mov.f64 	%fd302, %fd301;
	@%p181 bra 	$L__BB8_38;
	setp.lt.s64 	%p182, %rd301, %rd40;
	min.s64 	%rd302, %rd301, %rd40;
	selp.f64 	%fd302, %fd301, %fd43, %p182;
$L__BB8_38:
	mov.b64 	%rd279, %fd302;
	mov.b64 	{%r346, %r351}, %rd279;
	mov.b32 	%r362, 8;
	mov.b32 	%r363, 31;
	mov.b32 	%r364, -1;
	// begin inline asm
	shfl.sync.down.b32 %r345, %r346, %r362, %r363, %r364;
	// end inline asm
	// begin inline asm
	shfl.sync.down.b32 %r350, %r351, %r362, %r363, %r364;
	// end inline asm
	mov.b64 	%rd280, {%r345, %r350};
	mov.b64 	%fd48, %rd280;
	mov.b64 	{%r356, %r361}, %rd302;
	// begin inline asm
	shfl.sync.down.b32 %r355, %r356, %r362, %r363, %r364;
	// end inline asm
	// begin inline asm
	shfl.sync.down.b32 %r360, %r361, %r362, %r363, %r364;
	// end inline asm
	mov.b64 	%rd43, {%r355, %r360};
	setp.gt.s32 	%p183, %r284, 23;
	mov.u64 	%rd303, %rd302;
	mov.f64 	%fd303, %fd302;
	@%p183 bra 	$L__BB8_42;
	abs.f64 	%fd49, %fd302;
	abs.f64 	%fd50, %fd48;
	setp.lt.f64 	%p184, %fd49, %fd50;
	mov.u64 	%rd303, %rd43;
	mov.f64 	%fd303, %fd48;
	@%p184 bra 	$L__BB8_42;
	setp.lt.f64 	%p185, %fd50, %fd49;
	mov.u64 	%rd303, %rd302;
	mov.f64 	%fd303, %fd302;
	@%p185 bra 	$L__BB8_42;
	setp.lt.s64 	%p186, %rd302, %rd43;
	min.s64 	%rd303, %rd302, %rd43;
	selp.f64 	%fd303, %fd302, %fd48, %p186;
$L__BB8_42:
	mov.b64 	%rd281, %fd303;
	mov.b64 	{%r366, %r371}, %rd281;
	mov.b32 	%r382, 16;
	mov.b32 	%r383, 31;
	mov.b32 	%r384, -1;
	// begin inline asm
	shfl.sync.down.b32 %r365, %r366, %r382, %r383, %r384;
	// end inline asm
	// begin inline asm
	shfl.sync.down.b32 %r370, %r371, %r382, %r383, %r384;
	// end inline asm
	mov.b64 	%rd282, {%r365, %r370};
	mov.b64 	%fd53, %rd282;
	mov.b64 	{%r376, %r381}, %rd303;
	// begin inline asm
	shfl.sync.down.b32 %r375, %r376, %r382, %r383, %r384;
	// end inline asm
	// begin inline asm
	shfl.sync.down.b32 %r380, %r381, %r382, %r383, %r384;
	// end inline asm
	mov.b64 	%rd46, {%r375, %r380};
	setp.gt.s32 	%p187, %r284, 15;
	mov.u64 	%rd355, %rd303;
	mov.f64 	%fd351, %fd303;
	@%p187 bra 	$L__BB8_46;
	abs.f64 	%fd54, %fd303;
	abs.f64 	%fd55, %fd53;
	setp.lt.f64 	%p188, %fd54, %fd55;
	mov.u64 	%rd355, %rd46;
	mov.f64 	%fd351, %fd53;
	@%p188 bra 	$L__BB8_46;
	setp.lt.f64 	%p189, %fd55, %fd54;
	mov.u64 	%rd355, %rd303;
	mov.f64 	%fd351, %fd303;
	@%p189 bra 	$L__BB8_46;
	setp.lt.s64 	%p190, %rd303, %rd46;
	min.s64 	%rd355, %rd303, %rd46;
	selp.f64 	%fd351, %fd303, %fd53, %p190;
$L__BB8_46:
	setp.ne.s32 	%p191, %r284, 0;
	@%p191 bra 	$L__BB8_48;
	shr.u32 	%r385, %r4, 1;
	and.b32  	%r386, %r385, 496;
	mov.u32 	%r387, _ZN6thrust24THRUST_300001_SM_1000_NS8cuda_cub4core6detail5shmemE;
	add.s32 	%r388, %r387, %r386;
	st.shared.f64 	[%r388+8], %fd351;
	st.shared.u64 	[%r388+16], %rd355;
$L__BB8_48:
	bar.sync 	0;
	setp.ne.s32 	%p192, %r4, 0;
	@%p192 bra 	$L__BB8_208;
	ld.shared.f64 	%fd58, [_ZN6thrust24THRUST_300001_SM_1000_NS8cuda_cub4core6detail5shmemE+24];
	ld.shared.u64 	%rd49, [_ZN6thrust24THRUST_300001_SM_1000_NS8cuda_cub4core6detail5shmemE+32];
	abs.f64 	%fd59, %fd351;
	abs.f64 	%fd60, %fd58;
	setp.lt.f64 	%p193, %fd59, %fd60;
	mov.u64 	%rd305, %rd49;
	mov.f64 	%fd305, %fd58;
	@%p193 bra 	$L__BB8_52;
	setp.lt.f64 	%p194, %fd60, %fd59;
	mov.u64 	%rd305, %rd355;
	mov.f64 	%fd305, %fd351;
	@%p194 bra 	$L__BB8_52;
	setp.lt.s64 	%p195, %rd355, %rd49;
	min.s64 	%rd305, %rd355, %rd49;
	selp.f64 	%fd305, %fd351, %fd58, %p195;
$L__BB8_52:
	ld.shared.f64 	%fd63, [_ZN6thrust24THRUST_300001_SM_1000_NS8cuda_cub4core6detail5shmemE+40];
	ld.shared.u64 	%rd52, [_ZN6thrust24THRUST_300001_SM_1000_NS8cuda_cub4core6detail5shmemE+48];
	abs.f64 	%fd64, %fd305;
	abs.f64 	%fd65, %fd63;
	setp.lt.f64 	%p196, %fd64, %fd65;
	mov.u64 	%rd306, %rd52;
	mov.f64 	%fd306, %fd63;
	@%p196 bra 	$L__BB8_55;
	setp.lt.f64 	%p197, %fd65, %fd64;
	mov.u64 	%rd306, %rd305;
	mov.f64 	%fd306, %fd305;
	@%p197 bra 	$L__BB8_55;
	setp.lt.s64 	%p198, %rd305, %rd52;
	min.s64 	%rd306, %rd305, %rd52;
	selp.f64 	%fd306, %fd305, %fd63, %p198;
$L__BB8_55:
	ld.shared.f64 	%fd68, [_ZN6thrust24THRUST_300001_SM_1000_NS8cuda_cub4core6detail5shmemE+56];
	ld.shared.u64 	%rd55, [_ZN6thrust24THRUST_300001_SM_1000_NS8cuda_cub4core6detail5shmemE+64];
	abs.f64 	%fd69, %fd306;
	abs.f64 	%fd70, %fd68;
	setp.lt.f64 	%p199, %fd69, %fd70;
	mov.u64 	%rd307, %rd55;
	mov.f64 	%fd307, %fd68;
	@%p199 bra 	$L__BB8_58;
	setp.lt.f64 	%p200, %fd70, %fd69;
	mov.u64 	%rd307, %rd306;
	mov.f64 	%fd307, %fd306;
	@%p200 bra 	$L__BB8_58;
	setp.lt.s64 	%p201, %rd306, %rd55;
	min.s64 	%rd307, %rd306, %rd55;
	selp.f64 	%fd307, %fd306, %fd68, %p201;
$L__BB8_58:
	ld.shared.f64 	%fd73, [_ZN6thrust24THRUST_300001_SM_1000_NS8cuda_cub4core6detail5shmemE+72];
	ld.shared.u64 	%rd58, [_ZN6thrust24THRUST_300001_SM_1000_NS8cuda_cub4core6detail5shmemE+80];
	abs.f64 	%fd74, %fd307;
	abs.f64 	%fd75, %fd73;
	setp.lt.f64 	%p202, %fd74, %fd75;
	mov.u64 	%rd308, %rd58;
	mov.f64 	%fd308, %fd73;
	@%p202 bra 	$L__BB8_61;
	setp.lt.f64 	%p203, %fd75, %fd74;
	mov.u64 	%rd308, %rd307;
	mov.f64 	%fd308, %fd307;
	@%p203 bra 	$L__BB8_61;
	setp.lt.s64 	%p204, %rd307, %rd58;
	min.s64 	%rd308, %rd307, %rd58;
	selp.f64 	%fd308, %fd307, %fd73, %p204;
$L__BB8_61:
	ld.shared.f64 	%fd78, [_ZN6thrust24THRUST_300001_SM_1000_NS8cuda_cub4core6detail5shmemE+88];
	ld.shared.u64 	%rd61, [_ZN6thrust24THRUST_300001_SM_1000_NS8cuda_cub4core6detail5shmemE+96];
	abs.f64 	%fd79, %fd308;
	abs.f64 	%fd80, %fd78;
	setp.lt.f64 	%p205, %fd79, %fd80;
	mov.u64 	%rd309, %rd61;
	mov.f64 	%fd309, %fd78;
	@%p205 bra 	$L__BB8_64;
	setp.lt.f64 	%p206, %fd80, %fd79;
	mov.u64 	%rd309, %rd308;
	mov.f64 	%fd309, %fd308;
	@%p206 bra 	$L__BB8_64;
	setp.lt.s64 	%p207, %rd308, %rd61;
	min.s64 	%rd309, %rd308, %rd61;
	selp.f64 	%fd309, %fd308, %fd78, %p207;
$L__BB8_64:
	ld.shared.f64 	%fd83, [_ZN6thrust24THRUST_300001_SM_1000_NS8cuda_cub4core6detail5shmemE+104];
	ld.shared.u64 	%rd64, [_ZN6thrust24THRUST_300001_SM_1000_NS8cuda_cub4core6detail5shmemE+112];
	abs.f64 	%fd84, %fd309;
	abs.f64 	%fd85, %fd83;
	setp.lt.f64 	%p208, %fd84, %fd85;
	mov.u64 	%rd310, %rd64;
	mov.f64 	%fd310, %fd83;
	@%p208 bra 	$L__BB8_67;
	setp.lt.f64 	%p209, %fd85, %fd84;
	mov.u64 	%rd310, %rd309;
	mov.f64 	%fd310, %fd309;
	@%p209 bra 	$L__BB8_67;
	setp.lt.s64 	%p210, %rd309, %rd64;
	min.s64 	%rd310, %rd309, %rd64;
	selp.f64 	%fd310, %fd309, %fd83, %p210;
$L__BB8_67:
	ld.shared.f64 	%fd88, [_ZN6thrust24THRUST_300001_SM_1000_NS8cuda_cub4core6detail5shmemE+120];
	ld.shared.u64 	%rd67, [_ZN6thrust24THRUST_300001_SM_1000_NS8cuda_cub4core6detail5shmemE+128];
	abs.f64 	%fd89, %fd310;
	abs.f64 	%fd90, %fd88;
	setp.lt.f64 	%p211, %fd89, %fd90;
	mov.u64 	%rd355, %rd67;
	mov.f64 	%fd351, %fd88;
	@%p211 bra 	$L__BB8_208;
	setp.lt.f64 	%p212, %fd90, %fd89;
	mov.u64 	%rd355, %rd310;
	mov.f64 	%fd351, %fd310;
	@%p212 bra 	$L__BB8_208;
	setp.lt.s64 	%p213, %rd310, %rd67;
	min.s64 	%rd355, %rd310, %rd67;
	selp.f64 	%fd351, %fd310, %fd88, %p213;
	bra.uni 	$L__BB8_208;
$L__BB8_70:
	// begin inline asm
	mov.u32 %r171, %laneid;
	// end inline asm
	and.b32  	%r192, %r4, 992;
	add.s32 	%r193, %r192, 32;
	setp.gt.s32 	%p120, %r193, %r3;
	not.b32 	%r194, %r192;
	add.s32 	%r195, %r3, %r194;
	selp.b32 	%r190, %r195, 31, %p120;
	mov.b64 	%rd263, %fd298;
	mov.b64 	{%r173, %r178}, %rd263;
	mov.b32 	%r189, 1;
	mov.b32 	%r191, -1;
	// begin inline asm
	shfl.sync.down.b32 %r172, %r173, %r189, %r190, %r191;
	// end inline asm
	// begin inline asm
	shfl.sync.down.b32 %r177, %r178, %r189, %r190, %r191;
	// end inline asm
	mov.b64 	%rd264, {%r172, %r177};
	mov.b64 	%fd92, %rd264;
	mov.b64 	{%r183, %r188}, %rd298;
	// begin inline asm
	shfl.sync.down.b32 %r182, %r183, %r189, %r190, %r191;
	// end inline asm
	// begin inline asm
	shfl.sync.down.b32 %r187, %r188, %r189, %r190, %r191;
	// end inline asm
	mov.b64 	%rd69, {%r182, %r187};
	setp.ge.s32 	%p121, %r171, %r190;
	mov.u64 	%rd311, %rd298;
	mov.f64 	%fd311, %fd298;
	@%p121 bra 	$L__BB8_74;
	abs.f64 	%fd93, %fd298;
	abs.f64 	%fd94, %fd92;
	setp.lt.f64 	%p122, %fd93, %fd94;
	mov.u64 	%rd311, %rd69;
	mov.f64 	%fd311, %fd92;
	@%p122 bra 	$L__BB8_74;
	setp.lt.f64 	%p123, %fd94, %fd93;
	mov.u64 	%rd311, %rd298;
	mov.f64 	%fd311, %fd298;
	@%p123 bra 	$L__BB8_74;
	setp.lt.s64 	%p124, %rd298, %rd69;
	min.s64 	%rd311, %rd298, %rd69;
	selp.f64 	%fd311, %fd298, %fd92, %p124;
$L__BB8_74:
	mov.b64 	%rd265, %fd311;
	mov.b64 	{%r197, %r202}, %rd265;
	mov.b32 	%r213, 2;
	mov.b32 	%r215, -1;
	// begin inline asm
	shfl.sync.down.b32 %r196, %r197, %r213, %r190, %r215;
	// end inline asm
	// begin inline asm
	shfl.sync.down.b32 %r201, %r202, %r213, %r190, %r215;
	// end inline asm
	mov.b64 	%rd266, {%r196, %r201};
	mov.b64 	%fd97, %rd266;
	mov.b64 	{%r207, %r212}, %rd311;
	// begin inline asm
	shfl.sync.down.b32 %r206, %r207, %r213, %r190, %r215;
	// end inline asm
	// begin inline asm
	shfl.sync.down.b32 %r211, %r212, %r213, %r190, %r215;
	// end inline asm
	mov.b64 	%rd72, {%r206, %r211};
	add.s32 	%r216, %r171, 2;
	setp.gt.s32 	%p125, %r216, %r190;
	mov.u64 	%rd312, %rd311;
	mov.f64 	%fd312, %fd311;
	@%p125 bra 	$L__BB8_78;
	abs.f64 	%fd98, %fd311;
	abs.f64 	%fd99, %fd97;
	setp.lt.f64 	%p126, %fd98, %fd99;
	mov.u64 	%rd312, %rd72;
	mov.f64 	%fd312, %fd97;
	@%p126 bra 	$L__BB8_78;
	setp.lt.f64 	%p127, %fd99, %fd98;
	mov.u64 	%rd312, %rd311;
	mov.f64 	%fd312, %fd311;
	@%p127 bra 	$L__BB8_78;
	setp.lt.s64 	%p128, %rd311, %rd72;
	min.s64 	%rd312, %rd311, %rd72;
	selp.f64 	%fd312, %fd311, %fd97, %p128;
$L__BB8_78:
	mov.b64 	%rd267, %fd312;
	mov.b64 	{%r218, %r223}, %rd267;
	mov.b32 	%r234, 4;
	mov.b32 	%r236, -1;
	// begin inline asm
	shfl.sync.down.b32 %r217, %r218, %r234, %r190, %r236;
	// end inline asm
	// begin inline asm
	shfl.sync.down.b32 %r222, %r223, %r234, %r190, %r236;
	// end inline asm
	mov.b64 	%rd268, {%r217, %r222};
	mov.b64 	%fd102, %rd268;
	mov.b64 	{%r228, %r233}, %rd312;
	// begin inline asm
	shfl.sync.down.b32 %r227, %r228, %r234, %r190, %r236;
	// end inline asm
	// begin inline asm
	shfl.sync.down.b32 %r232, %r233, %r234, %r190, %r236;
	// end inline asm
	mov.b64 	%rd75, {%r227, %r232};
	add.s32 	%r237, %r171, 4;
	setp.gt.s32 	%p129, %r237, %r190;
	mov.u64 	%rd313, %rd312;
	mov.f64 	%fd313, %fd312;
	@%p129 bra 	$L__BB8_82;
	abs.f64 	%fd103, %fd312;
	abs.f64 	%fd104, %fd102;
	setp.lt.f64 	%p130, %fd103, %fd104;
	mov.u64 	%rd313, %rd75;
	mov.f64 	%fd313, %fd102;
	@%p130 bra 	$L__BB8_82;
	setp.lt.f64 	%p131, %fd104, %fd103;
	mov.u64 	%rd313, %rd312;
	mov.f64 	%fd313, %fd312;
	@%p131 bra 	$L__BB8_82;
	setp.lt.s64 	%p132, %rd312, %rd75;
	min.s64 	%rd313, %rd312, %rd75;
	selp.f64 	%fd313, %fd312, %fd102, %p132;
$L__BB8_82:
	mov.b64 	%rd269, %fd313;
	mov.b64 	{%r239, %r244}, %rd269;
	mov.b32 	%r255, 8;
	mov.b32 	%r257, -1;
	// begin inline asm
	shfl.sync.down.b32 %r238, %r239, %r255, %r190, %r257;
	// end inline asm
	// begin inline asm
	shfl.sync.down.b32 %r243, %r244, %r255, %r190, %r257;
	// end inline asm
	mov.b64 	%rd270, {%r238, %r243};
	mov.b64 	%fd107, %rd270;
	mov.b64 	{%r249, %r254}, %rd313;
	// begin inline asm
	shfl.sync.down.b32 %r248, %r249, %r255, %r190, %r257;
	// end inline asm
	// begin inline asm
	shfl.sync.down.b32 %r253, %r254, %r255, %r190, %r257;
	// end inline asm
	mov.b64 	%rd78, {%r248, %r253};
	add.s32 	%r258, %r171, 8;
	setp.gt.s32 	%p133, %r258, %r190;
	mov.u64 	%rd314, %rd313;
	mov.f64 	%fd314, %fd313;
	@%p133 bra 	$L__BB8_86;
	abs.f64 	%fd108, %fd313;
	abs.f64 	%fd109, %fd107;
	setp.lt.f64 	%p134, %fd108, %fd109;
	mov.u64 	%rd314, %rd78;
	mov.f64 	%fd314, %fd107;
	@%p134 bra 	$L__BB8_86;
	setp.lt.f64 	%p135, %fd109, %fd108;
	mov.u64 	%rd314, %rd313;
	mov.f64 	%fd314, %fd313;
	@%p135 bra 	$L__BB8_86;
	setp.lt.s64 	%p136, %rd313, %rd78;
	min.s64 	%rd314, %rd313, %rd78;
	selp.f64 	%fd314, %fd313, %fd107, %p136;
$L__BB8_86:
	mov.b64 	%rd271, %fd314;
	mov.b64 	{%r260, %r265}, %rd271;
	mov.b32 	%r276, 16;
	mov.b32 	%r278, -1;
	// begin inline asm
	shfl.sync.down.b32 %r259, %r260, %r276, %r190, %r278;
	// end inline asm
	// begin inline asm
	shfl.sync.down.b32 %r264, %r265, %r276, %r190, %r278;
	// end inline asm
	mov.b64 	%rd272, {%r259, %r264};
	mov.b64 	%fd112, %rd272;
	mov.b64 	{%r270, %r275}, %rd314;
	// begin inline asm
	shfl.sync.down.b32 %r269, %r270, %r276, %r190, %r278;
	// end inline asm
	// begin inline asm
	shfl.sync.down.b32 %r274, %r275, %r276, %r190, %r278;
	// end inline asm
	mov.b64 	%rd81, {%r269, %r274};
	add.s32 	%r279, %r171, 16;
	setp.gt.s32 	%p137, %r279, %r190;
	mov.u64 	%rd355, %rd314;
	mov.f64 	%fd351, %fd314;
	@%p137 bra 	$L__BB8_90;
	abs.f64 	%fd113, %fd314;
	abs.f64 	%fd114, %fd112;
	setp.lt.f64 	%p138, %fd113, %fd114;
	mov.u64 	%rd355, %rd81;
	mov.f64 	%fd351, %fd112;
	@%p138 bra 	$L__BB8_90;
	setp.lt.f64 	%p139, %fd114, %fd113;
	mov.u64 	%rd355, %rd314;
	mov.f64 	%fd351, %fd314;
	@%p139 bra 	$L__BB8_90;
	setp.lt.s64 	%p140, %rd314, %rd81;
	min.s64 	%rd355, %rd314, %rd81;
	selp.f64 	%fd351, %fd314, %fd112, %p140;
$L__BB8_90:
	setp.ne.s32 	%p141, %r171, 0;
	@%p141 bra 	$L__BB8_92;
	shr.u32 	%r280, %r4, 1;
	and.b32  	%r281, %r280, 496;
	mov.u32 	%r282, _ZN6thrust24THRUST_300001_SM_1000_NS8cuda_cub4core6detail5shmemE;
	add.s32 	%r283, %r282, %r281;
	st.shared.f64 	[%r283+8], %fd351;
	st.shared.u64 	[%r283+16], %rd355;
$L__BB8_92:
	bar.sync 	0;
	setp.ne.s32 	%p142, %r4, 0;
	@%p142 bra 	$L__BB8_208;
	setp.lt.s32 	%p143, %r3, 33;
	mov.f64 	%fd316, %fd351;
	mov.u64 	%rd316, %rd355;
	@%p143 bra 	$L__BB8_97;
	ld.shared.f64 	%fd117, [_ZN6thrust24THRUST_300001_SM_1000_NS8cuda_cub4core6detail5shmemE+24];
	ld.shared.u64 	%rd84, [_ZN6thrust24THRUST_300001_SM_1000_NS8cuda_cub4core6detail5shmemE+32];
	abs.f64 	%fd118, %fd351;
	abs.f64 	%fd119, %fd117;
	setp.lt.f64 	%p144, %fd118, %fd119;
	mov.f64 	%fd316, %fd117;
	mov.u64 	%rd316, %rd84;
	@%p144 bra 	$L__BB8_97;
	setp.lt.f64 	%p145, %fd119, %fd118;
	mov.f64 	%fd316, %fd351;
	mov.u64 	%rd316, %rd355;
	@%p145 bra 	$L__BB8_97;
	setp.lt.s64 	%p146, %rd355, %rd84;
	selp.f64 	%fd316, %fd351, %fd117, %p146;
	min.s64 	%rd316, %rd355, %rd84;
$L__BB8_97:
	setp.lt.s32 	%p147, %r3, 65;
	mov.f64 	%fd317, %fd316;
	mov.u64 	%rd317, %rd316;
	@%p147 bra 	$L__BB8_101;
	ld.shared.f64 	%fd122, [_ZN6thrust24THRUST_300001_SM_1000_NS8cuda_cub4core6detail5shmemE+40];
	ld.shared.u64 	%rd87, [_ZN6thrust24THRUST_300001_SM_1000_NS8cuda_cub4core6detail5shmemE+48];
	abs.f64 	%fd123, %fd316;
	abs.f64 	%fd124, %fd122;
	setp.lt.f64 	%p148, %fd123, %fd124;
	mov.f64 	%fd317, %fd122;
	mov.u64 	%rd317, %rd87;
	@%p148 bra 	$L__BB8_101;
	setp.lt.f64 	%p149, %fd124, %fd123;
	mov.f64 	%fd317, %fd316;
	mov.u64 	%rd317, %rd316;
	@%p149 bra 	$L__BB8_101;
	setp.lt.s64 	%p150, %rd316, %rd87;
	selp.f64 	%fd317, %fd316, %fd122, %p150;
	min.s64 	%rd317, %rd316, %rd87;
$L__BB8_101:
	setp.lt.s32 	%p151, %r3, 97;
	mov.f64 	%fd318, %fd317;
	mov.u64 	%rd318, %rd317;
	@%p151 bra 	$L__BB8_105;
	ld.shared.f64 	%fd127, [_ZN6thrust24THRUST_300001_SM_1000_NS8cuda_cub4core6detail5shmemE+56];
	ld.shared.u64 	%rd90, [_ZN6thrust24THRUST_300001_SM_1000_NS8cuda_cub4core6detail5shmemE+64];
	abs.f64 	%fd128, %fd317;
	abs.f64 	%fd129, %fd127;
	setp.lt.f64 	%p152, %fd128, %fd129;
	mov.f64 	%fd318, %fd127;
	mov.u64 	%rd318, %rd90;
	@%p152 bra 	$L__BB8_105;
	setp.lt.f64 	%p153, %fd129, %fd128;
	mov.f64 	%fd318, %fd317;
	mov.u64 	%rd318, %rd317;
	@%p153 bra 	$L__BB8_105;
	setp.lt.s64 	%p154, %rd317, %rd90;
	selp.f64 	%fd318, %fd317, %fd127, %p154;
	min.s64 	%rd318, %rd317, %rd90;
$L__BB8_105:
	setp.lt.s32 	%p155, %r3, 129;
	mov.f64 	%fd319, %fd318;
	mov.u64 	%rd319, %rd318;
	@%p155 bra 	$L__BB8_109;
	ld.shared.f64 	%fd132, [_ZN6thrust24THRUST_300001_SM_1000_NS8cuda_cub4core6detail5shmemE+72];
	ld.shared.u64 	%rd93, [_ZN6thrust24THRUST_300001_SM_1000_NS8cuda_cub4core6detail5shmemE+80];
	abs.f64 	%fd133, %fd318;
	abs.f64 	%fd134, %fd132;
	setp.lt.f64 	%p156, %fd133, %fd134;
	mov.f64 	%fd319, %fd132;
	mov.u64 	%rd319, %rd93;
	@%p156 bra 	$L__BB8_109;
	setp.lt.f64 	%p157, %fd134, %fd133;
	mov.f64 	%fd319, %fd318;
	mov.u64 	%rd319, %rd318;
	@%p157 bra 	$L__BB8_109;
	setp.lt.s64 	%p158, %rd318, %rd93;
	selp.f64 	%fd319, %fd318, %fd132, %p158;
	min.s64 	%rd319, %rd318, %rd93;
$L__BB8_109:
	setp.lt.s32 	%p159, %r3, 161;
	mov.f64 	%fd320, %fd319;
	mov.u64 	%rd320, %rd319;
	@%p159 bra 	$L__BB8_113;
	ld.shared.f64 	%fd137, [_ZN6thrust24THRUST_300001_SM_1000_NS8cuda_cub4core6detail5shmemE+88];
	ld.shared.u64 	%rd96, [_ZN6thrust24THRUST_300001_SM_1000_NS8cuda_cub4core6detail5shmemE+96];
	abs.f64 	%fd138, %fd319;
	abs.f64 	%fd139, %fd137;
	setp.lt.f64 	%p160, %fd138, %fd139;
	mov.f64 	%fd320, %fd137;
	mov.u64 	%rd320, %rd96;
	@%p160 bra 	$L__BB8_113;
	setp.lt.f64 	%p161, %fd139, %fd138;
	mov.f64 	%fd320, %fd319;
	mov.u64 	%rd320, %rd319;
	@%p161 bra 	$L__BB8_113;
	setp.lt.s64 	%p162, %rd319, %rd96;
	selp.f64 	%fd320, %fd319, %fd137, %p162;
	min.s64 	%rd320, %rd319, %rd96;
$L__BB8_113:
	setp.lt.s32 	%p163, %r3, 193;
	mov.f64 	%fd321, %fd320;
	mov.u64 	%rd321, %rd320;
	@%p163 bra 	$L__BB8_117;
	ld.shared.f64 	%fd142, [_ZN6thrust24THRUST_300001_SM_1000_NS8cuda_cub4core6detail5shmemE+104];
	ld.shared.u64 	%rd99, [_ZN6thrust24THRUST_300001_SM_1000_NS8cuda_cub4core6detail5shmemE+112];
	abs.f64 	%fd143, %fd320;
	abs.f64 	%fd144, %fd142;
	setp.lt.f64 	%p164, %fd143, %fd144;
	mov.f64 	%fd321, %fd142;
	mov.u64 	%rd321, %rd99;
	@%p164 bra 	$L__BB8_117;
	setp.lt.f64 	%p165, %fd144, %fd143;
	mov.f64 	%fd321, %fd320;
	mov.u64 	%rd321, %rd320;
	@%p165 bra 	$L__BB8_117;
	setp.lt.s64 	%p166, %rd320, %rd99;
	selp.f64 	%fd321, %fd320, %fd142, %p166;
	min.s64 	%rd321, %rd320, %rd99;
$L__BB8_117:
	setp.lt.s32 	%p167, %r3, 225;
	mov.u64 	%rd355, %rd321;
	mov.f64 	%fd351, %fd321;
	@%p167 bra 	$L__BB8_208;
	ld.shared.f64 	%fd147, [_ZN6thrust24THRUST_300001_SM_1000_NS8cuda_cub4core6detail5shmemE+120];
	ld.shared.u64 	%rd102, [_ZN6thrust24THRUST_300001_SM_1000_NS8cuda_cub4core6detail5shmemE+128];
	abs.f64 	%fd148, %fd321;
	abs.f64 	%fd149, %fd147;
	setp.lt.f64 	%p168, %fd148, %fd149;
	mov.u64 	%rd355, %rd102;
	mov.f64 	%fd351, %fd147;
	@%p168 bra 	$L__BB8_208;
	setp.lt.f64 	%p169, %fd149, %fd148;
	mov.u64 	%rd355, %rd321;
	mov.f64 	%fd351, %fd321;
	@%p169 bra 	$L__BB8_208;
	setp.lt.s64 	%p170, %rd321, %rd102;
	selp.f64 	%fd351, %fd321, %fd147, %p170;
	min.s64 	%rd355, %rd321, %rd102;
	bra.uni 	$L__BB8_208;
$L__BB8_121:
	mov.u32 	%r20, %tid.x;
	add.s64 	%rd104, %rd196, %rd4;
	cvt.u64.u32 	%rd105, %r20;
	add.s64 	%rd201, %rd105, %rd4;
	cvta.to.global.u64 	%rd202, %rd195;
	shl.b64 	%rd203, %rd201, 3;
	add.s64 	%rd204, %rd202, %rd203;
	ld.global.f64 	%fd274, [%rd204];
	add.s32 	%r36, %r20, 256;
	cvt.u64.u32 	%rd205, %r36;
	ld.global.f64 	%fd275, [%rd204+2048];
	add.s32 	%r37, %r20, 512;
	cvt.u64.u32 	%rd206, %r37;
	ld.global.f64 	%fd276, [%rd204+4096];
	add.s32 	%r38, %r20, 768;
	cvt.u64.u32 	%rd207, %r38;
	ld.global.f64 	%fd277, [%rd204+6144];
	or.b32  	%r39, %r20, 1024;
	cvt.u64.u32 	%rd106, %r39;
	add.s64 	%rd343, %rd104, %rd106;
	ld.global.f64 	%fd339, [%rd204+8192];
	abs.f64 	%fd278, %fd274;
	abs.f64 	%fd279, %fd275;
	setp.geu.f64 	%p2, %fd278, %fd279;
	selp.f64 	%fd280, %fd274, %fd275, %p2;
	selp.b64 	%rd208, %rd105, %rd205, %p2;
	abs.f64 	%fd281, %fd280;
	abs.f64 	%fd282, %fd276;
	setp.geu.f64 	%p3, %fd281, %fd282;
	selp.f64 	%fd283, %fd280, %fd276, %p3;
	selp.b64 	%rd209, %rd208, %rd206, %p3;
	abs.f64 	%fd284, %fd283;
	abs.f64 	%fd285, %fd277;
	setp.geu.f64 	%p4, %fd284, %fd285;
	selp.f64 	%fd152, %fd283, %fd277, %p4;
	selp.b64 	%rd108, %rd209, %rd207, %p4;
	abs.f64 	%fd153, %fd152;
	abs.f64 	%fd154, %fd339;
	setp.lt.f64 	%p5, %fd153, %fd154;
	@%p5 bra 	$L__BB8_123;
	setp.lt.f64 	%p6, %fd154, %fd153;
	setp.lt.u64 	%p7, %rd108, %rd106;
	or.pred  	%p8, %p6, %p7;
	selp.f64 	%fd339, %fd152, %fd339, %p8;
	add.s64 	%rd212, %rd104, %rd108;
	selp.b64 	%rd343, %rd212, %rd343, %p8;
$L__BB8_123:
	setp.le.u64 	%p9, %rd198, %rd5;
	@%p9 bra 	$L__BB8_164;
	setp.ne.s32 	%p10, %r20, 0;
	@%p10 bra 	$L__BB8_126;
	atom.global.add.u64 	%rd213, [%rd1+8], 1280;
	add.s64 	%rd214, %rd213, %rd5;
	st.shared.u64 	[_ZN6thrust24THRUST_300001_SM_1000_NS8cuda_cub4core6detail5shmemE+152], %rd214;
$L__BB8_126:
	bar.sync 	0;
	ld.shared.u64 	%rd331, [_ZN6thrust24THRUST_300001_SM_1000_NS8cuda_cub4core6detail5shmemE+152];
	add.s64 	%rd215, %rd331, 1280;
	setp.gt.s64 	%p11, %rd215, %rd198;
	@%p11 bra 	$L__BB8_141;
	mov.f64 	%fd323, %fd339;
	mov.u64 	%rd324, %rd343;
$L__BB8_128:
	add.s64 	%rd216, %rd331, %rd105;
	cvta.to.global.u64 	%rd217, %rd195;
	shl.b64 	%rd218, %rd216, 3;
	add.s64 	%rd219, %rd217, %rd218;
	add.s64 	%rd325, %rd216, %rd196;
	ld.global.f64 	%fd324, [%rd219];
	add.s64 	%rd326, %rd325, 256;
	ld.global.f64 	%fd325, [%rd219+2048];
	add.s64 	%rd327, %rd325, 512;
	ld.global.f64 	%fd326, [%rd219+4096];
	add.s64 	%rd328, %rd325, 768;
	ld.global.f64 	%fd327, [%rd219+6144];
	add.s64 	%rd343, %rd325, 1024;
	ld.global.f64 	%fd339, [%rd219+8192];
	abs.f64 	%fd163, %fd323;
	abs.f64 	%fd164, %fd324;
	setp.lt.f64 	%p12, %fd163, %fd164;
	@%p12 bra 	$L__BB8_130;
	setp.lt.f64 	%p13, %fd164, %fd163;
	setp.lt.s64 	%p14, %rd324, %rd325;
	or.pred  	%p15, %p13, %p14;
	selp.f64 	%fd324, %fd323, %fd324, %p15;
	selp.b64 	%rd325, %rd324, %rd325, %p15;
$L__BB8_130:
	abs.f64 	%fd167, %fd324;
	abs.f64 	%fd168, %fd325;
	setp.lt.f64 	%p16, %fd167, %fd168;
	@%p16 bra 	$L__BB8_132;
	setp.lt.f64 	%p17, %fd168, %fd167;
	setp.lt.s64 	%p18, %rd325, %rd326;
	or.pred  	%p19, %p17, %p18;
	selp.f64 	%fd325, %fd324, %fd325, %p19;
	selp.b64 	%rd326, %rd325, %rd326, %p19;
$L__BB8_132:
	abs.f64 	%fd171, %fd325;
	abs.f64 	%fd172, %fd326;
	setp.lt.f64 	%p20, %fd171, %fd172;
	@%p20 bra 	$L__BB8_134;
	setp.lt.f64 	%p21, %fd172, %fd171;
	setp.lt.s64 	%p22, %rd326, %rd327;
	or.pred  	%p23, %p21, %p22;
	selp.f64 	%fd326, %fd325, %fd326, %p23;
	selp.b64 	%rd327, %rd326, %rd327, %p23;
$L__BB8_134:
	abs.f64 	%fd175, %fd326;
	abs.f64 	%fd176, %fd327;
	setp.lt.f64 	%p24, %fd175, %fd176;
	@%p24 bra 	$L__BB8_136;
	setp.lt.f64 	%p25, %fd176, %fd175;
	setp.lt.s64 	%p26, %rd327, %rd328;
	or.pred  	%p27, %p25, %p26;
	selp.f64 	%fd327, %fd326, %fd327, %p27;
	selp.b64 	%rd328, %rd327, %rd328, %p27;
$L__BB8_136:
	abs.f64 	%fd179, %fd327;
	abs.f64 	%fd180, %fd339;
	setp.lt.f64 	%p28, %fd179, %fd180;
	@%p28 bra 	$L__BB8_138;
	setp.lt.f64 	%p29, %fd180, %fd179;
	setp.lt.s64 	%p30, %rd328, %rd343;
	or.pred  	%p31, %p29, %p30;
	selp.f64 	%fd339, %fd327, %fd339, %p31;
	selp.b64 	%rd343, %rd328, %rd343, %p31;
$L__BB8_138:
	setp.ne.s32 	%p32, %r20, 0;
	bar.sync 	0;
	@%p32 bra 	$L__BB8_140;
	atom.global.add.u64 	%rd220, [%rd1+8], 1280;
	add.s64 	%rd221, %rd220, %rd5;
	st.shared.u64 	[_ZN6thrust24THRUST_300001_SM_1000_NS8cuda_cub4core6detail5shmemE+152], %rd221;
$L__BB8_140:
	bar.sync 	0;
	ld.shared.u64 	%rd331, [_ZN6thrust24THRUST_300001_SM_1000_NS8cuda_cub4core6detail5shmemE+152];
	add.s64 	%rd222, %rd331, 1280;
	setp.le.s64 	%p33, %rd222, %rd198;
	mov.f64 	%fd323, %fd339;
	mov.u64 	%rd324, %rd343;
	@%p33 bra 	$L__BB8_128;
$L__BB8_141:
	setp.le.s64 	%p34, %rd198, %rd331;
	@%p34 bra 	$L__BB8_164;
	cvt.u32.u64 	%r40, %rd331;
	cvt.u32.u64 	%r41, %rd198;
	sub.s32 	%r21, %r41, %r40;
	setp.ge.s32 	%p35, %r20, %r21;
	@%p35 bra 	$L__BB8_164;
	cvta.to.global.u64 	%rd132, %rd195;
	not.b32 	%r43, %r20;
	add.s32 	%r44, %r43, %r41;
	sub.s32 	%r22, %r44, %r40;
	and.b32  	%r46, %r22, 768;
	setp.eq.s32 	%p36, %r46, 768;
	mov.u32 	%r397, %r20;
	@%p36 bra 	$L__BB8_149;
	add.s64 	%rd224, %rd331, %rd105;
	add.s64 	%rd333, %rd224, %rd196;
	shl.b64 	%rd225, %rd224, 3;
	add.s64 	%rd332, %rd132, %rd225;
	shr.u32 	%r47, %r22, 8;
	add.s32 	%r48, %r47, 1;
	and.b32  	%r49, %r48, 3;
	neg.s32 	%r395, %r49;
	mov.u32 	%r397, %r20;
$L__BB8_145:
	.pragma "nounroll";
	mov.u64 	%rd137, %rd343;
	mov.f64 	%fd184, %fd339;
	ld.global.f64 	%fd185, [%rd332];
	abs.f64 	%fd186, %fd184;
	abs.f64 	%fd187, %fd185;
	setp.lt.f64 	%p37, %fd186, %fd187;
	mov.f64 	%fd339, %fd185;
	mov.u64 	%rd343, %rd333;
	@%p37 bra 	$L__BB8_148;
	setp.lt.f64 	%p38, %fd187, %fd186;
	mov.f64 	%fd339, %fd184;
	mov.u64 	%rd343, %rd137;
	@%p38 bra 	$L__BB8_148;
	setp.lt.s64 	%p39, %rd137, %rd333;
	selp.f64 	%fd339, %fd184, %fd185, %p39;
	min.s64 	%rd343, %rd137, %rd333;
$L__BB8_148:
	add.s32 	%r397, %r397, 256;
	add.s64 	%rd333, %rd333, 256;
	add.s64 	%rd332, %rd332, 2048;
	add.s32 	%r395, %r395, 1;
	setp.ne.s32 	%p40, %r395, 0;
	@%p40 bra 	$L__BB8_145;
$L__BB8_149:
	setp.lt.u32 	%p41, %r22, 768;
	@%p41 bra 	$L__BB8_164;
	add.s32 	%r398, %r397, 512;
$L__BB8_151:
	mov.u32 	%r30, %r398;
	add.s32 	%r50, %r30, -512;
	cvt.u64.u32 	%rd226, %r50;
	add.s64 	%rd227, %rd331, %rd226;
	shl.b64 	%rd228, %rd227, 3;
	add.s64 	%rd145, %rd132, %rd228;
	add.s64 	%rd146, %rd227, %rd196;
	ld.global.f64 	%fd193, [%rd145];
	abs.f64 	%fd194, %fd339;
	abs.f64 	%fd195, %fd193;
	setp.lt.f64 	%p42, %fd194, %fd195;
	mov.f64 	%fd335, %fd193;
	mov.u64 	%rd339, %rd146;
	@%p42 bra 	$L__BB8_154;
	setp.lt.f64 	%p43, %fd195, %fd194;
	mov.f64 	%fd335, %fd339;
	mov.u64 	%rd339, %rd343;
	@%p43 bra 	$L__BB8_154;
	setp.lt.s64 	%p44, %rd343, %rd146;
	selp.f64 	%fd335, %fd339, %fd193, %p44;
	min.s64 	%rd339, %rd343, %rd146;
$L__BB8_154:
	add.s32 	%r51, %r30, -256;
	cvt.u64.u32 	%rd229, %r51;
	add.s64 	%rd230, %rd331, %rd229;
	add.s64 	%rd149, %rd230, %rd196;
	ld.global.f64 	%fd198, [%rd145+2048];
	abs.f64 	%fd199, %fd335;
	abs.f64 	%fd200, %fd198;
	setp.lt.f64 	%p45, %fd199, %fd200;
	mov.f64 	%fd336, %fd198;
	mov.u64 	%rd340, %rd149;
	@%p45 bra 	$L__BB8_157;
	setp.lt.f64 	%p46, %fd200, %fd199;
	mov.f64 	%fd336, %fd335;
	mov.u64 	%rd340, %rd339;
	@%p46 bra 	$L__BB8_157;
	setp.lt.s64 	%p47, %rd339, %rd149;
	selp.f64 	%fd336, %fd335, %fd198, %p47;
	min.s64 	%rd340, %rd339, %rd149;
$L__BB8_157:
	cvt.u64.u32 	%rd231, %r30;
	add.s64 	%rd232, %rd331, %rd231;
	add.s64 	%rd152, %rd232, %rd196;
	ld.global.f64 	%fd203, [%rd145+4096];
	abs.f64 	%fd204, %fd336;
	abs.f64 	%fd205, %fd203;
	setp.lt.f64 	%p48, %fd204, %fd205;
	mov.f64 	%fd337, %fd203;
	mov.u64 	%rd341, %rd152;
	@%p48 bra 	$L__BB8_160;
	setp.lt.f64 	%p49, %fd205, %fd204;
	mov.f64 	%fd337, %fd336;
	mov.u64 	%rd341, %rd340;
	@%p49 bra 	$L__BB8_160;
	setp.lt.s64 	%p50, %rd340, %rd152;
	selp.f64 	%fd337, %fd336, %fd203, %p50;
	min.s64 	%rd341, %rd340, %rd152;
$L__BB8_160:
	add.s32 	%r52, %r30, 256;
	cvt.u64.u32 	%rd233, %r52;
	add.s64 	%rd234, %rd331, %rd233;
	add.s64 	%rd155, %rd234, %rd196;
	ld.global.f64 	%fd208, [%rd145+6144];
	abs.f64 	%fd209, %fd337;
	abs.f64 	%fd210, %fd208;
	setp.lt.f64 	%p51, %fd209, %fd210;
	mov.f64 	%fd339, %fd208;
	mov.u64 	%rd343, %rd155;
	@%p51 bra 	$L__BB8_163;
	setp.lt.f64 	%p52, %fd210, %fd209;
	mov.f64 	%fd339, %fd337;
	mov.u64 	%rd343, %rd341;
	@%p52 bra 	$L__BB8_163;
	setp.lt.s64 	%p53, %rd341, %rd155;
	selp.f64 	%fd339, %fd337, %fd208, %p53;
	min.s64 	%rd343, %rd341, %rd155;
$L__BB8_163:
	add.s32 	%r398, %r30, 1024;
	add.s32 	%r53, %r30, 512;
	setp.lt.s32 	%p54, %r53, %r21;
	@%p54 bra 	$L__BB8_151;
$L__BB8_164:
	// begin inline asm
	mov.u32 %r54, %laneid;
	// end inline asm
	mov.b64 	%rd235, %fd339;
	mov.b64 	{%r56, %r61}, %rd235;
	mov.b32 	%r72, 1;
	mov.b32 	%r73, 31;
	mov.b32 	%r74, -1;
	// begin inline asm
	shfl.sync.down.b32 %r55, %r56, %r72, %r73, %r74;
	// end inline asm
	// begin inline asm
	shfl.sync.down.b32 %r60, %r61, %r72, %r73, %r74;
	// end inline asm
	mov.b64 	%rd236, {%r55, %r60};
	mov.b64 	%fd214, %rd236;
	mov.b64 	{%r66, %r71}, %rd343;
	// begin inline asm
	shfl.sync.down.b32 %r65, %r66, %r72, %r73, %r74;
	// end inline asm
	// begin inline asm
	shfl.sync.down.b32 %r70, %r71, %r72, %r73, %r74;
	// end inline asm
	mov.b64 	%rd159, {%r65, %r70};
	setp.gt.s32 	%p55, %r54, 30;
	mov.f64 	%fd340, %fd339;
	mov.u64 	%rd344, %rd343;
	@%p55 bra 	$L__BB8_168;
	abs.f64 	%fd215, %fd339;
	abs.f64 	%fd216, %fd214;
	setp.lt.f64 	%p56, %fd215, %fd216;
	mov.f64 	%fd340, %fd214;
	mov.u64 	%rd344, %rd159;
	@%p56 bra 	$L__BB8_168;
	setp.lt.f64 	%p57, %fd216, %fd215;
	mov.f64 	%fd340, %fd339;
	mov.u64 	%rd344, %rd343;
	@%p57 bra 	$L__BB8_168;
	setp.lt.s64 	%p58, %rd343, %rd159;
	selp.f64 	%fd340, %fd339, %fd214, %p58;
	min.s64 	%rd344, %rd343, %rd159;
$L__BB8_168:
	mov.b64 	%rd237, %fd340;
	mov.b64 	{%r76, %r81}, %rd237;
	mov.b32 	%r92, 2;
	mov.b32 	%r93, 31;
	mov.b32 	%r94, -1;
	// begin inline asm
	shfl.sync.down.b32 %r75, %r76, %r92, %r93, %r94;
	// end inline asm
	// begin inline asm
	shfl.sync.down.b32 %r80, %r81, %r92, %r93, %r94;
	// end inline asm
	mov.b64 	%rd238, {%r75, %r80};
	mov.b64 	%fd219, %rd238;
	mov.b64 	{%r86, %r91}, %rd344;
	// begin inline asm
	shfl.sync.down.b32 %r85, %r86, %r92, %r93, %r94;
	// end inline asm
	// begin inline asm
	shfl.sync.down.b32 %r90, %r91, %r92, %r93, %r94;
	// end inline asm
	mov.b64 	%rd162, {%r85, %r90};
	setp.gt.s32 	%p59, %r54, 29;
	mov.f64 	%fd341, %fd340;
	mov.u64 	%rd345, %rd344;
	@%p59 bra 	$L__BB8_172;
	abs.f64 	%fd220, %fd340;
	abs.f64 	%fd221, %fd219;
	setp.lt.f64 	%p60, %fd220, %fd221;
	mov.f64 	%fd341, %fd219;
	mov.u64 	%rd345, %rd162;
	@%p60 bra 	$L__BB8_172;
	setp.lt.f64 	%p61, %fd221, %fd220;
	mov.f64 	%fd341, %fd340;
	mov.u64 	%rd345, %rd344;
	@%p61 bra 	$L__BB8_172;
	setp.lt.s64 	%p62, %rd344, %rd162;
	selp.f64 	%fd341, %fd340, %fd219, %p62;
	min.s64 	%rd345, %rd344, %rd162;
$L__BB8_172:
	mov.b64 	%rd239, %fd341;
	mov.b64 	{%r96, %r101}, %rd239;
	mov.b32 	%r112, 4;
	mov.b32 	%r113, 31;
	mov.b32 	%r114, -1;
	// begin inline asm
	shfl.sync.down.b32 %r95, %r96, %r112, %r113, %r114;
	// end inline asm
	// begin inline asm
	shfl.sync.down.b32 %r100, %r101, %r112, %r113, %r114;
	// end inline asm
	mov.b64 	%rd240, {%r95, %r100};
	mov.b64 	%fd224, %rd240;
	mov.b64 	{%r106, %r111}, %rd345;
	// begin inline asm
	shfl.sync.down.b32 %r105, %r106, %r112, %r113, %r114;
	// end inline asm
	// begin inline asm
	shfl.sync.down.b32 %r110, %r111, %r112, %r113, %r114;
	// end inline asm
	mov.b64 	%rd165, {%r105, %r110};
	setp.gt.s32 	%p63, %r54, 27;
	mov.f64 	%fd342, %fd341;
	mov.u64 	%rd346, %rd345;
	@%p63 bra 	$L__BB8_176;
	abs.f64 	%fd225, %fd341;
	abs.f64 	%fd226, %fd224;
	setp.lt.f64 	%p64, %fd225, %fd226;
	mov.f64 	%fd342, %fd224;
	mov.u64 	%rd346, %rd165;
	@%p64 bra 	$L__BB8_176;
	setp.lt.f64 	%p65, %fd226, %fd225;
	mov.f64 	%fd342, %fd341;
	mov.u64 	%rd346, %rd345;
	@%p65 bra 	$L__BB8_176;
	setp.lt.s64 	%p66, %rd345, %rd165;
	selp.f64 	%fd342, %fd341, %fd224, %p66;
	min.s64 	%rd346, %rd345, %rd165;
$L__BB8_176:
	mov.b64 	%rd241, %fd342;
	mov.b64 	{%r116, %r121}, %rd241;
	mov.b32 	%r132, 8;
	mov.b32 	%r133, 31;
	mov.b32 	%r134, -1;
	// begin inline asm
	shfl.sync.down.b32 %r115, %r116, %r132, %r133, %r134;
	// end inline asm
	// begin inline asm
	shfl.sync.down.b32 %r120, %r121, %r132, %r133, %r134;
	// end inline asm
	mov.b64 	%rd242, {%r115, %r120};
	mov.b64 	%fd229, %rd242;
	mov.b64 	{%r126, %r131}, %rd346;
	// begin inline asm
	shfl.sync.down.b32 %r125, %r126, %r132, %r133, %r134;
	// end inline asm
	// begin inline asm
	shfl.sync.down.b32 %r130, %r131, %r132, %r133, %r134;
	// end inline asm
	mov.b64 	%rd168, {%r125, %r130};
	setp.gt.s32 	%p67, %r54, 23;
	mov.f64 	%fd343, %fd342;
	mov.u64 	%rd347, %rd346;
	@%p67 bra 	$L__BB8_180;
	abs.f64 	%fd230, %fd342;
	abs.f64 	%fd231, %fd229;
	setp.lt.f64 	%p68, %fd230, %fd231;
	mov.f64 	%fd343, %fd229;
	mov.u64 	%rd347, %rd168;
	@%p68 bra 	$L__BB8_180;
	setp.lt.f64 	%p69, %fd231, %fd230;
	mov.f64 	%fd343, %fd342;
	mov.u64 	%rd347, %rd346;
	@%p69 bra 	$L__BB8_180;
	setp.lt.s64 	%p70, %rd346, %rd168;
	selp.f64 	%fd343, %fd342, %fd229, %p70;
	min.s64 	%rd347, %rd346, %rd168;
$L__BB8_180:
	mov.b64 	%rd243, %fd343;
	mov.b64 	{%r136, %r141}, %rd243;
	mov.b32 	%r152, 16;
	mov.b32 	%r153, 31;
	mov.b32 	%r154, -1;
	// begin inline asm
	shfl.sync.down.b32 %r135, %r136, %r152, %r153, %r154;
	// end inline asm
	// begin inline asm
	shfl.sync.down.b32 %r140, %r141, %r152, %r153, %r154;
	// end inline asm
	mov.b64 	%rd244, {%r135, %r140};
	mov.b64 	%fd234, %rd244;
	mov.b64 	{%r146, %r151}, %rd347;
	// begin inline asm
	shfl.sync.down.b32 %r145, %r146, %r152, %r153, %r154;
	// end inline asm
	// begin inline asm
	shfl.sync.down.b32 %r150, %r151, %r152, %r153, %r154;
	// end inline asm
	mov.b64 	%rd171, {%r145, %r150};
	setp.gt.s32 	%p71, %r54, 15;
	mov.f64 	%fd351, %fd343;
	mov.u64 	%rd355, %rd347;
	@%p71 bra 	$L__BB8_184;
	abs.f64 	%fd235, %fd343;
	abs.f64 	%fd236, %fd234;
	setp.lt.f64 	%p72, %fd235, %fd236;
	mov.f64 	%fd351, %fd234;
	mov.u64 	%rd355, %rd171;
	@%p72 bra 	$L__BB8_184;
	setp.lt.f64 	%p73, %fd236, %fd235;
	mov.f64 	%fd351, %fd343;
	mov.u64 	%rd355, %rd347;
	@%p73 bra 	$L__BB8_184;
	setp.lt.s64 	%p74, %rd347, %rd171;
	selp.f64 	%fd351, %fd343, %fd234, %p74;
	min.s64 	%rd355, %rd347, %rd171;
$L__BB8_184:
	setp.ne.s32 	%p75, %r54, 0;
	@%p75 bra 	$L__BB8_186;
	shr.u32 	%r155, %r20, 1;
	and.b32  	%r156, %r155, 496;
	mov.u32 	%r157, _ZN6thrust24THRUST_300001_SM_1000_NS8cuda_cub4core6detail5shmemE;
	add.s32 	%r158, %r157, %r156;
	st.shared.f64 	[%r158+8], %fd351;
	st.shared.u64 	[%r158+16], %rd355;
$L__BB8_186:
	bar.sync 	0;
	setp.ne.s32 	%p76, %r20, 0;
	@%p76 bra 	$L__BB8_208;
	ld.shared.f64 	%fd239, [_ZN6thrust24THRUST_300001_SM_1000_NS8cuda_cub4core6detail5shmemE+24];
	ld.shared.u64 	%rd174, [_ZN6thrust24THRUST_300001_SM_1000_NS8cuda_cub4core6detail5shmemE+32];
	abs.f64 	%fd240, %fd351;
	abs.f64 	%fd241, %fd239;
	setp.lt.f64 	%p77, %fd240, %fd241;
	mov.f64 	%fd345, %fd239;
	mov.u64 	%rd349, %rd174;
	@%p77 bra 	$L__BB8_190;
	setp.lt.f64 	%p78, %fd241, %fd240;
	mov.f64 	%fd345, %fd351;
	mov.u64 	%rd349, %rd355;
	@%p78 bra 	$L__BB8_190;
	setp.lt.s64 	%p79, %rd355, %rd174;
	selp.f64 	%fd345, %fd351, %fd239, %p79;
	min.s64 	%rd349, %rd355, %rd174;
$L__BB8_190:
	ld.shared.f64 	%fd244, [_ZN6thrust24THRUST_300001_SM_1000_NS8cuda_cub4core6detail5shmemE+40];
	ld.shared.u64 	%rd177, [_ZN6thrust24THRUST_300001_SM_1000_NS8cuda_cub4core6detail5shmemE+48];
	abs.f64 	%fd245, %fd345;
	abs.f64 	%fd246, %fd244;
	setp.lt.f64 	%p80, %fd245, %fd246;
	mov.f64 	%fd346, %fd244;
	mov.u64 	%rd350, %rd177;
	@%p80 bra 	$L__BB8_193;
	setp.lt.f64 	%p81, %fd246, %fd245;
	mov.f64 	%fd346, %fd345;
	mov.u64 	%rd350, %rd349;
	@%p81 bra 	$L__BB8_193;
	setp.lt.s64 	%p82, %rd349, %rd177;
	selp.f64 	%fd346, %fd345, %fd244, %p82;
	min.s64 	%rd350, %rd349, %rd177;
$L__BB8_193:
	ld.shared.f64 	%fd249, [_ZN6thrust24THRUST_300001_SM_1000_NS8cuda_cub4core6detail5shmemE+56];
	ld.shared.u64 	%rd180, [_ZN6thrust24THRUST_300001_SM_1000_NS8cuda_cub4core6detail5shmemE+64];
	abs.f64 	%fd250, %fd346;
	abs.f64 	%fd251, %fd249;
	setp.lt.f64 	%p83, %fd250, %fd251;
	mov.f64 	%fd347, %fd249;
	mov.u64 	%rd351, %rd180;
	@%p83 bra 	$L__BB8_196;
	setp.lt.f64 	%p84, %fd251, %fd250;
	mov.f64 	%fd347, %fd346;
	mov.u64 	%rd351, %rd350;
	@%p84 bra 	$L__BB8_196;
	setp.lt.s64 	%p85, %rd350, %rd180;
	selp.f64 	%fd347, %fd346, %fd249, %p85;
	min.s64 	%rd351, %rd350, %rd180;
$L__BB8_196:
	ld.shared.f64 	%fd254, [_ZN6thrust24THRUST_300001_SM_1000_NS8cuda_cub4core6detail5shmemE+72];
	ld.shared.u64 	%rd183, [_ZN6thrust24THRUST_300001_SM_1000_NS8cuda_cub4core6detail5shmemE+80];
	abs.f64 	%fd255, %fd347;
	abs.f64 	%fd256, %fd254;
	setp.lt.f64 	%p86, %fd255, %fd256;
	mov.f64 	%fd348, %fd254;
	mov.u64 	%rd352, %rd183;
	@%p86 bra 	$L__BB8_199;
	setp.lt.f64 	%p87, %fd256, %fd255;
	mov.f64 	%fd348, %fd347;
	mov.u64 	%rd352, %rd351;
	@%p87 bra 	$L__BB8_199;
	setp.lt.s64 	%p88, %rd351, %rd183;
	selp.f64 	%fd348, %fd347, %fd254, %p88;
	min.s64 	%rd352, %rd351, %rd183;
$L__BB8_199:
	ld.shared.f64 	%fd259, [_ZN6thrust24THRUST_300001_SM_1000_NS8cuda_cub4core6detail5shmemE+88];
	ld.shared.u64 	%rd186, [_ZN6thrust24THRUST_300001_SM_1000_NS8cuda_cub4core6detail5shmemE+96];
	abs.f64 	%fd260, %fd348;
	abs.f64 	%fd261, %fd259;
	setp.lt.f64 	%p89, %fd260, %fd261;
	mov.f64 	%fd349, %fd259;
	mov.u64 	%rd353, %rd186;
	@%p89 bra 	$L__BB8_202;
	setp.lt.f64 	%p90, %fd261, %fd260;
	mov.f64 	%fd349, %fd348;
	mov.u64 	%rd353, %rd352;
	@%p90 bra 	$L__BB8_202;
	setp.lt.s64 	%p91, %rd352, %rd186;
	selp.f64 	%fd349, %fd348, %fd259, %p91;
	min.s64 	%rd353, %rd352, %rd186;
$L__BB8_202:
	ld.shared.f64 	%fd264, [_ZN6thrust24THRUST_300001_SM_1000_NS8cuda_cub4core6detail5shmemE+104];
	ld.shared.u64 	%rd189, [_ZN6thrust24THRUST_300001_SM_1000_NS8cuda_cub4core6detail5shmemE+112];
	abs.f64 	%fd265, %fd349;
	abs.f64 	%fd266, %fd264;
	setp.lt.f64 	%p92, %fd265, %fd266;
	mov.f64 	%fd350, %fd264;
	mov.u64 	%rd354, %rd189;
	@%p92 bra 	$L__BB8_205;
	setp.lt.f64 	%p93, %fd266, %fd265;
	mov.f64 	%fd350, %fd349;
	mov.u64 	%rd354, %rd353;
	@%p93 bra 	$L__BB8_205;
	setp.lt.s64 	%p94, %rd353, %rd189;
	selp.f64 	%fd350, %fd349, %fd264, %p94;
	min.s64 	%rd354, %rd353, %rd189;
$L__BB8_205:
	ld.shared.f64 	%fd269, [_ZN6thrust24THRUST_300001_SM_1000_NS8cuda_cub4core6detail5shmemE+120];
	ld.shared.u64 	%rd192, [_ZN6thrust24THRUST_300001_SM_1000_NS8cuda_cub4core6detail5shmemE+128];
	abs.f64 	%fd270, %fd350;
	abs.f64 	%fd271, %fd269;
	setp.lt.f64 	%p95, %fd270, %fd271;
	mov.u64 	%rd355, %rd192;
	mov.f64 	%fd351, %fd269;
	@%p95 bra 	$L__BB8_208;
	setp.lt.f64 	%p96, %fd271, %fd270;
	mov.u64 	%rd355, %rd354;
	mov.f64 	%fd351, %fd350;
	@%p96 bra 	$L__BB8_208;
	setp.lt.s64 	%p97, %rd354, %rd192;
	selp.f64 	%fd351, %fd350, %fd269, %p97;
	min.s64 	%rd355, %rd354, %rd192;
$L__BB8_208:
	mov.u32 	%r389, %tid.x;
	setp.ne.s32 	%p214, %r389, 0;
	@%p214 bra 	$L__BB8_210;
	ld.param.u64 	%rd286, [_ZN6thrust24THRUST_300001_SM_1000_NS8cuda_cub4core6detail13_kernel_agentINS1_8__reduce11ReduceAgentINS0_12zip_iteratorIN4cuda3std3__45tupleIJNS0_10device_ptrIdEENS0_17counting_iteratorIlNS0_11use_defaultESF_SF_EEEEEEEPNSB_IJdlEEESJ_lNS1_9__extrema9arg_max_fIdl10comparatorEEEEJSI_SK_lN3cub18CUB_300001_SM_100013GridEvenShareIlEENSR_9GridQueueIyEESO_EEEvDpT0__param_1];
	cvta.to.global.u64 	%rd283, %rd286;
	mul.wide.u32 	%rd284, %r1, 16;
	add.s64 	%rd285, %rd283, %rd284;
	st.global.f64 	[%rd285], %fd351;
	st.global.u64 	[%rd285+8], %rd355;
$L__BB8_210:
	ret;

}
	// .globl	_ZN6thrust24THRUST_300001_SM_1000_NS8cuda_cub4core6detail13_kernel_agentINS1_8__reduce10DrainAgentIlEEJN3cub18CUB_300001_SM_10009GridQueueIyEElEEEvDpT0_
.visible .entry _ZN6thrust24THRUST_300001_SM_1000_NS8cuda_cub4core6detail13_kernel_agentINS1_8__reduce10DrainAgentIlEEJN3cub18CUB_300001_SM_10009GridQueueIyEElEEEvDpT0_(
	.param .align 8 .b8 _ZN6thrust24THRUST_300001_SM_1000_NS8cuda_cub4core6detail13_kernel_agentINS1_8__reduce10DrainAgentIlEEJN3cub18CUB_300001_SM_10009GridQueueIyEElEEEvDpT0__param_0[8],
	.param .u64 _ZN6thrust24THRUST_300001_SM_1000_NS8cuda_cub4core6detail13_kernel_agentINS1_8__reduce10DrainAgentIlEEJN3cub18CUB_300001_SM_10009GridQueueIyEElEEEvDpT0__param_1
)
.maxntid 1
{
	.reg .b64 	%rd<5>;

	ld.param.u64 	%rd1, [_ZN6thrust24THRUST_300001_SM_1000_NS8cuda_cub4core6detail13_kernel_agentINS1_8__reduce10DrainAgentIlEEJN3cub18CUB_300001_SM_10009GridQueueIyEElEEEvDpT0__param_0];
	ld.param.u64 	%rd2, [_ZN6thrust24THRUST_300001_SM_1000_NS8cuda_cub4core6detail13_kernel_agentINS1_8__reduce10DrainAgentIlEEJN3cub18CUB_300001_SM_10009GridQueueIyEElEEEvDpT0__param_1];
	cvta.to.global.u64 	%rd3, %rd1;
	st.global.u64 	[%rd3], %rd2;
	mov.b64 	%rd4, 0;
	st.global.u64 	[%rd3+8], %rd4;
	ret;

}
	// .globl	_ZN6thrust24THRUST_300001_SM_1000_NS8cuda_cub4core6detail13_kernel_agentINS1_8__reduce11ReduceAgentIPN4cuda3std3__45tupleIJdlEEESC_SB_lNS1_9__extrema9arg_max_fIdl10comparatorEEEEJSC_SC_iSG_EEEvDpT0_
.visible .entry _ZN6thrust24THRUST_300001_SM_1000_NS8cuda_cub4core6detail13_kernel_agentINS1_8__reduce11ReduceAgentIPN4cuda3std3__45tupleIJdlEEESC_SB_lNS1_9__extrema9arg_max_fIdl10comparatorEEEEJSC_SC_iSG_EEEvDpT0_(
	.param .u64 .ptr .align 1 _ZN6thrust24THRUST_300001_SM_1000_NS8cuda_cub4core6detail13_kernel_agentINS1_8__reduce11ReduceAgentIPN4cuda3std3__45tupleIJdlEEESC_SB_lNS1_9__extrema9arg_max_fIdl10comparatorEEEEJSC_SC_iSG_EEEvDpT0__param_0,
	.param .u64 .ptr .align 1 _ZN6thrust24THRUST_300001_SM_1000_NS8cuda_cub4core6detail13_kernel_agentINS1_8__reduce11ReduceAgentIPN4cuda3std3__45tupleIJdlEEESC_SB_lNS1_9__extrema9arg_max_fIdl10comparatorEEEEJSC_SC_iSG_EEEvDpT0__param_1,
	.param .u32 _ZN6thrust24THRUST_300001_SM_1000_NS8cuda_cub4core6detail13_kernel_agentINS1_8__reduce11ReduceAgentIPN4cuda3std3__45tupleIJdlEEESC_SB_lNS1_9__extrema9arg_max_fIdl10comparatorEEEEJSC_SC_iSG_EEEvDpT0__param_2,
	.param .align 1 .b8 _ZN6thrust24THRUST_300001_SM_1000_NS8cuda_cub4core6detail13_kernel_agentINS1_8__reduce11ReduceAgentIPN4cuda3std3__45tupleIJdlEEESC_SB_lNS1_9__extrema9arg_max_fIdl10comparatorEEEEJSC_SC_iSG_EEEvDpT0__param_3[1]
)
.maxntid 256
{
	.reg .pred 	%p<264>;
	.reg .b32 	%r<374>;
	.reg .b64 	%rd<509>;
	.reg .b64 	%fd<423>;

	ld.param.u64 	%rd236, [_ZN6thrust24THRUST_300001_SM_1000_NS8cuda_cub4core6detail13_kernel_agentINS1_8__reduce11ReduceAgentIPN4cuda3std3__45tupleIJdlEEESC_SB_lNS1_9__extrema9arg_max_fIdl10comparatorEEEEJSC_SC_iSG_EEEvDpT0__param_0];
	ld.param.u32 	%r29, [_ZN6thrust24THRUST_300001_SM_1000_NS8cuda_cub4core6detail13_kernel_agentINS1_8__reduce11ReduceAgentIPN4cuda3std3__45tupleIJdlEEESC_SB_lNS1_9__extrema9arg_max_fIdl10comparatorEEEEJSC_SC_iSG_EEEvDpT0__param_2];
	cvt.s64.s32 	%rd1, %r29;
	setp.eq.s32 	%p1, %r29, 0;
	@%p1 bra 	$L__BB10_234;
	setp.gt.s32 	%p2, %r29, 1279;
	@%p2 bra 	$L__BB10_121;
	mov.u32 	%r1, %tid.x;
	setp.ge.s32 	%p147, %r1, %r29;
	mov.f64 	%fd354, 0d0000000000000000;
	mov.b64 	%rd432, 0;
	mov.u32 	%r368, %r1;
	@%p147 bra 	$L__BB10_4;
	mul.wide.u32 	%rd376, %r1, 16;
	add.s64 	%rd373, %rd236, %rd376;
	// begin inline asm
	ld.global.nc.u64 %rd372, [%rd373];
	// end inline asm
	add.s64 	%rd375, %rd373, 8;
	// begin inline asm
	ld.global.nc.u64 %rd432, [%rd375];
	// end inline asm
	mov.b64 	%fd354, %rd372;
	add.s32 	%r368, %r1, 256;
$L__BB10_4:
	setp.ge.s32 	%p148, %r368, %r29;
	@%p148 bra 	$L__BB10_25;
	not.b32 	%r141, %r368;
	add.s32 	%r4, %r29, %r141;
	and.b32  	%r142, %r4, 768;
	setp.eq.s32 	%p149, %r142, 768;
	@%p149 bra 	$L__BB10_11;
	mul.wide.u32 	%rd378, %r368, 16;
	add.s64 	%rd423, %rd236, %rd378;
	shr.u32 	%r143, %r4, 8;
	add.s32 	%r144, %r143, 1;
	and.b32  	%r145, %r144, 3;
	neg.s32 	%r366, %r145;
$L__BB10_7:
	.pragma "nounroll";
	mov.u64 	%rd6, %rd432;
	mov.f64 	%fd3, %fd354;
	// begin inline asm
	ld.global.nc.u64 %rd379, [%rd423];
	// end inline asm
	add.s64 	%rd382, %rd423, 8;
	// begin inline asm
	ld.global.nc.u64 %rd381, [%rd382];
	// end inline asm
	mov.b64 	%fd4, %rd379;
	abs.f64 	%fd5, %fd3;
	abs.f64 	%fd6, %fd4;
	setp.lt.f64 	%p150, %fd5, %fd6;
	mov.u64 	%rd432, %rd381;
	mov.f64 	%fd354, %fd4;
	@%p150 bra 	$L__BB10_10;
	setp.lt.f64 	%p151, %fd6, %fd5;
	mov.u64 	%rd432, %rd6;
	mov.f64 	%fd354, %fd3;
	@%p151 bra 	$L__BB10_10;
	setp.lt.s64 	%p152, %rd6, %rd381;
	min.s64 	%rd432, %rd6, %rd381;
	selp.f64 	%fd354, %fd3, %fd4, %p152;
$L__BB10_10:
	add.s32 	%r368, %r368, 256;
	add.s64 	%rd423, %rd423, 4096;
	add.s32 	%r366, %r366, 1;
	setp.ne.s32 	%p153, %r366, 0;
	@%p153 bra 	$L__BB10_7;
$L__BB10_11:
	setp.lt.u32 	%p154, %r4, 768;
	@%p154 bra 	$L__BB10_25;
$L__BB10_12:
	mul.wide.s32 	%rd387, %r368, 16;
	add.s64 	%rd384, %rd236, %rd387;
	// begin inline asm
	ld.global.nc.u64 %rd383, [%rd384];
	// end inline asm
	add.s64 	%rd386, %rd384, 8;
	// begin inline asm
	ld.global.nc.u64 %rd385, [%rd386];
	// end inline asm
	mov.b64 	%fd12, %rd383;
	abs.f64 	%fd13, %fd354;
	abs.f64 	%fd14, %fd12;
	setp.lt.f64 	%p155, %fd13, %fd14;
	mov.u64 	%rd429, %rd385;
	mov.f64 	%fd351, %fd12;
	@%p155 bra 	$L__BB10_15;
	setp.lt.f64 	%p156, %fd14, %fd13;
	mov.u64 	%rd429, %rd432;
	mov.f64 	%fd351, %fd354;
	@%p156 bra 	$L__BB10_15;
	setp.lt.s64 	%p157, %rd432, %rd385;
	min.s64 	%rd429, %rd432, %rd385;
	selp.f64 	%fd351, %fd354, %fd12, %p157;
$L__BB10_15:
	add.s64 	%rd389, %rd384, 4096;
	// begin inline asm
	ld.global.nc.u64 %rd388, [%rd389];
	// end inline asm
	add.s64 	%rd391, %rd384, 4104;
	// begin inline asm
	ld.global.nc.u64 %rd390, [%rd391];
	// end inline asm
	mov.b64 	%fd17, %rd388;
	abs.f64 	%fd18, %fd351;
	abs.f64 	%fd19, %fd17;
	setp.lt.f64 	%p158, %fd18, %fd19;
	mov.u64 	%rd430, %rd390;
	mov.f64 	%fd352, %fd17;
	@%p158 bra 	$L__BB10_18;
	setp.lt.f64 	%p159, %fd19, %fd18;
	mov.u64 	%rd430, %rd429;
	mov.f64 	%fd352, %fd351;
	@%p159 bra 	$L__BB10_18;
	setp.lt.s64 	%p160, %rd429, %rd390;
	min.s64 	%rd430, %rd429, %rd390;
	selp.f64 	%fd352, %fd351, %fd17, %p160;
$L__BB10_18:
	add.s64 	%rd393, %rd384, 8192;
	// begin inline asm
	ld.global.nc.u64 %rd392, [%rd393];
	// end inline asm
	add.s64 	%rd395, %rd384, 8200;
	// begin inline asm
	ld.global.nc.u64 %rd394, [%rd395];
	// end inline asm
	mov.b64 	%fd22, %rd392;
	abs.f64 	%fd23, %fd352;
	abs.f64 	%fd24, %fd22;
	setp.lt.f64 	%p161, %fd23, %fd24;
	mov.u64 	%rd431, %rd394;
	mov.f64 	%fd353, %fd22;
	@%p161 bra 	$L__BB10_21;
	setp.lt.f64 	%p162, %fd24, %fd23;
	mov.u64 	%rd431, %rd430;
	mov.f64 	%fd353, %fd352;
	@%p162 bra 	$L__BB10_21;
	setp.lt.s64 	%p163, %rd430, %rd394;
	min.s64 	%rd431, %rd430, %rd394;
	selp.f64 	%fd353, %fd352, %fd22, %p163;
$L__BB10_21:
	add.s64 	%rd397, %rd384, 12288;
	// begin inline asm
	ld.global.nc.u64 %rd396, [%rd397];
	// end inline asm
	add.s64 	%rd399, %rd384, 12296;
	// begin inline asm
	ld.global.nc.u64 %rd398, [%rd399];
	// end inline asm
	mov.b64 	%fd27, %rd396;
	abs.f64 	%fd28, %fd353;
	abs.f64 	%fd29, %fd27;
	setp.lt.f64 	%p164, %fd28, %fd29;
	mov.u64 	%rd432, %rd398;
	mov.f64 	%fd354, %fd27;
	@%p164 bra 	$L__BB10_24;
	setp.lt.f64 	%p165, %fd29, %fd28;
	mov.u64 	%rd432, %rd431;
	mov.f64 	%fd354, %fd353;
	@%p165 bra 	$L__BB10_24;
	setp.lt.s64 	%p166, %rd431, %rd398;
	min.s64 	%rd432, %rd431, %rd398;
	selp.f64 	%fd354, %fd353, %fd27, %p166;
$L__BB10_24:
	add.s32 	%r368, %r368, 1024;
	setp.lt.s32 	%p167, %r368, %r29;
	@%p167 bra 	$L__BB10_12;
$L__BB10_25:
	setp.lt.s32 	%p168, %r29, 256;
	@%p168 bra 	$L__BB10_70;
	// begin inline asm
	mov.u32 %r259, %laneid;
	// end inline asm
	mov.b64 	%rd410, %fd354;
	mov.b64 	{%r261, %r266}, %rd410;
	mov.b32 	%r277, 1;
	mov.b32 	%r278, 31;
	mov.b32 	%r279, -1;
	// begin inline asm
	shfl.sync.down.b32 %r260, %r261, %r277, %r278, %r279;
	// end inline asm
	// begin inline asm
	shfl.sync.down.b32 %r265, %r266, %r277, %r278, %r279;
	// end inline asm
	mov.b64 	%rd411, {%r260, %r265};
	mov.b64 	%fd33, %rd411;
	mov.b64 	{%r271, %r276}, %rd432;
	// begin inline asm
	shfl.sync.down.b32 %r270, %r271, %r277, %r278, %r279;
	// end inline asm
	// begin inline asm
	shfl.sync.down.b32 %r275, %r276, %r277, %r278, %r279;
	// end inline asm
	mov.b64 	%rd28, {%r270, %r275};
	setp.gt.s32 	%p220, %r259, 30;
	mov.u64 	%rd434, %rd432;
	mov.f64 	%fd356, %fd354;
	@%p220 bra 	$L__BB10_30;
	abs.f64 	%fd34, %fd354;
	abs.f64 	%fd35, %fd33;
	setp.lt.f64 	%p221, %fd34, %fd35;
	mov.u64 	%rd434, %rd28;
	mov.f64 	%fd356, %fd33;
	@%p221 bra 	$L__BB10_30;
	setp.lt.f64 	%p222, %fd35, %fd34;
	mov.u64 	%rd434, %rd432;
	mov.f64 	%fd356, %fd354;
	@%p222 bra 	$L__BB10_30;
	setp.lt.s64 	%p223, %rd432, %rd28;
	min.s64 	%rd434, %rd432, %rd28;
	selp.f64 	%fd356, %fd354, %fd33, %p223;
$L__BB10_30:
	mov.b64 	%rd412, %fd356;
	mov.b64 	{%r281, %r286}, %rd412;
	mov.b32 	%r297, 2;
	mov.b32 	%r298, 31;
	mov.b32 	%r299, -1;
	// begin inline asm
	shfl.sync.down.b32 %r280, %r281, %r297, %r298, %r299;
	// end inline asm
	// begin inline asm
	shfl.sync.down.b32 %r285, %r286, %r297, %r298, %r299;
	// end inline asm
	mov.b64 	%rd413, {%r280, %r285};
	mov.b64 	%fd38, %rd413;
	mov.b64 	{%r291, %r296}, %rd434;
	// begin inline asm
	shfl.sync.down.b32 %r290, %r291, %r297, %r298, %r299;
	// end inline asm
	// begin inline asm
	shfl.sync.down.b32 %r295, %r296, %r297, %r298, %r299;
	// end inline asm
	mov.b64 	%rd31, {%r290, %r295};
	setp.gt.s32 	%p224, %r259, 29;
	mov.u64 	%rd435, %rd434;
	mov.f64 	%fd357, %fd356;
	@%p224 bra 	$L__BB10_34;
	abs.f64 	%fd39, %fd356;
	abs.f64 	%fd40, %fd38;
	setp.lt.f64 	%p225, %fd39, %fd40;
	mov.u64 	%rd435, %rd31;
	mov.f64 	%fd357, %fd38;
	@%p225 bra 	$L__BB10_34;
	setp.lt.f64 	%p226, %fd40, %fd39;
	mov.u64 	%rd435, %rd434;
	mov.f64 	%fd357, %fd356;
	@%p226 bra 	$L__BB10_34;
	setp.lt.s64 	%p227, %rd434, %rd31;
	min.s64 	%rd435, %rd434, %rd31;
	selp.f64 	%fd357, %fd356, %fd38, %p227;
$L__BB10_34:
	mov.b64 	%rd414, %fd357;
	mov.b64 	{%r301, %r306}, %rd414;
	mov.b32 	%r317, 4;
	mov.b32 	%r318, 31;
	mov.b32 	%r319, -1;
	// begin inline asm
	shfl.sync.down.b32 %r300, %r301, %r317, %r318, %r319;
	// end inline asm
	// begin inline asm
	shfl.sync.down.b32 %r305, %r306, %r317, %r318, %r319;
	// end inline asm
	mov.b64 	%rd415, {%r300, %r305};
	mov.b64 	%fd43, %rd415;
	mov.b64 	{%r311, %r316}, %rd435;
	// begin inline asm
	shfl.sync.down.b32 %r310, %r311, %r317, %r318, %r319;
	// end inline asm
	// begin inline asm
	shfl.sync.down.b32 %r315, %r316, %r317, %r318, %r319;
	// end inline asm
	mov.b64 	%rd34, {%r310, %r315};
	setp.gt.s32 	%p228, %r259, 27;
	mov.u64 	%rd436, %rd435;
	mov.f64 	%fd358, %fd357;
	@%p228 bra 	$L__BB10_38;
	abs.f64 	%fd44, %fd357;
	abs.f64 	%fd45, %fd43;
	setp.lt.f64 	%p229, %fd44, %fd45;
	mov.u64 	%rd436, %rd34;
	mov.f64 	%fd358, %fd43;
	@%p229 bra 	$L__BB10_38;
	setp.lt.f64 	%p230, %fd45, %fd44;
	mov.u64 	%rd436, %rd435;
	mov.f64 	%fd358, %fd357;
	@%p230 bra 	$L__BB10_38;
	setp.lt.s64 	%p231, %rd435, %rd34;
	min.s64 	%rd436, %rd435, %rd34;
	selp.f64 	%fd358, %fd357, %fd43, %p231;
$L__BB10_38:
	mov.b64 	%rd416, %fd358;
	mov.b64 	{%r321, %r326}, %rd416;
	mov.b32 	%r337, 8;
	mov.b32 	%r338, 31;
	mov.b32 	%r339, -1;
	// begin inline asm
	shfl.sync.down.b32 %r320, %r321, %r337, %r338, %r339;
	// end inline asm
	// begin inline asm
	shfl.sync.down.b32 %r325, %r326, %r337, %r338, %r339;
	// end inline asm
	mov.b64 	%rd417, {%r320, %r325};
	mov.b64 	%fd48, %rd417;
	mov.b64 	{%r331, %r336}, %rd436;
	// begin inline asm
	shfl.sync.down.b32 %r330, %r331, %r337, %r338, %r339;
	// end inline asm
	// begin inline asm
	shfl.sync.down.b32 %r335, %r336, %r337, %r338, %r339;
	// end inline asm
	mov.b64 	%rd37, {%r330, %r335};
	setp.gt.s32 	%p232, %r259, 23;
	mov.u64 	%rd437, %rd436;
	mov.f64 	%fd359, %fd358;
	@%p232 bra 	$L__BB10_42;
	abs.f64 	%fd49, %fd358;
	abs.f64 	%fd50, %fd48;
	setp.lt.f64 	%p233, %fd49, %fd50;
	mov.u64 	%rd437, %rd37;
	mov.f64 	%fd359, %fd48;
	@%p233 bra 	$L__BB10_42;
	setp.lt.f64 	%p234, %fd50, %fd49;
	mov.u64 	%rd437, %rd436;
	mov.f64 	%fd359, %fd358;
	@%p234 bra 	$L__BB10_42;
	setp.lt.s64 	%p235, %rd436, %rd37;
	min.s64 	%rd437, %rd436, %rd37;
	selp.f64 	%fd359, %fd358, %fd48, %p235;
$L__BB10_42:
	mov.b64 	%rd418, %fd359;
	mov.b64 	{%r341, %r346}, %rd418;
	mov.b32 	%r357, 16;
	mov.b32 	%r358, 31;
	mov.b32 	%r359, -1;
	// begin inline asm
	shfl.sync.down.b32 %r340, %r341, %r357, %r358, %r359;
	// end inline asm
	// begin inline asm
	shfl.sync.down.b32 %r345, %r346, %r357, %r358, %r359;
	// end inline asm
	mov.b64 	%rd419, {%r340, %r345};
	mov.b64 	%fd53, %rd419;
	mov.b64 	{%r351, %r356}, %rd437;
	// begin inline asm
	shfl.sync.down.b32 %r350, %r351, %r357, %r358, %r359;
	// end inline asm
	// begin inline asm
	shfl.sync.down.b32 %r355, %r356, %r357, %r358, %r359;
	// end inline asm
	mov.b64 	%rd40, {%r350, %r355};
	setp.gt.s32 	%p236, %r259, 15;
	mov.u64 	%rd508, %rd437;
	mov.f64 	%fd422, %fd359;
	@%p236 bra 	$L__BB10_46;
	abs.f64 	%fd54, %fd359;
	abs.f64 	%fd55, %fd53;
	setp.lt.f64 	%p237, %fd54, %fd55;
	mov.u64 	%rd508, %rd40;
	mov.f64 	%fd422, %fd53;
	@%p237 bra 	$L__BB10_46;
	setp.lt.f64 	%p238, %fd55, %fd54;
	mov.u64 	%rd508, %rd437;
	mov.f64 	%fd422, %fd359;
	@%p238 bra 	$L__BB10_46;
	setp.lt.s64 	%p239, %rd437, %rd40;
	min.s64 	%rd508, %rd437, %rd40;
	selp.f64 	%fd422, %fd359, %fd53, %p239;
$L__BB10_46:
	setp.ne.s32 	%p240, %r259, 0;
	@%p240 bra 	$L__BB10_48;
	shr.u32 	%r360, %r1, 1;
	and.b32  	%r361, %r360, 496;
	mov.u32 	%r362, _ZN6thrust24THRUST_300001_SM_1000_NS8cuda_cub4core6detail5shmemE;
	add.s32 	%r363, %r362, %r361;
	st.shared.f64 	[%r363+8], %fd422;
	st.shared.u64 	[%r363+16], %rd508;
$L__BB10_48:
	bar.sync 	0;
	setp.ne.s32 	%p241, %r1, 0;
	@%p241 bra 	$L__BB10_232;
	ld.shared.f64 	%fd58, [_ZN6thrust24THRUST_300001_SM_1000_NS8cuda_cub4core6detail5shmemE+24];
	ld.shared.u64 	%rd43, [_ZN6thrust24THRUST_300001_SM_1000_NS8cuda_cub4core6detail5shmemE+32];
	abs.f64 	%fd59, %fd422;
	abs.f64 	%fd60, %fd58;
	setp.lt.f64 	%p242, %fd59, %fd60;
	mov.u64 	%rd439, %rd43;
	mov.f64 	%fd361, %fd58;
	@%p242 bra 	$L__BB10_52;
	setp.lt.f64 	%p243, %fd60, %fd59;
	mov.u64 	%rd439, %rd508;
	mov.f64 	%fd361, %fd422;
	@%p243 bra 	$L__BB10_52;
	setp.lt.s64 	%p244, %rd508, %rd43;
	min.s64 	%rd439, %rd508, %rd43;
	selp.f64 	%fd361, %fd422, %fd58, %p244;
$L__BB10_52:
	ld.shared.f64 	%fd63, [_ZN6thrust24THRUST_300001_SM_1000_NS8cuda_cub4core6detail5shmemE+40];
	ld.shared.u64 	%rd46, [_ZN6thrust24THRUST_300001_SM_1000_NS8cuda_cub4core6detail5shmemE+48];
	abs.f64 	%fd64, %fd361;
	abs.f64 	%fd65, %fd63;
	setp.lt.f64 	%p245, %fd64, %fd65;
	mov.u64 	%rd440, %rd46;
	mov.f64 	%fd362, %fd63;
	@%p245 bra 	$L__BB10_55;
	setp.lt.f64 	%p246, %fd65, %fd64;
	mov.u64 	%rd440, %rd439;
	mov.f64 	%fd362, %fd361;
	@%p246 bra 	$L__BB10_55;
	setp.lt.s64 	%p247, %rd439, %rd46;
	min.s64 	%rd440, %rd439, %rd46;
	selp.f64 	%fd362, %fd361, %fd63, %p247;
$L__BB10_55:
	ld.shared.f64 	%fd68, [_ZN6thrust24THRUST_300001_SM_1000_NS8cuda_cub4core6detail5shmemE+56];
	ld.shared.u64 	%rd49, [_ZN6thrust24THRUST_300001_SM_1000_NS8cuda_cub4core6detail5shmemE+64];
	abs.f64 	%fd69, %fd362;
	abs.f64 	%fd70, %fd68;
	setp.lt.f64 	%p248, %fd69, %fd70;
	mov.u64 	%rd441, %rd49;
	mov.f64 	%fd363, %fd68;
	@%p248 bra 	$L__BB10_58;
	setp.lt.f64 	%p249, %fd70, %fd69;
	mov.u64 	%rd441, %rd440;
	mov.f64 	%fd363, %fd362;
	@%p249 bra 	$L__BB10_58;
	setp.lt.s64 	%p250, %rd440, %rd49;
	min.s64 	%rd441, %rd440, %rd49;
	selp.f64 	%fd363, %fd362, %fd68, %p250;
$L__BB10_58:
	ld.shared.f64 	%fd73, [_ZN6thrust24THRUST_300001_SM_1000_NS8cuda_cub4core6detail5shmemE+72];
	ld.shared.u64 	%rd52, [_ZN6thrust24THRUST_300001_SM_1000_NS8cuda_cub4core6detail5shmemE+80];
	abs.f64 	%fd74, %fd363;
	abs.f64 	%fd75, %fd73;
	setp.lt.f64 	%p251, %fd74, %fd75;
	mov.u64 	%rd442, %rd52;
	mov.f64 	%fd364, %fd73;
	@%p251 bra 	$L__BB10_61;
	setp.lt.f64 	%p252, %fd75, %fd74;
	mov.u64 	%rd442, %rd441;
	mov.f64 	%fd364, %fd363;
	@%p252 bra 	$L__BB10_61;
	setp.lt.s64 	%p253, %rd441, %rd52;
	min.s64 	%rd442, %rd441, %rd52;
	selp.f64 	%fd364, %fd363, %fd73, %p253;
$L__BB10_61:
	ld.shared.f64 	%fd78, [_ZN6thrust24THRUST_300001_SM_1000_NS8cuda_cub4core6detail5shmemE+88];
	ld.shared.u64 	%rd55, [_ZN6thrust24THRUST_300001_SM_1000_NS8cuda_cub4core6detail5shmemE+96];
	abs.f64 	%fd79, %fd364;
	abs.f64 	%fd80, %fd78;
	setp.lt.f64 	%p254, %fd79, %fd80;
	mov.u64 	%rd443, %rd55;
	mov.f64 	%fd365, %fd78;
	@%p254 bra 	$L__BB10_64;
	setp.lt.f64 	%p255, %fd80, %fd79;
	mov.u64 	%rd443, %rd442;
	mov.f64 	%fd365, %fd364;
	@%p255 bra 	$L__BB10_64;
	setp.lt.s64 	%p256, %rd442, %rd55;
	min.s64 	%rd443, %rd442, %rd55;
	selp.f64 	%fd365, %fd364, %fd78, %p256;
$L__BB10_64:
	ld.shared.f64 	%fd83, [_ZN6thrust24THRUST_300001_SM_1000_NS8cuda_cub4core6detail5shmemE+104];
	ld.shared.u64 	%rd58, [_ZN6thrust24THRUST_300001_SM_1000_NS8cuda_cub4core6detail5shmemE+112];
	abs.f64 	%fd84, %fd365;
	abs.f64 	%fd85, %fd83;
	setp.lt.f64 	%p257, %fd84, %fd85;
	mov.u64 	%rd444, %rd58;
	mov.f64 	%fd366, %fd83;
	@%p257 bra 	$L__BB10_67;
	setp.lt.f64 	%p258, %fd85, %fd84;
	mov.u64 	%rd444, %rd443;
	mov.f64 	%fd366, %fd365;
	@%p258 bra 	$L__BB10_67;
	setp.lt.s64 	%p259, %rd443, %rd58;
	min.s64 	%rd444, %rd443, %rd58;
	selp.f64 	%fd366, %fd365, %fd83, %p259;
$L__BB10_67:
	ld.shared.f64 	%fd88, [_ZN6thrust24THRUST_300001_SM_1000_NS8cuda_cub4core6detail5shmemE+120];
	ld.shared.u64 	%rd61, [_ZN6thrust24THRUST_300001_SM_1000_NS8cuda_cub4core6detail5shmemE+128];
	abs.f64 	%fd89, %fd366;
	abs.f64 	%fd90, %fd88;
	setp.lt.f64 	%p260, %fd89, %fd90;
	mov.u64 	%rd508, %rd61;
	mov.f64 	%fd422, %fd88;
	@%p260 bra 	$L__BB10_232;
	setp.lt.f64 	%p261, %fd90, %fd89;
	mov.u64 	%rd508, %rd444;
	mov.f64 	%fd422, %fd366;
	@%p261 bra 	$L__BB10_232;
	setp.lt.s64 	%p262, %rd444, %rd61;
	min.s64 	%rd508, %rd444, %rd61;
	selp.f64 	%fd422, %fd366, %fd88, %p262;
	bra.uni 	$L__BB10_232;
$L__BB10_70:
	// begin inline asm
	mov.u32 %r146, %laneid;
	// end inline asm
	and.b32  	%r167, %r1, 992;
	add.s32 	%r168, %r167, 32;
	setp.gt.s32 	%p169, %r168, %r29;
	not.b32 	%r169, %r167;
	add.s32 	%r170, %r29, %r169;
	selp.b32 	%r165, %r170, 31, %p169;
	mov.b64 	%rd400, %fd354;
	mov.b64 	{%r148, %r153}, %rd400;
	mov.b32 	%r164, 1;
	mov.b32 	%r166, -1;
	// begin inline asm
	shfl.sync.down.b32 %r147, %r148, %r164, %r165, %r166;
	// end inline asm
	// begin inline asm
	shfl.sync.down.b32 %r152, %r153, %r164, %r165, %r166;
	// end inline asm
	mov.b64 	%rd401, {%r147, %r152};
	mov.b64 	%fd92, %rd401;
	mov.b64 	{%r158, %r163}, %rd432;
	// begin inline asm
	shfl.sync.down.b32 %r157, %r158, %r164, %r165, %r166;
	// end inline asm
	// begin inline asm
	shfl.sync.down.b32 %r162, %r163, %r164, %r165, %r166;
	// end inline asm
	mov.b64 	%rd63, {%r157, %r162};
	setp.ge.s32 	%p170, %r146, %r165;
	mov.u64 	%rd445, %rd432;
	mov.f64 	%fd367, %fd354;
	@%p170 bra 	$L__BB10_74;
	abs.f64 	%fd93, %fd354;
	abs.f64 	%fd94, %fd92;
	setp.lt.f64 	%p171, %fd93, %fd94;
	mov.u64 	%rd445, %rd63;
	mov.f64 	%fd367, %fd92;
	@%p171 bra 	$L__BB10_74;
	setp.lt.f64 	%p172, %fd94, %fd93;
	mov.u64 	%rd445, %rd432;
	mov.f64 	%fd367, %fd354;
	@%p172 bra 	$L__BB10_74;
	setp.lt.s64 	%p173, %rd432, %rd63;
	min.s64 	%rd445, %rd432, %rd63;
	selp.f64 	%fd367, %fd354, %fd92, %p173;
$L__BB10_74:
	mov.b64 	%rd402, %fd367;
	mov.b64 	{%r172, %r177}, %rd402;
	mov.b32 	%r188, 2;
	mov.b32 	%r190, -1;
	// begin inline asm
	shfl.sync.down.b32 %r171, %r172, %r188, %r165, %r190;
	// end inline asm
	// begin inline asm
	shfl.sync.down.b32 %r176, %r177, %r188, %r165, %r190;
	// end inline asm
	mov.b64 	%rd403, {%r171, %r176};
	mov.b64 	%fd97, %rd403;
	mov.b64 	{%r182, %r187}, %rd445;
	// begin inline asm
	shfl.sync.down.b32 %r181, %r182, %r188, %r165, %r190;
	// end inline asm
	// begin inline asm
	shfl.sync.down.b32 %r186, %r187, %r188, %r165, %r190;
	// end inline asm
	mov.b64 	%rd66, {%r181, %r186};
	add.s32 	%r191, %r146, 2;
	setp.gt.s32 	%p174, %r191, %r165;
	mov.u64 	%rd446, %rd445;
	mov.f64 	%fd368, %fd367;
	@%p174 bra 	$L__BB10_78;
	abs.f64 	%fd98, %fd367;
	abs.f64 	%fd99, %fd97;
	setp.lt.f64 	%p175, %fd98, %fd99;
	mov.u64 	%rd446, %rd66;
	mov.f64 	%fd368, %fd97;
	@%p175 bra 	$L__BB10_78;
	setp.lt.f64 	%p176, %fd99, %fd98;
	mov.u64 	%rd446, %rd445;
	mov.f64 	%fd368, %fd367;
	@%p176 bra 	$L__BB10_78;
	setp.lt.s64 	%p177, %rd445, %rd66;
	min.s64 	%rd446, %rd445, %rd66;
	selp.f64 	%fd368, %fd367, %fd97, %p177;
$L__BB10_78:
	mov.b64 	%rd404, %fd368;
	mov.b64 	{%r193, %r198}, %rd404;
	mov.b32 	%r209, 4;
	mov.b32 	%r211, -1;
	// begin inline asm
	shfl.sync.down.b32 %r192, %r193, %r209, %r165, %r211;
	// end inline asm
	// begin inline asm
	shfl.sync.down.b32 %r197, %r198, %r209, %r165, %r211;
	// end inline asm
	mov.b64 	%rd405, {%r192, %r197};
	mov.b64 	%fd102, %rd405;
	mov.b64 	{%r203, %r208}, %rd446;
	// begin inline asm
	shfl.sync.down.b32 %r202, %r203, %r209, %r165, %r211;
	// end inline asm
	// begin inline asm
	shfl.sync.down.b32 %r207, %r208, %r209, %r165, %r211;
	// end inline asm
	mov.b64 	%rd69, {%r202, %r207};
	add.s32 	%r212, %r146, 4;
	setp.gt.s32 	%p178, %r212, %r165;
	mov.u64 	%rd447, %rd446;
	mov.f64 	%fd369, %fd368;
	@%p178 bra 	$L__BB10_82;
	abs.f64 	%fd103, %fd368;
	abs.f64 	%fd104, %fd102;
	setp.lt.f64 	%p179, %fd103, %fd104;
	mov.u64 	%rd447, %rd69;
	mov.f64 	%fd369, %fd102;
	@%p179 bra 	$L__BB10_82;
	setp.lt.f64 	%p180, %fd104, %fd103;
	mov.u64 	%rd447, %rd446;
	mov.f64 	%fd369, %fd368;
	@%p180 bra 	$L__BB10_82;
	setp.lt.s64 	%p181, %rd446, %rd69;
	min.s64 	%rd447, %rd446, %rd69;
	selp.f64 	%fd369, %fd368, %fd102, %p181;
$L__BB10_82:
	mov.b64 	%rd406, %fd369;
	mov.b64 	{%r214, %r219}, %rd406;
	mov.b32 	%r230, 8;
	mov.b32 	%r232, -1;
	// begin inline asm
	shfl.sync.down.b32 %r213, %r214, %r230, %r165, %r232;
	// end inline asm
	// begin inline asm
	shfl.sync.down.b32 %r218, %r219, %r230, %r165, %r232;
	// end inline asm
	mov.b64 	%rd407, {%r213, %r218};
	mov.b64 	%fd107, %rd407;
	mov.b64 	{%r224, %r229}, %rd447;
	// begin inline asm
	shfl.sync.down.b32 %r223, %r224, %r230, %r165, %r232;
	// end inline asm
	// begin inline asm
	shfl.sync.down.b32 %r228, %r229, %r230, %r165, %r232;
	// end inline asm
	mov.b64 	%rd72, {%r223, %r228};
	add.s32 	%r233, %r146, 8;
	setp.gt.s32 	%p182, %r233, %r165;
	mov.u64 	%rd448, %rd447;
	mov.f64 	%fd370, %fd369;
	@%p182 bra 	$L__BB10_86;
	abs.f64 	%fd108, %fd369;
	abs.f64 	%fd109, %fd107;
	setp.lt.f64 	%p183, %fd108, %fd109;
	mov.u64 	%rd448, %rd72;
	mov.f64 	%fd370, %fd107;
	@%p183 bra 	$L__BB10_86;
	setp.lt.f64 	%p184, %fd109, %fd108;
	mov.u64 	%rd448, %rd447;
	mov.f64 	%fd370, %fd369;
	@%p184 bra 	$L__BB10_86;
	setp.lt.s64 	%p185, %rd447, %rd72;
	min.s64 	%rd448, %rd447, %rd72;
	selp.f64 	%fd370, %fd369, %fd107, %p185;
$L__BB10_86:
	mov.b64 	%rd408, %fd370;
	mov.b64 	{%r235, %r240}, %rd408;
	mov.b32 	%r251, 16;
	mov.b32 	%r253, -1;
	// begin inline asm
	shfl.sync.down.b32 %r234, %r235, %r251, %r165, %r253;
	// end inline asm
	// begin inline asm
	shfl.sync.down.b32 %r239, %r240, %r251, %r165, %r253;
	// end inline asm
	mov.b64 	%rd409, {%r234, %r239};
	mov.b64 	%fd112, %rd409;
	mov.b64 	{%r245, %r250}, %rd448;
	// begin inline asm
	shfl.sync.down.b32 %r244, %r245, %r251, %r165, %r253;
	// end inline asm
	// begin inline asm
	shfl.sync.down.b32 %r249, %r250, %r251, %r165, %r253;
	// end inline asm
	mov.b64 	%rd75, {%r244, %r249};
	add.s32 	%r254, %r146, 16;
	setp.gt.s32 	%p186, %r254, %r165;
	mov.u64 	%rd508, %rd448;
	mov.f64 	%fd422, %fd370;
	@%p186 bra 	$L__BB10_90;
	abs.f64 	%fd113, %fd370;
	abs.f64 	%fd114, %fd112;
	setp.lt.f64 	%p187, %fd113, %fd114;
	mov.u64 	%rd508, %rd75;
	mov.f64 	%fd422, %fd112;
	@%p187 bra 	$L__BB10_90;
	setp.lt.f64 	%p188, %fd114, %fd113;
	mov.u64 	%rd508, %rd448;
	mov.f64 	%fd422, %fd370;
	@%p188 bra 	$L__BB10_90;
	setp.lt.s64 	%p189, %rd448, %rd75;
	min.s64 	%rd508, %rd448, %rd75;
	selp.f64 	%fd422, %fd370, %fd112, %p189;
$L__BB10_90:
	setp.ne.s32 	%p190, %r146, 0;
	@%p190 bra 	$L__BB10_92;
	shr.u32 	%r255, %r1, 1;
	and.b32  	%r256, %r255, 496;
	mov.u32 	%r257, _ZN6thrust24THRUST_300001_SM_1000_NS8cuda_cub4core6detail5shmemE;
	add.s32 	%r258, %r257, %r256;
	st.shared.f64 	[%r258+8], %fd422;
	st.shared.u64 	[%r258+16], %rd508;
$L__BB10_92:
	bar.sync 	0;
	setp.ne.s32 	%p191, %r1, 0;
	@%p191 bra 	$L__BB10_232;
	setp.lt.s32 	%p192, %r29, 33;
	mov.f64 	%fd372, %fd422;
	mov.u64 	%rd450, %rd508;
	@%p192 bra 	$L__BB10_97;
	ld.shared.f64 	%fd117, [_ZN6thrust24THRUST_300001_SM_1000_NS8cuda_cub4core6detail5shmemE+24];
	ld.shared.u64 	%rd78, [_ZN6thrust24THRUST_300001_SM_1000_NS8cuda_cub4core6detail5shmemE+32];
	abs.f64 	%fd118, %fd422;
	abs.f64 	%fd119, %fd117;
	setp.lt.f64 	%p193, %fd118, %fd119;
	mov.f64 	%fd372, %fd117;
	mov.u64 	%rd450, %rd78;
	@%p193 bra 	$L__BB10_97;
	setp.lt.f64 	%p194, %fd119, %fd118;
	mov.f64 	%fd372, %fd422;
	mov.u64 	%rd450, %rd508;
	@%p194 bra 	$L__BB10_97;
	setp.lt.s64 	%p195, %rd508, %rd78;
	min.s64 	%rd450, %rd508, %rd78;
	selp.f64 	%fd372, %fd422, %fd117, %p195;
$L__BB10_97:
	setp.lt.s32 	%p196, %r29, 65;
	mov.f64 	%fd373, %fd372;
	mov.u64 	%rd451, %rd450;
	@%p196 bra 	$L__BB10_101;
	ld.shared.f64 	%fd122, [_ZN6thrust24THRUST_300001_SM_1000_NS8cuda_cub4core6detail5shmemE+40];
	ld.shared.u64 	%rd81, [_ZN6thrust24THRUST_300001_SM_1000_NS8cuda_cub4core6detail5shmemE+48];
	abs.f64 	%fd123, %fd372;
	abs.f64 	%fd124, %fd122;
	setp.lt.f64 	%p197, %fd123, %fd124;
	mov.f64 	%fd373, %fd122;
	mov.u64 	%rd451, %rd81;
	@%p197 bra 	$L__BB10_101;
	setp.lt.f64 	%p198, %fd124, %fd123;
	mov.f64 	%fd373, %fd372;
	mov.u64 	%rd451, %rd450;
	@%p198 bra 	$L__BB10_101;
	setp.lt.s64 	%p199, %rd450, %rd81;
	min.s64 	%rd451, %rd450, %rd81;
	selp.f64 	%fd373, %fd372, %fd122, %p199;
$L__BB10_101:
	setp.lt.s32 	%p200, %r29, 97;
	mov.f64 	%fd374, %fd373;
	mov.u64 	%rd452, %rd451;
	@%p200 bra 	$L__BB10_105;
	ld.shared.f64 	%fd127, [_ZN6thrust24THRUST_300001_SM_1000_NS8cuda_cub4core6detail5shmemE+56];
	ld.shared.u64 	%rd84, [_ZN6thrust24THRUST_300001_SM_1000_NS8cuda_cub4core6detail5shmemE+64];
	abs.f64 	%fd128, %fd373;
	abs.f64 	%fd129, %fd127;
	setp.lt.f64 	%p201, %fd128, %fd129;
	mov.f64 	%fd374, %fd127;
	mov.u64 	%rd452, %rd84;
	@%p201 bra 	$L__BB10_105;
	setp.lt.f64 	%p202, %fd129, %fd128;
	mov.f64 	%fd374, %fd373;
	mov.u64 	%rd452, %rd451;
	@%p202 bra 	$L__BB10_105;
	setp.lt.s64 	%p203, %rd451, %rd84;
	min.s64 	%rd452, %rd451, %rd84;
	selp.f64 	%fd374, %fd373, %fd127, %p203;
$L__BB10_105:
	setp.lt.s32 	%p204, %r29, 129;
	mov.f64 	%fd375, %fd374;
	mov.u64 	%rd453, %rd452;
	@%p204 bra 	$L__BB10_109;
	ld.shared.f64 	%fd132, [_ZN6thrust24THRUST_300001_SM_1000_NS8cuda_cub4core6detail5shmemE+72];
	ld.shared.u64 	%rd87, [_ZN6thrust24THRUST_300001_SM_1000_NS8cuda_cub4core6detail5shmemE+80];
	abs.f64 	%fd133, %fd374;
	abs.f64 	%fd134, %fd132;
	setp.lt.f64 	%p205, %fd133, %fd134;
	mov.f64 	%fd375, %fd132;
	mov.u64 	%rd453, %rd87;
	@%p205 bra 	$L__BB10_109;
	setp.lt.f64 	%p206, %fd134, %fd133;
	mov.f64 	%fd375, %fd374;
	mov.u64 	%rd453, %rd452;
	@%p206 bra 	$L__BB10_109;
	setp.lt.s64 	%p207, %rd452, %rd87;
	min.s64 	%rd453, %rd452, %rd87;
	selp.f64 	%fd375, %fd374, %fd132, %p207;
$L__BB10_109:
	setp.lt.s32 	%p208, %r29, 161;
	mov.f64 	%fd376, %fd375;
	mov.u64 	%rd454, %rd453;
	@%p208 bra 	$L__BB10_113;
	ld.shared.f64 	%fd137, [_ZN6thrust24THRUST_300001_SM_1000_NS8cuda_cub4core6detail5shmemE+88];
	ld.shared.u64 	%rd90, [_ZN6thrust24THRUST_300001_SM_1000_NS8cuda_cub4core6detail5shmemE+96];
	abs.f64 	%fd138, %fd375;
	abs.f64 	%fd139, %fd137;
	setp.lt.f64 	%p209, %fd138, %fd139;
	mov.f64 	%fd376, %fd137;
	mov.u64 	%rd454, %rd90;
	@%p209 bra 	$L__BB10_113;
	setp.lt.f64 	%p210, %fd139, %fd138;
	mov.f64 	%fd376, %fd375;
	mov.u64 	%rd454, %rd453;
	@%p210 bra 	$L__BB10_113;
	setp.lt.s64 	%p211, %rd453, %rd90;
	min.s64 	%rd454, %rd453, %rd90;
	selp.f64 	%fd376, %fd375, %fd137, %p211;
$L__BB10_113:
	setp.lt.s32 	%p212, %r29, 193;
	mov.f64 	%fd377, %fd376;
	mov.u64 	%rd455, %rd454;
	@%p212 bra 	$L__BB10_117;
	ld.shared.f64 	%fd142, [_ZN6thrust24THRUST_300001_SM_1000_NS8cuda_cub4core6detail5shmemE+104];
	ld.shared.u64 	%rd93, [_ZN6thrust24THRUST_300001_SM_1000_NS8cuda_cub4core6detail5shmemE+112];
	abs.f64 	%fd143, %fd376;
	abs.f64 	%fd144, %fd142;
	setp.lt.f64 	%p213, %fd143, %fd144;
	mov.f64 	%fd377, %fd142;
	mov.u64 	%rd455, %rd93;
	@%p213 bra 	$L__BB10_117;
	setp.lt.f64 	%p214, %fd144, %fd143;
	mov.f64 	%fd377, %fd376;
	mov.u64 	%rd455, %rd454;
	@%p214 bra 	$L__BB10_117;
	setp.lt.s64 	%p215, %rd454, %rd93;
	min.s64 	%rd455, %rd454, %rd93;
	selp.f64 	%fd377, %fd376, %fd142, %p215;
$L__BB10_117:
	setp.lt.s32 	%p216, %r29, 225;
	mov.u64 	%rd508, %rd455;
	mov.f64 	%fd422, %fd377;
	@%p216 bra 	$L__BB10_232;
	ld.shared.f64 	%fd147, [_ZN6thrust24THRUST_300001_SM_1000_NS8cuda_cub4core6detail5shmemE+120];
	ld.shared.u64 	%rd96, [_ZN6thrust24THRUST_300001_SM_1000_NS8cuda_cub4core6detail5shmemE+128];
	abs.f64 	%fd148, %fd377;
	abs.f64 	%fd149, %fd147;
	setp.lt.f64 	%p217, %fd148, %fd149;
	mov.u64 	%rd508, %rd96;
	mov.f64 	%fd422, %fd147;
	@%p217 bra 	$L__BB10_232;
	setp.lt.f64 	%p218, %fd149, %fd148;
	mov.u64 	%rd508, %rd455;
	mov.f64 	%fd422, %fd377;
	@%p218 bra 	$L__BB10_232;
	setp.lt.s64 	%p219, %rd455, %rd96;
	min.s64 	%rd508, %rd455, %rd96;
	selp.f64 	%fd422, %fd377, %fd147, %p219;
	bra.uni 	$L__BB10_232;
$L__BB10_121:
	mov.u32 	%r16, %tid.x;
	cvt.u64.u32 	%rd98, %r16;
	mul.wide.u32 	%rd258, %r16, 16;
	add.s64 	%rd239, %rd236, %rd258;
	// begin inline asm
	ld.global.nc.u64 %rd238, [%rd239];
	// end inline asm
	add.s64 	%rd241, %rd239, 8;
	// begin inline asm
	ld.global.nc.u64 %rd240, [%rd241];
	// end inline asm
	mov.b64 	%fd151, %rd238;
	add.s64 	%rd243, %rd239, 4096;
	// begin inline asm
	ld.global.nc.u64 %rd242, [%rd243];
	// end inline asm
	add.s64 	%rd245, %rd239, 4104;
	// begin inline asm
	ld.global.nc.u64 %rd456, [%rd245];
	// end inline asm
	mov.b64 	%fd378, %rd242;
	add.s64 	%rd247, %rd239, 8192;
	// begin inline asm
	ld.global.nc.u64 %rd246, [%rd247];
	// end inline asm
	add.s64 	%rd249, %rd239, 8200;
	// begin inline asm
	ld.global.nc.u64 %rd457, [%rd249];
	// end inline asm
	mov.b64 	%fd379, %rd246;
	add.s64 	%rd251, %rd239, 12288;
	// begin inline asm
	ld.global.nc.u64 %rd250, [%rd251];
	// end inline asm
	add.s64 	%rd253, %rd239, 12296;
	// begin inline asm
	ld.global.nc.u64 %rd458, [%rd253];
	// end inline asm
	mov.b64 	%fd380, %rd250;
	add.s64 	%rd255, %rd239, 16384;
	// begin inline asm
	ld.global.nc.u64 %rd254, [%rd255];
	// end inline asm
	add.s64 	%rd257, %rd239, 16392;
	// begin inline asm
	ld.global.nc.u64 %rd495, [%rd257];
	// end inline asm
	mov.b64 	%fd409, %rd254;
	abs.f64 	%fd156, %fd151;
	abs.f64 	%fd157, %fd378;
	setp.lt.f64 	%p3, %fd156, %fd157;
	@%p3 bra 	$L__BB10_123;
	setp.lt.f64 	%p4, %fd157, %fd156;
	setp.lt.s64 	%p5, %rd240, %rd456;
	or.pred  	%p6, %p4, %p5;
	selp.b64 	%rd456, %rd240, %rd456, %p6;
	selp.f64 	%fd378, %fd151, %fd378, %p6;
$L__BB10_123:
	abs.f64 	%fd160, %fd378;
	abs.f64 	%fd161, %fd379;
	setp.lt.f64 	%p7, %fd160, %fd161;
	@%p7 bra 	$L__BB10_125;
	setp.lt.f64 	%p8, %fd161, %fd160;
	setp.lt.s64 	%p9, %rd456, %rd457;
	or.pred  	%p10, %p8, %p9;
	selp.b64 	%rd457, %rd456, %rd457, %p10;
	selp.f64 	%fd379, %fd378, %fd379, %p10;
$L__BB10_125:
	abs.f64 	%fd164, %fd379;
	abs.f64 	%fd165, %fd380;
	setp.lt.f64 	%p11, %fd164, %fd165;
	@%p11 bra 	$L__BB10_127;
	setp.lt.f64 	%p12, %fd165, %fd164;
	setp.lt.s64 	%p13, %rd457, %rd458;
	or.pred  	%p14, %p12, %p13;
	selp.b64 	%rd458, %rd457, %rd458, %p14;
	selp.f64 	%fd380, %fd379, %fd380, %p14;
$L__BB10_127:
	abs.f64 	%fd168, %fd380;
	abs.f64 	%fd169, %fd409;
	setp.lt.f64 	%p15, %fd168, %fd169;
	@%p15 bra 	$L__BB10_129;
	setp.lt.f64 	%p16, %fd169, %fd168;
	setp.lt.s64 	%p17, %rd458, %rd495;
	or.pred  	%p18, %p16, %p17;
	selp.b64 	%rd495, %rd458, %rd495, %p18;
	selp.f64 	%fd409, %fd380, %fd409, %p18;
$L__BB10_129:
	setp.lt.u32 	%p19, %r29, 2560;
	mov.b64 	%rd474, 1280;
	@%p19 bra 	$L__BB10_165;
	add.s64 	%rd262, %rd1, -2560;
	mul.hi.u64 	%rd263, %rd262, -3689348814741910323;
	shr.u64 	%rd112, %rd263, 10;
	setp.lt.u64 	%p20, %rd262, 1280;
	mov.b64 	%rd474, 1280;
	@%p20 bra 	$L__BB10_153;
	add.s64 	%rd265, %rd112, 1;
	and.b64  	%rd460, %rd265, 36028797018963966;
	shl.b64 	%rd266, %rd98, 4;
	add.s64 	%rd267, %rd266, %rd236;
	add.s64 	%rd461, %rd267, 57352;
	mov.b64 	%rd474, 1280;
$L__BB10_132:
	add.s64 	%rd269, %rd461, -36872;
	// begin inline asm
	ld.global.nc.u64 %rd268, [%rd269];
	// end inline asm
	add.s64 	%rd271, %rd461, -36864;
	// begin inline asm
	ld.global.nc.u64 %rd464, [%rd271];
	// end inline asm
	mov.b64 	%fd383, %rd268;
	add.s64 	%rd273, %rd461, -32776;
	// begin inline asm
	ld.global.nc.u64 %rd272, [%rd273];
	// end inline asm
	add.s64 	%rd275, %rd461, -32768;
	// begin inline asm
	ld.global.nc.u64 %rd465, [%rd275];
	// end inline asm
	mov.b64 	%fd384, %rd272;
	add.s64 	%rd277, %rd461, -28680;
	// begin inline asm
	ld.global.nc.u64 %rd276, [%rd277];
	// end inline asm
	add.s64 	%rd279, %rd461, -28672;
	// begin inline asm
	ld.global.nc.u64 %rd466, [%rd279];
	// end inline asm
	mov.b64 	%fd385, %rd276;
	add.s64 	%rd281, %rd461, -24584;
	// begin inline asm
	ld.global.nc.u64 %rd280, [%rd281];
	// end inline asm
	add.s64 	%rd283, %rd461, -24576;
	// begin inline asm
	ld.global.nc.u64 %rd467, [%rd283];
	// end inline asm
	mov.b64 	%fd386, %rd280;
	add.s64 	%rd285, %rd461, -20488;
	// begin inline asm
	ld.global.nc.u64 %rd284, [%rd285];
	// end inline asm
	add.s64 	%rd287, %rd461, -20480;
	// begin inline asm
	ld.global.nc.u64 %rd468, [%rd287];
	// end inline asm
	mov.b64 	%fd387, %rd284;
	abs.f64 	%fd178, %fd409;
	abs.f64 	%fd179, %fd383;
	setp.lt.f64 	%p21, %fd178, %fd179;
	@%p21 bra 	$L__BB10_134;
	setp.lt.f64 	%p22, %fd179, %fd178;
	setp.lt.s64 	%p23, %rd495, %rd464;
	or.pred  	%p24, %p22, %p23;
	selp.b64 	%rd464, %rd495, %rd464, %p24;
	selp.f64 	%fd383, %fd409, %fd383, %p24;
$L__BB10_134:
	abs.f64 	%fd182, %fd383;
	abs.f64 	%fd183, %fd384;
	setp.lt.f64 	%p25, %fd182, %fd183;
	@%p25 bra 	$L__BB10_136;
	setp.lt.f64 	%p26, %fd183, %fd182;
	setp.lt.s64 	%p27, %rd464, %rd465;
	or.pred  	%p28, %p26, %p27;
	selp.b64 	%rd465, %rd464, %rd465, %p28;
	selp.f64 	%fd384, %fd383, %fd384, %p28;
$L__BB10_136:
	abs.f64 	%fd186, %fd384;
	abs.f64 	%fd187, %fd385;
	setp.lt.f64 	%p29, %fd186, %fd187;
	@%p29 bra 	$L__BB10_138;
	setp.lt.f64 	%p30, %fd187, %fd186;
	setp.lt.s64 	%p31, %rd465, %rd466;
	or.pred  	%p32, %p30, %p31;
	selp.b64 	%rd466, %rd465, %rd466, %p32;
	selp.f64 	%fd385, %fd384, %fd385, %p32;
$L__BB10_138:
	abs.f64 	%fd190, %fd385;
	abs.f64 	%fd191, %fd386;
	setp.lt.f64 	%p33, %fd190, %fd191;
	@%p33 bra 	$L__BB10_140;
	setp.lt.f64 	%p34, %fd191, %fd190;
	setp.lt.s64 	%p35, %rd466, %rd467;
	or.pred  	%p36, %p34, %p35;
	selp.b64 	%rd467, %rd466, %rd467, %p36;
	selp.f64 	%fd386, %fd385, %fd386, %p36;
$L__BB10_140:
	abs.f64 	%fd194, %fd386;
	abs.f64 	%fd195, %fd387;
	setp.lt.f64 	%p37, %fd194, %fd195;
	@%p37 bra 	$L__BB10_142;
	setp.lt.f64 	%p38, %fd195, %fd194;
	setp.lt.s64 	%p39, %rd467, %rd468;
	or.pred  	%p40, %p38, %p39;
	selp.b64 	%rd468, %rd467, %rd468, %p40;
	selp.f64 	%fd387, %fd386, %fd387, %p40;
$L__BB10_142:
	add.s64 	%rd289, %rd461, -16392;
	// begin inline asm
	ld.global.nc.u64 %rd288, [%rd289];
	// end inline asm
	add.s64 	%rd291, %rd461, -16384;
	// begin inline asm
	ld.global.nc.u64 %rd469, [%rd291];
	// end inline asm
	mov.b64 	%fd388, %rd288;
	add.s64 	%rd293, %rd461, -12296;
	// begin inline asm
	ld.global.nc.u64 %rd292, [%rd293];
	// end inline asm
	add.s64 	%rd295, %rd461, -12288;
	// begin inline asm
	ld.global.nc.u64 %rd470, [%rd295];
	// end inline asm
	mov.b64 	%fd389, %rd292;
	add.s64 	%rd297, %rd461, -8200;
	// begin inline asm
	ld.global.nc.u64 %rd296, [%rd297];
	// end inline asm
	add.s64 	%rd299, %rd461, -8192;
	// begin inline asm
	ld.global.nc.u64 %rd471, [%rd299];
	// end inline asm
	mov.b64 	%fd390, %rd296;
	add.s64 	%rd301, %rd461, -4104;
	// begin inline asm
	ld.global.nc.u64 %rd300, [%rd301];
	// end inline asm
	add.s64 	%rd303, %rd461, -4096;
	// begin inline asm
	ld.global.nc.u64 %rd472, [%rd303];
	// end inline asm
	mov.b64 	%fd391, %rd300;
	add.s64 	%rd305, %rd461, -8;
	// begin inline asm
	ld.global.nc.u64 %rd304, [%rd305];
	// end inline asm
	// begin inline asm
	ld.global.nc.u64 %rd495, [%rd461];
	// end inline asm
	mov.b64 	%fd409, %rd304;
	abs.f64 	%fd203, %fd387;
	abs.f64 	%fd204, %fd388;
	setp.lt.f64 	%p41, %fd203, %fd204;
	@%p41 bra 	$L__BB10_144;
	setp.lt.f64 	%p42, %fd204, %fd203;
	setp.lt.s64 	%p43, %rd468, %rd469;
	or.pred  	%p44, %p42, %p43;
	selp.b64 	%rd469, %rd468, %rd469, %p44;
	selp.f64 	%fd388, %fd387, %fd388, %p44;
$L__BB10_144:
	abs.f64 	%fd207, %fd388;
	abs.f64 	%fd208, %fd389;
	setp.lt.f64 	%p45, %fd207, %fd208;
	@%p45 bra 	$L__BB10_146;
	setp.lt.f64 	%p46, %fd208, %fd207;
	setp.lt.s64 	%p47, %rd469, %rd470;
	or.pred  	%p48, %p46, %p47;
	selp.b64 	%rd470, %rd469, %rd470, %p48;
	selp.f64 	%fd389, %fd388, %fd389, %p48;
$L__BB10_146:
	abs.f64 	%fd211, %fd389;
	abs.f64 	%fd212, %fd390;
	setp.lt.f64 	%p49, %fd211, %fd212;
	@%p49 bra 	$L__BB10_148;
	setp.lt.f64 	%p50, %fd212, %fd211;
	setp.lt.s64 	%p51, %rd470, %rd471;
	or.pred  	%p52, %p50, %p51;
	selp.b64 	%rd471, %rd470, %rd471, %p52;
	selp.f64 	%fd390, %fd389, %fd390, %p52;
$L__BB10_148:
	abs.f64 	%fd215, %fd390;
	abs.f64 	%fd216, %fd391;
	setp.lt.f64 	%p53, %fd215, %fd216;
	@%p53 bra 	$L__BB10_150;
	setp.lt.f64 	%p54, %fd216, %fd215;
	setp.lt.s64 	%p55, %rd471, %rd472;
	or.pred  	%p56, %p54, %p55;
	selp.b64 	%rd472, %rd471, %rd472, %p56;
	selp.f64 	%fd391, %fd390, %fd391, %p56;
$L__BB10_150:
	abs.f64 	%fd219, %fd391;
	abs.f64 	%fd220, %fd409;
	setp.lt.f64 	%p57, %fd219, %fd220;
	@%p57 bra 	$L__BB10_152;
	setp.lt.f64 	%p58, %fd220, %fd219;
	setp.lt.s64 	%p59, %rd472, %rd495;
	or.pred  	%p60, %p58, %p59;
	selp.b64 	%rd495, %rd472, %rd495, %p60;
	selp.f64 	%fd409, %fd391, %fd409, %p60;
$L__BB10_152:
	add.s64 	%rd474, %rd474, 2560;
	add.s64 	%rd461, %rd461, 40960;
	add.s64 	%rd460, %rd460, -2;
	setp.ne.s64 	%p61, %rd460, 0;
	@%p61 bra 	$L__BB10_132;
$L__BB10_153:
	and.b64  	%rd308, %rd112, 1;
	setp.eq.b64 	%p62, %rd308, 1;
	@%p62 bra 	$L__BB10_165;
	shl.b64 	%rd329, %rd474, 4;
	mul.wide.u32 	%rd330, %r16, 16;
	add.s64 	%rd331, %rd236, %rd330;
	add.s64 	%rd310, %rd331, %rd329;
	// begin inline asm
	ld.global.nc.u64 %rd309, [%rd310];
	// end inline asm
	add.s64 	%rd312, %rd310, 8;
	// begin inline asm
	ld.global.nc.u64 %rd478, [%rd312];
	// end inline asm
	mov.b64 	%fd395, %rd309;
	add.s64 	%rd314, %rd310, 4096;
	// begin inline asm
	ld.global.nc.u64 %rd313, [%rd314];
	// end inline asm
	add.s64 	%rd316, %rd310, 4104;
	// begin inline asm
	ld.global.nc.u64 %rd479, [%rd316];
	// end inline asm
	mov.b64 	%fd396, %rd313;
	add.s64 	%rd318, %rd310, 8192;
	// begin inline asm
	ld.global.nc.u64 %rd317, [%rd318];
	// end inline asm
	add.s64 	%rd320, %rd310, 8200;
	// begin inline asm
	ld.global.nc.u64 %rd480, [%rd320];
	// end inline asm
	mov.b64 	%fd397, %rd317;
	add.s64 	%rd322, %rd310, 12288;
	// begin inline asm
	ld.global.nc.u64 %rd321, [%rd322];
	// end inline asm
	add.s64 	%rd324, %rd310, 12296;
	// begin inline asm
	ld.global.nc.u64 %rd481, [%rd324];
	// end inline asm
	mov.b64 	%fd398, %rd321;
	add.s64 	%rd326, %rd310, 16384;
	// begin inline asm
	ld.global.nc.u64 %rd325, [%rd326];
	// end inline asm
	add.s64 	%rd328, %rd310, 16392;
	// begin inline asm
	ld.global.nc.u64 %rd482, [%rd328];
	// end inline asm
	mov.b64 	%fd399, %rd325;
	abs.f64 	%fd230, %fd409;
	abs.f64 	%fd231, %fd395;
	setp.lt.f64 	%p63, %fd230, %fd231;
	@%p63 bra 	$L__BB10_156;
	setp.lt.f64 	%p64, %fd231, %fd230;
	setp.lt.s64 	%p65, %rd495, %rd478;
	or.pred  	%p66, %p64, %p65;
	selp.b64 	%rd478, %rd495, %rd478, %p66;
	selp.f64 	%fd395, %fd409, %fd395, %p66;
$L__BB10_156:
	abs.f64 	%fd234, %fd395;
	abs.f64 	%fd235, %fd396;
	setp.lt.f64 	%p67, %fd234, %fd235;
	@%p67 bra 	$L__BB10_158;
	setp.lt.f64 	%p68, %fd235, %fd234;
	setp.lt.s64 	%p69, %rd478, %rd479;
	or.pred  	%p70, %p68, %p69;
	selp.b64 	%rd479, %rd478, %rd479, %p70;
	selp.f64 	%fd396, %fd395, %fd396, %p70;
$L__BB10_158:
	abs.f64 	%fd238, %fd396;
	abs.f64 	%fd239, %fd397;
	setp.lt.f64 	%p71, %fd238, %fd239;
	@%p71 bra 	$L__BB10_160;
	setp.lt.f64 	%p72, %fd239, %fd238;
	setp.lt.s64 	%p73, %rd479, %rd480;
	or.pred  	%p74, %p72, %p73;
	selp.b64 	%rd480, %rd479, %rd480, %p74;
	selp.f64 	%fd397, %fd396, %fd397, %p74;
$L__BB10_160:
	abs.f64 	%fd242, %fd397;
	abs.f64 	%fd243, %fd398;
	setp.lt.f64 	%p75, %fd242, %fd243;
	@%p75 bra 	$L__BB10_162;
	setp.lt.f64 	%p76, %fd243, %fd242;
	setp.lt.s64 	%p77, %rd480, %rd481;
	or.pred  	%p78, %p76, %p77;
	selp.b64 	%rd481, %rd480, %rd481, %p78;
	selp.f64 	%fd398, %fd397, %fd398, %p78;
$L__BB10_162:
	abs.f64 	%fd246, %fd398;
	abs.f64 	%fd247, %fd399;
	setp.lt.f64 	%p79, %fd246, %fd247;
	@%p79 bra 	$L__BB10_164;
	setp.lt.f64 	%p80, %fd247, %fd246;
	setp.lt.s64 	%p81, %rd481, %rd482;
	or.pred  	%p82, %p80, %p81;
	selp.b64 	%rd482, %rd481, %rd482, %p82;
	selp.f64 	%fd399, %fd398, %fd399, %p82;
$L__BB10_164:
	add.s64 	%rd474, %rd474, 1280;
	mov.u64 	%rd495, %rd482;
	mov.f64 	%fd409, %fd399;
$L__BB10_165:
	cvt.s64.s32 	%rd332, %r29;
	setp.ge.s64 	%p83, %rd474, %rd332;
	@%p83 bra 	$L__BB10_188;
	cvt.u32.u64 	%r17, %rd474;
	sub.s32 	%r18, %r29, %r17;
	setp.ge.s32 	%p84, %r16, %r18;
	@%p84 bra 	$L__BB10_188;
	not.b32 	%r30, %r16;
	add.s32 	%r31, %r29, %r30;
	sub.s32 	%r19, %r31, %r17;
	and.b32  	%r32, %r19, 768;
	setp.eq.s32 	%p85, %r32, 768;
	mov.u32 	%r372, %r16;
	@%p85 bra 	$L__BB10_173;
	cvt.u64.u32 	%rd334, %r16;
	add.s64 	%rd335, %rd474, %rd334;
	shl.b64 	%rd336, %rd335, 4;
	add.s64 	%rd485, %rd236, %rd336;
	shr.u32 	%r33, %r19, 8;
	add.s32 	%r34, %r33, 1;
	and.b32  	%r35, %r34, 3;
	neg.s32 	%r370, %r35;
	mov.u32 	%r372, %r16;
$L__BB10_169:
	.pragma "nounroll";
	mov.u64 	%rd176, %rd495;
	mov.f64 	%fd251, %fd409;
	// begin inline asm
	ld.global.nc.u64 %rd337, [%rd485];
	// end inline asm
	add.s64 	%rd340, %rd485, 8;
	// begin inline asm
	ld.global.nc.u64 %rd339, [%rd340];
	// end inline asm
	mov.b64 	%fd252, %rd337;
	abs.f64 	%fd253, %fd251;
	abs.f64 	%fd254, %fd252;
	setp.lt.f64 	%p86, %fd253, %fd254;
	mov.f64 	%fd409, %fd252;
	mov.u64 	%rd495, %rd339;
	@%p86 bra 	$L__BB10_172;
	setp.lt.f64 	%p87, %fd254, %fd253;
	mov.f64 	%fd409, %fd251;
	mov.u64 	%rd495, %rd176;
	@%p87 bra 	$L__BB10_172;
	setp.lt.s64 	%p88, %rd176, %rd339;
	selp.f64 	%fd409, %fd251, %fd252, %p88;
	min.s64 	%rd495, %rd176, %rd339;
$L__BB10_172:
	add.s32 	%r372, %r372, 256;
	add.s64 	%rd485, %rd485, 4096;
	add.s32 	%r370, %r370, 1;
	setp.ne.s32 	%p89, %r370, 0;
	@%p89 bra 	$L__BB10_169;
$L__BB10_173:
	setp.lt.u32 	%p90, %r19, 768;
	@%p90 bra 	$L__BB10_188;
	cvt.u64.u32 	%rd341, %r372;
	add.s64 	%rd342, %rd474, %rd341;
	shl.b64 	%rd343, %rd342, 4;
	add.s64 	%rd344, %rd343, %rd236;
	add.s64 	%rd490, %rd344, 12296;
$L__BB10_175:
	add.s64 	%rd346, %rd490, -12296;
	// begin inline asm
	ld.global.nc.u64 %rd345, [%rd346];
	// end inline asm
	add.s64 	%rd348, %rd490, -12288;
	// begin inline asm
	ld.global.nc.u64 %rd347, [%rd348];
	// end inline asm
	mov.b64 	%fd260, %rd345;
	abs.f64 	%fd261, %fd409;
	abs.f64 	%fd262, %fd260;
	setp.lt.f64 	%p91, %fd261, %fd262;
	mov.f64 	%fd406, %fd260;
	mov.u64 	%rd492, %rd347;
	@%p91 bra 	$L__BB10_178;
	setp.lt.f64 	%p92, %fd262, %fd261;
	mov.f64 	%fd406, %fd409;
	mov.u64 	%rd492, %rd495;
	@%p92 bra 	$L__BB10_178;
	setp.lt.s64 	%p93, %rd495, %rd347;
	selp.f64 	%fd406, %fd409, %fd260, %p93;
	min.s64 	%rd492, %rd495, %rd347;
$L__BB10_178:
	add.s64 	%rd350, %rd490, -8200;
	// begin inline asm
	ld.global.nc.u64 %rd349, [%rd350];
	// end inline asm
	add.s64 	%rd352, %rd490, -8192;
	// begin inline asm
	ld.global.nc.u64 %rd351, [%rd352];
	// end inline asm
	mov.b64 	%fd265, %rd349;
	abs.f64 	%fd266, %fd406;
	abs.f64 	%fd267, %fd265;
	setp.lt.f64 	%p94, %fd266, %fd267;
	mov.f64 	%fd407, %fd265;
	mov.u64 	%rd493, %rd351;
	@%p94 bra 	$L__BB10_181;
	setp.lt.f64 	%p95, %fd267, %fd266;
	mov.f64 	%fd407, %fd406;
	mov.u64 	%rd493, %rd492;
	@%p95 bra 	$L__BB10_181;
	setp.lt.s64 	%p96, %rd492, %rd351;
	selp.f64 	%fd407, %fd406, %fd265, %p96;
	min.s64 	%rd493, %rd492, %rd351;
$L__BB10_181:
	add.s64 	%rd354, %rd490, -4104;
	// begin inline asm
	ld.global.nc.u64 %rd353, [%rd354];
	// end inline asm
	add.s64 	%rd356, %rd490, -4096;
	// begin inline asm
	ld.global.nc.u64 %rd355, [%rd356];
	// end inline asm
	mov.b64 	%fd270, %rd353;
	abs.f64 	%fd271, %fd407;
	abs.f64 	%fd272, %fd270;
	setp.lt.f64 	%p97, %fd271, %fd272;
	mov.f64 	%fd408, %fd270;
	mov.u64 	%rd494, %rd355;
	@%p97 bra 	$L__BB10_184;
	setp.lt.f64 	%p98, %fd272, %fd271;
	mov.f64 	%fd408, %fd407;
	mov.u64 	%rd494, %rd493;
	@%p98 bra 	$L__BB10_184;
	setp.lt.s64 	%p99, %rd493, %rd355;
	selp.f64 	%fd408, %fd407, %fd270, %p99;
	min.s64 	%rd494, %rd493, %rd355;
$L__BB10_184:
	add.s64 	%rd358, %rd490, -8;
	// begin inline asm
	ld.global.nc.u64 %rd357, [%rd358];
	// end inline asm
	// begin inline asm
	ld.global.nc.u64 %rd359, [%rd490];
	// end inline asm
	mov.b64 	%fd275, %rd357;
	abs.f64 	%fd276, %fd408;
	abs.f64 	%fd277, %fd275;
	setp.lt.f64 	%p100, %fd276, %fd277;
	mov.f64 	%fd409, %fd275;
	mov.u64 	%rd495, %rd359;
	@%p100 bra 	$L__BB10_187;
	setp.lt.f64 	%p101, %fd277, %fd276;
	mov.f64 	%fd409, %fd408;
	mov.u64 	%rd495, %rd494;
	@%p101 bra 	$L__BB10_187;
	setp.lt.s64 	%p102, %rd494, %rd359;
	selp.f64 	%fd409, %fd408, %fd275, %p102;
	min.s64 	%rd495, %rd494, %rd359;
$L__BB10_187:
	add.s32 	%r372, %r372, 1024;
	add.s64 	%rd490, %rd490, 16384;
	setp.lt.s32 	%p103, %r372, %r18;
	@%p103 bra 	$L__BB10_175;
$L__BB10_188:
	// begin inline asm
	mov.u32 %r36, %laneid;
	// end inline asm
	mov.b64 	%rd361, %fd409;
	mov.b64 	{%r38, %r43}, %rd361;
	mov.b32 	%r54, 1;
	mov.b32 	%r55, 31;
	mov.b32 	%r56, -1;
	// begin inline asm
	shfl.sync.down.b32 %r37, %r38, %r54, %r55, %r56;
	// end inline asm
	// begin inline asm
	shfl.sync.down.b32 %r42, %r43, %r54, %r55, %r56;
	// end inline asm
	mov.b64 	%rd362, {%r37, %r42};
	mov.b64 	%fd281, %rd362;
	mov.b64 	{%r48, %r53}, %rd495;
	// begin inline asm
	shfl.sync.down.b32 %r47, %r48, %r54, %r55, %r56;
	// end inline asm
	// begin inline asm
	shfl.sync.down.b32 %r52, %r53, %r54, %r55, %r56;
	// end inline asm
	mov.b64 	%rd200, {%r47, %r52};
	setp.gt.s32 	%p104, %r36, 30;
	mov.f64 	%fd411, %fd409;
	mov.u64 	%rd497, %rd495;
	@%p104 bra 	$L__BB10_192;
	abs.f64 	%fd282, %fd409;
	abs.f64 	%fd283, %fd281;
	setp.lt.f64 	%p105, %fd282, %fd283;
	mov.f64 	%fd411, %fd281;
	mov.u64 	%rd497, %rd200;
	@%p105 bra 	$L__BB10_192;
	setp.lt.f64 	%p106, %fd283, %fd282;
	mov.f64 	%fd411, %fd409;
	mov.u64 	%rd497, %rd495;
	@%p106 bra 	$L__BB10_192;
	setp.lt.s64 	%p107, %rd495, %rd200;
	selp.f64 	%fd411, %fd409, %fd281, %p107;
	min.s64 	%rd497, %rd495, %rd200;
$L__BB10_192:
	mov.b64 	%rd363, %fd411;
	mov.b64 	{%r58, %r63}, %rd363;
	mov.b32 	%r74, 2;
	mov.b32 	%r75, 31;
	mov.b32 	%r76, -1;
	// begin inline asm
	shfl.sync.down.b32 %r57, %r58, %r74, %r75, %r76;
	// end inline asm
	// begin inline asm
	shfl.sync.down.b32 %r62, %r63, %r74, %r75, %r76;
	// end inline asm
	mov.b64 	%rd364, {%r57, %r62};
	mov.b64 	%fd286, %rd364;
	mov.b64 	{%r68, %r73}, %rd497;
	// begin inline asm
	shfl.sync.down.b32 %r67, %r68, %r74, %r75, %r76;
	// end inline asm
	// begin inline asm
	shfl.sync.down.b32 %r72, %r73, %r74, %r75, %r76;
	// end inline asm
	mov.b64 	%rd203, {%r67, %r72};
	setp.gt.s32 	%p108, %r36, 29;
	mov.f64 	%fd412, %fd411;
	mov.u64 	%rd498, %rd497;
	@%p108 bra 	$L__BB10_196;
	abs.f64 	%fd287, %fd411;
	abs.f64 	%fd288, %fd286;
	setp.lt.f64 	%p109, %fd287, %fd288;
	mov.f64 	%fd412, %fd286;
	mov.u64 	%rd498, %rd203;
	@%p109 bra 	$L__BB10_196;
	setp.lt.f64 	%p110, %fd288, %fd287;
	mov.f64 	%fd412, %fd411;
	mov.u64 	%rd498, %rd497;
	@%p110 bra 	$L__BB10_196;
	setp.lt.s64 	%p111, %rd497, %rd203;
	selp.f64 	%fd412, %fd411, %fd286, %p111;
	min.s64 	%rd498, %rd497, %rd203;
$L__BB10_196:
	mov.b64 	%rd365, %fd412;
	mov.b64 	{%r78, %r83}, %rd365;
	mov.b32 	%r94, 4;
	mov.b32 	%r95, 31;
	mov.b32 	%r96, -1;
	// begin inline asm
	shfl.sync.down.b32 %r77, %r78, %r94, %r95, %r96;
	// end inline asm
	// begin inline asm
	shfl.sync.down.b32 %r82, %r83, %r94, %r95, %r96;
	// end inline asm
	mov.b64 	%rd366, {%r77, %r82};
	mov.b64 	%fd291, %rd366;
	mov.b64 	{%r88, %r93}, %rd498;
	// begin inline asm
	shfl.sync.down.b32 %r87, %r88, %r94, %r95, %r96;
	// end inline asm
	// begin inline asm
	shfl.sync.down.b32 %r92, %r93, %r94, %r95, %r96;
	// end inline asm
	mov.b64 	%rd206, {%r87, %r92};
	setp.gt.s32 	%p112, %r36, 27;
	mov.f64 	%fd413, %fd412;
	mov.u64 	%rd499, %rd498;
	@%p112 bra 	$L__BB10_200;
	abs.f64 	%fd292, %fd412;
	abs.f64 	%fd293, %fd291;
	setp.lt.f64 	%p113, %fd292, %fd293;
	mov.f64 	%fd413, %fd291;
	mov.u64 	%rd499, %rd206;
	@%p113 bra 	$L__BB10_200;
	setp.lt.f64 	%p114, %fd293, %fd292;
	mov.f64 	%fd413, %fd412;
	mov.u64 	%rd499, %rd498;
	@%p114 bra 	$L__BB10_200;
	setp.lt.s64 	%p115, %rd498, %rd206;
	selp.f64 	%fd413, %fd412, %fd291, %p115;
	min.s64 	%rd499, %rd498, %rd206;
$L__BB10_200:
	mov.b64 	%rd367, %fd413;
	mov.b64 	{%r98, %r103}, %rd367;
	mov.b32 	%r114, 8;
	mov.b32 	%r115, 31;
	mov.b32 	%r116, -1;
	// begin inline asm
	shfl.sync.down.b32 %r97, %r98, %r114, %r115, %r116;
	// end inline asm
	// begin inline asm
	shfl.sync.down.b32 %r102, %r103, %r114, %r115, %r116;
	// end inline asm
	mov.b64 	%rd368, {%r97, %r102};
	mov.b64 	%fd296, %rd368;
	mov.b64 	{%r108, %r113}, %rd499;
	// begin inline asm
	shfl.sync.down.b32 %r107, %r108, %r114, %r115, %r116;
	// end inline asm
	// begin inline asm
	shfl.sync.down.b32 %r112, %r113, %r114, %r115, %r116;
	// end inline asm
	mov.b64 	%rd209, {%r107, %r112};
	setp.gt.s32 	%p116, %r36, 23;
	mov.f64 	%fd414, %fd413;
	mov.u64 	%rd500, %rd499;
	@%p116 bra 	$L__BB10_204;
	abs.f64 	%fd297, %fd413;
	abs.f64 	%fd298, %fd296;
	setp.lt.f64 	%p117, %fd297, %fd298;
	mov.f64 	%fd414, %fd296;
	mov.u64 	%rd500, %rd209;
	@%p117 bra 	$L__BB10_204;
	setp.lt.f64 	%p118, %fd298, %fd297;
	mov.f64 	%fd414, %fd413;
	mov.u64 	%rd500, %rd499;
	@%p118 bra 	$L__BB10_204;
	setp.lt.s64 	%p119, %rd499, %rd209;
	selp.f64 	%fd414, %fd413, %fd296, %p119;
	min.s64 	%rd500, %rd499, %rd209;
$L__BB10_204:
	mov.b64 	%rd369, %fd414;
	mov.b64 	{%r118, %r123}, %rd369;
	mov.b32 	%r134, 16;
	mov.b32 	%r135, 31;
	mov.b32 	%r136, -1;
	// begin inline asm
	shfl.sync.down.b32 %r117, %r118, %r134, %r135, %r136;
	// end inline asm
	// begin inline asm
	shfl.sync.down.b32 %r122, %r123, %r134, %r135, %r136;
	// end inline asm
	mov.b64 	%rd370, {%r117, %r122};
	mov.b64 	%fd301, %rd370;
	mov.b64 	{%r128, %r133}, %rd500;
	// begin inline asm
	shfl.sync.down.b32 %r127, %r128, %r134, %r135, %r136;
	// end inline asm
	// begin inline asm
	shfl.sync.down.b32 %r132, %r133, %r134, %r135, %r136;
	// end inline asm
	mov.b64 	%rd212, {%r127, %r132};
	setp.gt.s32 	%p120, %r36, 15;
	mov.f64 	%fd422, %fd414;
	mov.u64 	%rd508, %rd500;
	@%p120 bra 	$L__BB10_208;
	abs.f64 	%fd302, %fd414;
	abs.f64 	%fd303, %fd301;
	setp.lt.f64 	%p121, %fd302, %fd303;
	mov.f64 	%fd422, %fd301;
	mov.u64 	%rd508, %rd212;
	@%p121 bra 	$L__BB10_208;
	setp.lt.f64 	%p122, %fd303, %fd302;
	mov.f64 	%fd422, %fd414;
	mov.u64 	%rd508, %rd500;
	@%p122 bra 	$L__BB10_208;
	setp.lt.s64 	%p123, %rd500, %rd212;
	selp.f64 	%fd422, %fd414, %fd301, %p123;
	min.s64 	%rd508, %rd500, %rd212;
$L__BB10_208:
	setp.ne.s32 	%p124, %r36, 0;
	@%p124 bra 	$L__BB10_210;
	shr.u32 	%r137, %r16, 1;
	and.b32  	%r138, %r137, 496;
	mov.u32 	%r139, _ZN6thrust24THRUST_300001_SM_1000_NS8cuda_cub4core6detail5shmemE;
	add.s32 	%r140, %r139, %r138;
	st.shared.f64 	[%r140+8], %fd422;
	st.shared.u64 	[%r140+16], %rd508;
$L__BB10_210:
	bar.sync 	0;
	setp.ne.s32 	%p125, %r16, 0;
	@%p125 bra 	$L__BB10_232;
	ld.shared.f64 	%fd306, [_ZN6thrust24THRUST_300001_SM_1000_NS8cuda_cub4core6detail5shmemE+24];
	ld.shared.u64 	%rd215, [_ZN6thrust24THRUST_300001_SM_1000_NS8cuda_cub4core6detail5shmemE+32];
	abs.f64 	%fd307, %fd422;
	abs.f64 	%fd308, %fd306;
	setp.lt.f64 	%p126, %fd307, %fd308;
	mov.f64 	%fd416, %fd306;
	mov.u64 	%rd502, %rd215;
	@%p126 bra 	$L__BB10_214;
	setp.lt.f64 	%p127, %fd308, %fd307;
	mov.f64 	%fd416, %fd422;
	mov.u64 	%rd502, %rd508;
	@%p127 bra 	$L__BB10_214;
	setp.lt.s64 	%p128, %rd508, %rd215;
	selp.f64 	%fd416, %fd422, %fd306, %p128;
	min.s64 	%rd502, %rd508, %rd215;
$L__BB10_214:
	ld.shared.f64 	%fd311, [_ZN6thrust24THRUST_300001_SM_1000_NS8cuda_cub4core6detail5shmemE+40];
	ld.shared.u64 	%rd218, [_ZN6thrust24THRUST_300001_SM_1000_NS8cuda_cub4core6detail5shmemE+48];
	abs.f64 	%fd312, %fd416;
	abs.f64 	%fd313, %fd311;
	setp.lt.f64 	%p129, %fd312, %fd313;
	mov.f64 	%fd417, %fd311;
	mov.u64 	%rd503, %rd218;
	@%p129 bra 	$L__BB10_217;
	setp.lt.f64 	%p130, %fd313, %fd312;
	mov.f64 	%fd417, %fd416;
	mov.u64 	%rd503, %rd502;
	@%p130 bra 	$L__BB10_217;
	setp.lt.s64 	%p131, %rd502, %rd218;
	selp.f64 	%fd417, %fd416, %fd311, %p131;
	min.s64 	%rd503, %rd502, %rd218;
$L__BB10_217:
	ld.shared.f64 	%fd316, [_ZN6thrust24THRUST_300001_SM_1000_NS8cuda_cub4core6detail5shmemE+56];
	ld.shared.u64 	%rd221, [_ZN6thrust24THRUST_300001_SM_1000_NS8cuda_cub4core6detail5shmemE+64];
	abs.f64 	%fd317, %fd417;
	abs.f64 	%fd318, %fd316;
	setp.lt.f64 	%p132, %fd317, %fd318;
	mov.f64 	%fd418, %fd316;
	mov.u64 	%rd504, %rd221;
	@%p132 bra 	$L__BB10_220;
	setp.lt.f64 	%p133, %fd318, %fd317;
	mov.f64 	%fd418, %fd417;
	mov.u64 	%rd504, %rd503;
	@%p133 bra 	$L__BB10_220;
	setp.lt.s64 	%p134, %rd503, %rd221;
	selp.f64 	%fd418, %fd417, %fd316, %p134;
	min.s64 	%rd504, %rd503, %rd221;
$L__BB10_220:
	ld.shared.f64 	%fd321, [_ZN6thrust24THRUST_300001_SM_1000_NS8cuda_cub4core6detail5shmemE+72];
	ld.shared.u64 	%rd224, [_ZN6thrust24THRUST_300001_SM_1000_NS8cuda_cub4core6detail5shmemE+80];
	abs.f64 	%fd322, %fd418;
	abs.f64 	%fd323, %fd321;
	setp.lt.f64 	%p135, %fd322, %fd323;
	mov.f64 	%fd419, %fd321;
	mov.u64 	%rd505, %rd224;
	@%p135 bra 	$L__BB10_223;
	setp.lt.f64 	%p136, %fd323, %fd322;
	mov.f64 	%fd419, %fd418;
	mov.u64 	%rd505, %rd504;
	@%p136 bra 	$L__BB10_223;
	setp.lt.s64 	%p137, %rd504, %rd224;
	selp.f64 	%fd419, %fd418, %fd321, %p137;
	min.s64 	%rd505, %rd504, %rd224;
$L__BB10_223:
	ld.shared.f64 	%fd326, [_ZN6thrust24THRUST_300001_SM_1000_NS8cuda_cub4core6detail5shmemE+88];
	ld.shared.u64 	%rd227, [_ZN6thrust24THRUST_300001_SM_1000_NS8cuda_cub4core6detail5shmemE+96];
	abs.f64 	%fd327, %fd419;
	abs.f64 	%fd328, %fd326;
	setp.lt.f64 	%p138, %fd327, %fd328;
	mov.f64 	%fd420, %fd326;
	mov.u64 	%rd506, %rd227;
	@%p138 bra 	$L__BB10_226;
	setp.lt.f64 	%p139, %fd328, %fd327;
	mov.f64 	%fd420, %fd419;
	mov.u64 	%rd506, %rd505;
	@%p139 bra 	$L__BB10_226;
	setp.lt.s64 	%p140, %rd505, %rd227;
	selp.f64 	%fd420, %fd419, %fd326, %p140;
	min.s64 	%rd506, %rd505, %rd227;
$L__BB10_226:
	ld.shared.f64 	%fd331, [_ZN6thrust24THRUST_300001_SM_1000_NS8cuda_cub4core6detail5shmemE+104];
	ld.shared.u64 	%rd230, [_ZN6thrust24THRUST_300001_SM_1000_NS8cuda_cub4core6detail5shmemE+112];
	abs.f64 	%fd332, %fd420;
	abs.f64 	%fd333, %fd331;
	setp.lt.f64 	%p141, %fd332, %fd333;
	mov.f64 	%fd421, %fd331;
	mov.u64 	%rd507, %rd230;
	@%p141 bra 	$L__BB10_229;
	setp.lt.f64 	%p142, %fd333, %fd332;
	mov.f64 	%fd421, %fd420;
	mov.u64 	%rd507, %rd506;
	@%p142 bra 	$L__BB10_229;
	setp.lt.s64 	%p143, %rd506, %rd230;
	selp.f64 	%fd421, %fd420, %fd331, %p143;
	min.s64 	%rd507, %rd506, %rd230;
$L__BB10_229:
	ld.shared.f64 	%fd336, [_ZN6thrust24THRUST_300001_SM_1000_NS8cuda_cub4core6detail5shmemE+120];
	ld.shared.u64 	%rd233, [_ZN6thrust24THRUST_300001_SM_1000_NS8cuda_cub4core6detail5shmemE+128];
	abs.f64 	%fd337, %fd421;
	abs.f64 	%fd338, %fd336;
	setp.lt.f64 	%p144, %fd337, %fd338;
	mov.u64 	%rd508, %rd233;
	mov.f64 	%fd422, %fd336;
	@%p144 bra 	$L__BB10_232;
	setp.lt.f64 	%p145, %fd338, %fd337;
	mov.u64 	%rd508, %rd507;
	mov.f64 	%fd422, %fd421;
	@%p145 bra 	$L__BB10_232;
	setp.lt.s64 	%p146, %rd507, %rd233;
	selp.f64 	%fd422, %fd421, %fd336, %p146;
	min.s64 	%rd508, %rd507, %rd233;
$L__BB10_232:
	mov.u32 	%r364, %tid.x;
	setp.ne.s32 	%p263, %r364, 0;
	@%p263 bra 	$L__BB10_234;
	ld.param.u64 	%rd421, [_ZN6thrust24THRUST_300001_SM_1000_NS8cuda_cub4core6detail13_kernel_agentINS1_8__reduce11ReduceAgentIPN4cuda3std3__45tupleIJdlEEESC_SB_lNS1_9__extrema9arg_max_fIdl10comparatorEEEEJSC_SC_iSG_EEEvDpT0__param_1];
	cvta.to.global.u64 	%rd420, %rd421;
	st.global.f64 	[%rd420], %fd422;
	st.global.u64 	[%rd420+8], %rd508;
$L__BB10_234:
	ret;

}
	// .globl	_ZN3cub18CUB_300001_SM_10006detail11EmptyKernelIvEEvv
.visible .entry _ZN3cub18CUB_300001_SM_10006detail11EmptyKernelIvEEvv()
{


	ret;

}


// ===== COMPILED SASS (sm_100) =====

	.target	sm_100

	.elftype	@"ET_EXEC"


//--------------------- .note.nv.tkinfo           --------------------------
	.section	.note.nv.tkinfo,"",@"SHT_NOTE"
	.sectionflags	@"SHF_NOTE_NV_TKINFO"
	.tkinfo
        /*0018*/ 	.word	0x00000002
        /*0030*/ 	.string	""
        /*0030*/ 	.string	"ptxas"
        /*0030*/ 	.string	"Cuda compilation tools, release 13.0, V13.0.88"
        /*0030*/ 	.string	"Build cuda_13.0.r13.0/compiler.36424714_0"
        /*0030*/ 	.string	"-arch sm_100 -m 64 "



//--------------------- .note.nv.cuinfo           --------------------------
	.section	.note.nv.cuinfo,"",@"SHT_NOTE"
	.sectionflags	@"SHF_NOTE_NV_CUINFO"
        /*0018*/ 	.short	0x0002
        /*001a*/ 	.short	0x0064
        /*001c*/ 	.short	0x0082
	.zero		2


//--------------------- .nv.info                  --------------------------
	.section	.nv.info,"",@"SHT_CUDA_INFO"
	.align	4


	//----- nvinfo : EIATTR_REGCOUNT
	.align		4
        /*0000*/ 	.byte	0x04, 0x2f
        /*0002*/ 	.short	(.L_46 - .L_45)
	.align		4
.L_45:
        /*0004*/ 	.word	index@(_Z7div_rowPdidi)
        /*0008*/ 	.word	0x00000024


	//----- nvinfo : EIATTR_FRAME_SIZE
	.align		4
.L_46:
        /*000c*/ 	.byte	0x04, 0x11
        /*000e*/ 	.short	(.L_48 - .L_47)
	.align		4
.L_47:
        /*0010*/ 	.word	index@($__internal_0_$__cuda_sm20_div_rn_f64_full)
        /*0014*/ 	.word	0x00000000


	//----- nvinfo : EIATTR_FRAME_SIZE
	.align		4
.L_48:
        /*0018*/ 	.byte	0x04, 0x11
        /*001a*/ 	.short	(.L_50 - .L_49)
	.align		4
.L_49:
        /*001c*/ 	.word	index@(_Z7div_rowPdidi)
        /*0020*/ 	.word	0x00000000


	//----- nvinfo : EIATTR_REGCOUNT
	.align		4
.L_50:
        /*0024*/ 	.byte	0x04, 0x2f
        /*0026*/ 	.short	(.L_52 - .L_51)
	.align		4
.L_51:
        /*0028*/ 	.word	index@(_Z9swap_rowsPdiii)
        /*002c*/ 	.word	0x0000001e


	//----- nvinfo : EIATTR_FRAME_SIZE
	.align		4
.L_52:
        /*0030*/ 	.byte	0x04, 0x11
        /*0032*/ 	.short	(.L_54 - .L_53)
	.align		4
.L_53:
        /*0034*/ 	.word	index@(_Z9swap_rowsPdiii)
        /*0038*/ 	.word	0x00000000


	//----- nvinfo : EIATTR_REGCOUNT
	.align		4
.L_54:
        /*003c*/ 	.byte	0x04, 0x2f
        /*003e*/ 	.short	(.L_56 - .L_55)
	.align		4
.L_55:
        /*0040*/ 	.word	index@(_Z6kernelPdii)
        /*0044*/ 	.word	0x00000020


	//----- nvinfo : EIATTR_FRAME_SIZE
	.align		4
.L_56:
        /*0048*/ 	.byte	0x04, 0x11
        /*004a*/ 	.short	(.L_58 - .L_57)
	.align		4
.L_57:
        /*004c*/ 	.word	index@(_Z6kernelPdii)
        /*0050*/ 	.word	0x00000000


	//----- nvinfo : EIATTR_REGCOUNT
	.align		4
.L_58:
        /*0054*/ 	.byte	0x04, 0x2f
        /*0056*/ 	.short	(.L_60 - .L_59)
	.align		4
.L_59:
        /*0058*/ 	.word	index@(_ZN6thrust24THRUST_300001_SM_1000_NS8cuda_cub4core6detail13_kernel_agentINS1_8__reduce11ReduceAgentINS0_12zip_iteratorIN4cuda3std3__45tupleIJNS0_10device_ptrIdEENS0_17counting_iteratorIlNS0_11use_defaultESF_SF_EEEEEEEPNSB_IJdlEEESJ_iNS1_9__extrema9arg_max_fIdl10comparatorEEEEJSI_SK_iSO_EEEvDpT0_)
        /*005c*/ 	.word	0x00000020


	//----- nvinfo : EIATTR_FRAME_SIZE
	.align		4
.L_60:
        /*0060*/ 	.byte	0x04, 0x11
        /*0062*/ 	.short	(.L_62 - .L_61)
	.align		4
.L_61:
        /*0064*/ 	.word	index@(_ZN6thrust24THRUST_300001_SM_1000_NS8cuda_cub4core6detail13_kernel_agentINS1_8__reduce11ReduceAgentINS0_12zip_iteratorIN4cuda3std3__45tupleIJNS0_10device_ptrIdEENS0_17counting_iteratorIlNS0_11use_defaultESF_SF_EEEEEEEPNSB_IJdlEEESJ_iNS1_9__extrema9arg_max_fIdl10comparatorEEEEJSI_SK_iSO_EEEvDpT0_)
        /*0068*/ 	.word	0x00000000


	//----- nvinfo : EIATTR_REGCOUNT
	.align		4
.L_62:
        /*006c*/ 	.byte	0x04, 0x2f
        /*006e*/ 	.short	(.L_64 - .L_63)
	.align		4
.L_63:
        /*0070*/ 	.word	index@(_ZN6thrust24THRUST_300001_SM_1000_NS8cuda_cub4core6detail13_kernel_agentINS1_8__reduce11ReduceAgentINS0_12zip_iteratorIN4cuda3std3__45tupleIJNS0_10device_ptrIdEENS0_17counting_iteratorIlNS0_11use_defaultESF_SF_EEEEEEEPNSB_IJdlEEESJ_iNS1_9__extrema9arg_max_fIdl10comparatorEEEEJSI_SK_iN3cub18CUB_300001_SM_100013GridEvenShareIiEENSR_9GridQueueIjEESO_EEEvDpT0_)
        /*0074*/ 	.word	0x00000028


	//----- nvinfo : EIATTR_FRAME_SIZE
	.align		4
.L_64:
        /*0078*/ 	.byte	0x04, 0x11
        /*007a*/ 	.short	(.L_66 - .L_65)
	.align		4
.L_65:
        /*007c*/ 	.word	index@(_ZN6thrust24THRUST_300001_SM_1000_NS8cuda_cub4core6detail13_kernel_agentINS1_8__reduce11ReduceAgentINS0_12zip_iteratorIN4cuda3std3__45tupleIJNS0_10device_ptrIdEENS0_17counting_iteratorIlNS0_11use_defaultESF_SF_EEEEEEEPNSB_IJdlEEESJ_iNS1_9__extrema9arg_max_fIdl10comparatorEEEEJSI_SK_iN3cub18CUB_300001_SM_100013GridEvenShareIiEENSR_9GridQueueIjEESO_EEEvDpT0_)
        /*0080*/ 	.word	0x00000000


	//----- nvinfo : EIATTR_REGCOUNT
	.align		4
.L_66:
        /*0084*/ 	.byte	0x04, 0x2f
        /*0086*/ 	.short	(.L_68 - .L_67)
	.align		4
.L_67:
        /*0088*/ 	.word	index@(_ZN6thrust24THRUST_300001_SM_1000_NS8cuda_cub4core6detail13_kernel_agentINS1_8__reduce10DrainAgentIiEEJN3cub18CUB_300001_SM_10009GridQueueIjEEiEEEvDpT0_)
        /*008c*/ 	.word	0x00000008


	//----- nvinfo : EIATTR_FRAME_SIZE
	.align		4
.L_68:
        /*0090*/ 	.byte	0x04, 0x11
        /*0092*/ 	.short	(.L_70 - .L_69)
	.align		4
.L_69:
        /*0094*/ 	.word	index@(_ZN6thrust24THRUST_300001_SM_1000_NS8cuda_cub4core6detail13_kernel_agentINS1_8__reduce10DrainAgentIiEEJN3cub18CUB_300001_SM_10009GridQueueIjEEiEEEvDpT0_)
        /*0098*/ 	.word	0x00000000


	//----- nvinfo : EIATTR_REGCOUNT
	.align		4
.L_70:
        /*009c*/ 	.byte	0x04, 0x2f
        /*009e*/ 	.short	(.L_72 - .L_71)
	.align		4
.L_71:
        /*00a0*/ 	.word	index@(_ZN6thrust24THRUST_300001_SM_1000_NS8cuda_cub4core6detail13_kernel_agentINS1_8__reduce11ReduceAgentIPN4cuda3std3__45tupleIJdlEEESC_SB_iNS1_9__extrema9arg_max_fIdl10comparatorEEEEJSC_SC_iSG_EEEvDpT0_)
        /*00a4*/ 	.word	0x00000020


	//----- nvinfo : EIATTR_FRAME_SIZE
	.align		4
.L_72:
        /*00a8*/ 	.byte	0x04, 0x11
        /*00aa*/ 	.short	(.L_74 - .L_73)
	.align		4
.L_73:
        /*00ac*/ 	.word	index@(_ZN6thrust24THRUST_300001_SM_1000_NS8cuda_cub4core6detail13_kernel_agentINS1_8__reduce11ReduceAgentIPN4cuda3std3__45tupleIJdlEEESC_SB_iNS1_9__extrema9arg_max_fIdl10comparatorEEEEJSC_SC_iSG_EEEvDpT0_)
        /*00b0*/ 	.word	0x00000000


	//----- nvinfo : EIATTR_REGCOUNT
	.align		4
.L_74:
        /*00b4*/ 	.byte	0x04, 0x2f
        /*00b6*/ 	.short	(.L_76 - .L_75)
	.align		4
.L_75:
        /*00b8*/ 	.word	index@(_ZN6thrust24THRUST_300001_SM_1000_NS8cuda_cub4core6detail13_kernel_agentINS1_8__reduce11ReduceAgentINS0_12zip_iteratorIN4cuda3std3__45tupleIJNS0_10device_ptrIdEENS0_17counting_iteratorIlNS0_11use_defaultESF_SF_EEEEEEEPNSB_IJdlEEESJ_lNS1_9__extrema9arg_max_fIdl10comparatorEEEEJSI_SK_lSO_EEEvDpT0_)
        /*00bc*/ 	.word	0x00000020


	//----- nvinfo : EIATTR_FRAME_SIZE
	.align		4
.L_76:
        /*00c0*/ 	.byte	0x04, 0x11
        /*00c2*/ 	.short	(.L_78 - .L_77)
	.align		4
.L_77:
        /*00c4*/ 	.word	index@(_ZN6thrust24THRUST_300001_SM_1000_NS8cuda_cub4core6detail13_kernel_agentINS1_8__reduce11ReduceAgentINS0_12zip_iteratorIN4cuda3std3__45tupleIJNS0_10device_ptrIdEENS0_17counting_iteratorIlNS0_11use_defaultESF_SF_EEEEEEEPNSB_IJdlEEESJ_lNS1_9__extrema9arg_max_fIdl10comparatorEEEEJSI_SK_lSO_EEEvDpT0_)
        /*00c8*/ 	.word	0x00000000


	//----- nvinfo : EIATTR_REGCOUNT
	.align		4
.L_78:
        /*00cc*/ 	.byte	0x04, 0x2f
        /*00ce*/ 	.short	(.L_80 - .L_79)
	.align		4
.L_79:
        /*00d0*/ 	.word	index@(_ZN6thrust24THRUST_300001_SM_1000_NS8cuda_cub4core6detail13_kernel_agentINS1_8__reduce11ReduceAgentINS0_12zip_iteratorIN4cuda3std3__45tupleIJNS0_10device_ptrIdEENS0_17counting_iteratorIlNS0_11use_defaultESF_SF_EEEEEEEPNSB_IJdlEEESJ_lNS1_9__extrema9arg_max_fIdl10comparatorEEEEJSI_SK_lN3cub18CUB_300001_SM_100013GridEvenShareIlEENSR_9GridQueueIyEESO_EEEvDpT0_)
        /*00d4*/ 	.word	0x00000020


	//----- nvinfo : EIATTR_FRAME_SIZE
	.align		4
.L_80:
        /*00d8*/ 	.byte	0x04, 0x11
        /*00da*/ 	.short	(.L_82 - .L_81)
	.align		4
.L_81:
        /*00dc*/ 	.word	index@(_ZN6thrust24THRUST_300001_SM_1000_NS8cuda_cub4core6detail13_kernel_agentINS1_8__reduce11ReduceAgentINS0_12zip_iteratorIN4cuda3std3__45tupleIJNS0_10device_ptrIdEENS0_17counting_iteratorIlNS0_11use_defaultESF_SF_EEEEEEEPNSB_IJdlEEESJ_lNS1_9__extrema9arg_max_fIdl10comparatorEEEEJSI_SK_lN3cub18CUB_300001_SM_100013GridEvenShareIlEENSR_9GridQueueIyEESO_EEEvDpT0_)
        /*00e0*/ 	.word	0x00000000


	//----- nvinfo : EIATTR_REGCOUNT
	.align		4
.L_82:
        /*00e4*/ 	.byte	0x04, 0x2f
        /*00e6*/ 	.short	(.L_84 - .L_83)
	.align		4
.L_83:
        /*00e8*/ 	.word	index@(_ZN6thrust24THRUST_300001_SM_1000_NS8cuda_cub4core6detail13_kernel_agentINS1_8__reduce10DrainAgentIlEEJN3cub18CUB_300001_SM_10009GridQueueIyEElEEEvDpT0_)
        /*00ec*/ 	.word	0x00000008


	//----- nvinfo : EIATTR_FRAME_SIZE
	.align		4
.L_84:
        /*00f0*/ 	.byte	0x04, 0x11
        /*00f2*/ 	.short	(.L_86 - .L_85)
	.align		4
.L_85:
        /*00f4*/ 	.word	index@(_ZN6thrust24THRUST_300001_SM_1000_NS8cuda_cub4core6detail13_kernel_agentINS1_8__reduce10DrainAgentIlEEJN3cub18CUB_300001_SM_10009GridQueueIyEElEEEvDpT0_)
        /*00f8*/ 	.word	0x00000000


	//----- nvinfo : EIATTR_REGCOUNT
	.align		4
.L_86:
        /*00fc*/ 	.byte	0x04, 0x2f
        /*00fe*/ 	.short	(.L_88 - .L_87)
	.align		4
.L_87:
        /*0100*/ 	.word	index@(_ZN6thrust24THRUST_300001_SM_1000_NS8cuda_cub4core6detail13_kernel_agentINS1_8__reduce11ReduceAgentIPN4cuda3std3__45tupleIJdlEEESC_SB_lNS1_9__extrema9arg_max_fIdl10comparatorEEEEJSC_SC_iSG_EEEvDpT0_)
        /*0104*/ 	.word	0x00000020


	//----- nvinfo : EIATTR_FRAME_SIZE
	.align		4
.L_88:
        /*0108*/ 	.byte	0x04, 0x11
        /*010a*/ 	.short	(.L_90 - .L_89)
	.align		4
.L_89:
        /*010c*/ 	.word	index@(_ZN6thrust24THRUST_300001_SM_1000_NS8cuda_cub4core6detail13_kernel_agentINS1_8__reduce11ReduceAgentIPN4cuda3std3__45tupleIJdlEEESC_SB_lNS1_9__extrema9arg_max_fIdl10comparatorEEEEJSC_SC_iSG_EEEvDpT0_)
        /*0110*/ 	.word	0x00000000


	//----- nvinfo : EIATTR_REGCOUNT
	.align		4
.L_90:
        /*0114*/ 	.byte	0x04, 0x2f
        /*0116*/ 	.short	(.L_92 - .L_91)
	.align		4
.L_91:
        /*0118*/ 	.word	index@(_ZN3cub18CUB_300001_SM_10006detail11EmptyKernelIvEEvv)
        /*011c*/ 	.word	0x00000004


	//----- nvinfo : EIATTR_FRAME_SIZE
	.align		4
.L_92:
        /*0120*/ 	.byte	0x04, 0x11
        /*0122*/ 	.short	(.L_94 - .L_93)
	.align		4
.L_93:
        /*0124*/ 	.word	index@(_ZN3cub18CUB_300001_SM_10006detail11EmptyKernelIvEEvv)
        /*0128*/ 	.word	0x00000000


	//----- nvinfo : EIATTR_MIN_STACK_SIZE
	.align		4
.L_94:
        /*012c*/ 	.byte	0x04, 0x12
        /*012e*/ 	.short	(.L_96 - .L_95)
	.align		4
.L_95:
        /*0130*/ 	.word	index@(_ZN3cub18CUB_300001_SM_10006detail11EmptyKernelIvEEvv)
        /*0134*/ 	.word	0x00000000


	//----- nvinfo : EIATTR_MIN_STACK_SIZE
	.align		4
.L_96:
        /*0138*/ 	.byte	0x04, 0x12
        /*013a*/ 	.short	(.L_98 - .L_97)
	.align		4
.L_97:
        /*013c*/ 	.word	index@(_ZN6thrust24THRUST_300001_SM_1000_NS8cuda_cub4core6detail13_kernel_agentINS1_8__reduce11ReduceAgentIPN4cuda3std3__45tupleIJdlEEESC_SB_lNS1_9__extrema9arg_max_fIdl10comparatorEEEEJSC_SC_iSG_EEEvDpT0_)
        /*0140*/ 	.word	0x00000000


	//----- nvinfo : EIATTR_MIN_STACK_SIZE
	.align		4
.L_98:
        /*0144*/ 	.byte	0x04, 0x12
        /*0146*/ 	.short	(.L_100 - .L_99)
	.align		4
.L_99:
        /*0148*/ 	.word	index@(_ZN6thrust24THRUST_300001_SM_1000_NS8cuda_cub4core6detail13_kernel_agentINS1_8__reduce10DrainAgentIlEEJN3cub18CUB_300001_SM_10009GridQueueIyEElEEEvDpT0_)
        /*014c*/ 	.word	0x00000000


	//----- nvinfo : EIATTR_MIN_STACK_SIZE
	.align		4
.L_100:
        /*0150*/ 	.byte	0x04, 0x12
        /*0152*/ 	.short	(.L_102 - .L_101)
	.align		4
.L_101:
        /*0154*/ 	.word	index@(_ZN6thrust24THRUST_300001_SM_1000_NS8cuda_cub4core6detail13_kernel_agentINS1_8__reduce11ReduceAgentINS0_12zip_iteratorIN4cuda3std3__45tupleIJNS0_10device_ptrIdEENS0_17counting_iteratorIlNS0_11use_defaultESF_SF_EEEEEEEPNSB_IJdlEEESJ_lNS1_9__extrema9arg_max_fIdl10comparatorEEEEJSI_SK_lN3cub18CUB_300001_SM_100013GridEvenShareIlEENSR_9GridQueueIyEESO_EEEvDpT0_)
        /*0158*/ 	.word	0x00000000


	//----- nvinfo : EIATTR_MIN_STACK_SIZE
	.align		4
.L_102:
        /*015c*/ 	.byte	0x04, 0x12
        /*015e*/ 	.short	(.L_104 - .L_103)
	.align		4
.L_103:
        /*0160*/ 	.word	index@(_ZN6thrust24THRUST_300001_SM_1000_NS8cuda_cub4core6detail13_kernel_agentINS1_8__reduce11ReduceAgentINS0_12zip_iteratorIN4cuda3std3__45tupleIJNS0_10device_ptrIdEENS0_17counting_iteratorIlNS0_11use_defaultESF_SF_EEEEEEEPNSB_IJdlEEESJ_lNS1_9__extrema9arg_max_fIdl10comparatorEEEEJSI_SK_lSO_EEEvDpT0_)
        /*0164*/ 	.word	0x00000000


	//----- nvinfo : EIATTR_MIN_STACK_SIZE
	.align		4
.L_104:
        /*0168*/ 	.byte	0x04, 0x12
        /*016a*/ 	.short	(.L_106 - .L_105)
	.align		4
.L_105:
        /*016c*/ 	.word	index@(_ZN6thrust24THRUST_300001_SM_1000_NS8cuda_cub4core6detail13_kernel_agentINS1_8__reduce11ReduceAgentIPN4cuda3std3__45tupleIJdlEEESC_SB_iNS1_9__extrema9arg_max_fIdl10comparatorEEEEJSC_SC_iSG_EEEvDpT0_)
        /*0170*/ 	.word	0x00000000


	//----- nvinfo : EIATTR_MIN_STACK_SIZE
	.align		4
.L_106:
        /*0174*/ 	.byte	0x04, 0x12
        /*0176*/ 	.short	(.L_108 - .L_107)
	.align		4
.L_107:
        /*0178*/ 	.word	index@(_ZN6thrust24THRUST_300001_SM_1000_NS8cuda_cub4core6detail13_kernel_agentINS1_8__reduce10DrainAgentIiEEJN3cub18CUB_300001_SM_10009GridQueueIjEEiEEEvDpT0_)
        /*017c*/ 	.word	0x00000000


	//----- nvinfo : EIATTR_MIN_STACK_SIZE
	.align		4
.L_108:
        /*0180*/ 	.byte	0x04, 0x12
        /*0182*/ 	.short	(.L_110 - .L_109)
	.align		4
.L_109:
        /*0184*/ 	.word	index@(_ZN6thrust24THRUST_300001_SM_1000_NS8cuda_cub4core6detail13_kernel_agentINS1_8__reduce11ReduceAgentINS0_12zip_iteratorIN4cuda3std3__45tupleIJNS0_10device_ptrIdEENS0_17counting_iteratorIlNS0_11use_defaultESF_SF_EEEEEEEPNSB_IJdlEEESJ_iNS1_9__extrema9arg_max_fIdl10comparatorEEEEJSI_SK_iN3cub18CUB_300001_SM_100013GridEvenShareIiEENSR_9GridQueueIjEESO_EEEvDpT0_)
        /*0188*/ 	.word	0x00000000


	//----- nvinfo : EIATTR_MIN_STACK_SIZE
	.align		4
.L_110:
        /*018c*/ 	.byte	0x04, 0x12
        /*018e*/ 	.short	(.L_112 - .L_111)
	.align		4
.L_111:
        /*0190*/ 	.word	index@(_ZN6thrust24THRUST_300001_SM_1000_NS8cuda_cub4core6detail13_kernel_agentINS1_8__reduce11ReduceAgentINS0_12zip_iteratorIN4cuda3std3__45tupleIJNS0_10device_ptrIdEENS0_17counting_iteratorIlNS0_11use_defaultESF_SF_EEEEEEEPNSB_IJdlEEESJ_iNS1_9__extrema9arg_max_fIdl10comparatorEEEEJSI_SK_iSO_EEEvDpT0_)
        /*0194*/ 	.word	0x00000000


	//----- nvinfo : EIATTR_MIN_STACK_SIZE
	.align		4
.L_112:
        /*0198*/ 	.byte	0x04, 0x12
        /*019a*/ 	.short	(.L_114 - .L_113)
	.align		4
.L_113:
        /*019c*/ 	.word	index@(_Z6kernelPdii)
        /*01a0*/ 	.word	0x00000000


	//----- nvinfo : EIATTR_MIN_STACK_SIZE
	.align		4
.L_114:
        /*01a4*/ 	.byte	0x04, 0x12
        /*01a6*/ 	.short	(.L_116 - .L_115)
	.align		4
.L_115:
        /*01a8*/ 	.word	index@(_Z9swap_rowsPdiii)
        /*01ac*/ 	.word	0x00000000


	//----- nvinfo : EIATTR_MIN_STACK_SIZE
	.align		4
.L_116:
        /*01b0*/ 	.byte	0x04, 0x12
        /*01b2*/ 	.short	(.L_118 - .L_117)
	.align		4
.L_117:
        /*01b4*/ 	.word	index@(_Z7div_rowPdidi)
        /*01b8*/ 	.word	0x00000000
.L_118:


//--------------------- .nv.compat                --------------------------
	.section	.nv.compat,"",@"SHT_CUDA_COMPAT_INFO"
	.align	4
        /*0000*/ 	.byte	0x02, 0x09, 0x00, 0x00, 0x02, 0x02, 0x01, 0x00, 0x02, 0x05, 0x05, 0x00, 0x03, 0x07, 0x01, 0x01
        /*0010*/ 	.byte	0x02, 0x03, 0x00, 0x00, 0x02, 0x06, 0x01, 0x00, 0x04, 0x0b, 0x08, 0x00, 0x01, 0x00, 0x00, 0x00
        /*0020*/ 	.byte	0x00, 0x00, 0x00, 0x00


//--------------------- .nv.info._ZN3cub18CUB_300001_SM_10006detail11EmptyKernelIvEEvv --------------------------
	.section	.nv.info._ZN3cub18CUB_300001_SM_10006detail11EmptyKernelIvEEvv,"",@"SHT_CUDA_INFO"
	.sectionflags	@""
	.align	4


	//----- nvinfo : EIATTR_CUDA_API_VERSION
	.align		4
        /*0000*/ 	.byte	0x04, 0x37
        /*0002*/ 	.short	(.L_120 - .L_119)
.L_119:
        /*0004*/ 	.word	0x00000082


	//----- nvinfo : EIATTR_SPARSE_MMA_MASK
	.align		4
.L_120:
        /*0008*/ 	.byte	0x03, 0x50
        /*000a*/ 	.short	0x0000


	//----- nvinfo : EIATTR_MAXREG_COUNT
	.align		4
        /*000c*/ 	.byte	0x03, 0x1b
        /*000e*/ 	.short	0x00ff


	//----- nvinfo : EIATTR_MERCURY_ISA_VERSION
	.align		4
        /*0010*/ 	.byte	0x03, 0x5f
        /*0012*/ 	.short	0x0101


	//----- nvinfo : EIATTR_VRC_CTA_INIT_COUNT
	.align		4
        /*0014*/ 	.byte	0x02, 0x4a
	.zero		1
	.zero		1


	//----- nvinfo : EIATTR_EXIT_INSTR_OFFSETS
	.align		4
        /*0018*/ 	.byte	0x04, 0x1c
        /*001a*/ 	.short	(.L_122 - .L_121)


	//   ....[0]....
.L_121:
        /*001c*/ 	.word	0x00000010


	//----- nvinfo : EIATTR_SW_WAR
	.align		4
.L_122:
        /*0020*/ 	.byte	0x04, 0x36
        /*0022*/ 	.short	(.L_124 - .L_123)
.L_123:
        /*0024*/ 	.word	0x00000008
.L_124:


//--------------------- .nv.info._ZN6thrust24THRUST_300001_SM_1000_NS8cuda_cub4core6detail13_kernel_agentINS1_8__reduce11ReduceAgentIPN4cuda3std3__45tupleIJdlEEESC_SB_lNS1_9__extrema9arg_max_fIdl10comparatorEEEEJSC_SC_iSG_EEEvDpT0_ --------------------------
	.section	.nv.info._ZN6thrust24THRUST_300001_SM_1000_NS8cuda_cub4core6detail13_kernel_agentINS1_8__reduce11ReduceAgentIPN4cuda3std3__45tupleIJdlEEESC_SB_lNS1_9__extrema9arg_max_fIdl10comparatorEEEEJSC_SC_iSG_EEEvDpT0_,"",@"SHT_CUDA_INFO"
	.sectionflags	@""
	.align	4


	//----- nvinfo : EIATTR_CUDA_API_VERSION
	.align		4
        /*0000*/ 	.byte	0x04, 0x37
        /*0002*/ 	.short	(.L_126 - .L_125)
.L_125:
        /*0004*/ 	.word	0x00000082


	//----- nvinfo : EIATTR_KPARAM_INFO
	.align		4
.L_126:
        /*0008*/ 	.byte	0x04, 0x17
        /*000a*/ 	.short	(.L_128 - .L_127)
.L_127:
        /*000c*/ 	.word	0x00000000
        /*0010*/ 	.short	0x0003
        /*0012*/ 	.short	0x0014
        /*0014*/ 	.byte	0x00, 0xf0, 0x05, 0x00


	//----- nvinfo : EIATTR_KPARAM_INFO
	.align		4
.L_128:
        /*0018*/ 	.byte	0x04, 0x17
        /*001a*/ 	.short	(.L_130 - .L_129)
.L_129:
        /*001c*/ 	.word	0x00000000
        /*0020*/ 	.short	0x0002
        /*0022*/ 	.short	0x0010
        /*0024*/ 	.byte	0x00, 0xf0, 0x11, 0x00


	//----- nvinfo : EIATTR_KPARAM_INFO
	.align		4
.L_130:
        /*0028*/ 	.byte	0x04, 0x17
        /*002a*/ 	.short	(.L_132 - .L_131)
.L_131:
        /*002c*/ 	.word	0x00000000
        /*0030*/ 	.short	0x0001
        /*0032*/ 	.short	0x0008
        /*0034*/ 	.byte	0x00, 0xf5, 0x21, 0x00


	//----- nvinfo : EIATTR_KPARAM_INFO
	.align		4
.L_132:
        /*0038*/ 	.byte	0x04, 0x17
        /*003a*/ 	.short	(.L_134 - .L_133)
.L_133:
        /*003c*/ 	.word	0x00000000
        /*0040*/ 	.short	0x0000
        /*0042*/ 	.short	0x0000
        /*0044*/ 	.byte	0x00, 0xf5, 0x21, 0x00


	//----- nvinfo : EIATTR_SPARSE_MMA_MASK
	.align		4
.L_134:
        /*0048*/ 	.byte	0x03, 0x50
        /*004a*/ 	.short	0x0000


	//----- nvinfo : EIATTR_MAXREG_COUNT
	.align		4
        /*004c*/ 	.byte	0x03, 0x1b
        /*004e*/ 	.short	0x00ff


	//----- nvinfo : EIATTR_NUM_BARRIERS
	.align		4
        /*0050*/ 	.byte	0x02, 0x4c
        /*0052*/ 	.byte	0x01
	.zero		1


	//----- nvinfo : EIATTR_MERCURY_ISA_VERSION
	.align		4
        /*0054*/ 	.byte	0x03, 0x5f
        /*0056*/ 	.short	0x0101


	//----- nvinfo : EIATTR_COOP_GROUP_MASK_REGIDS
	.align		4
        /*0058*/ 	.byte	0x04, 0x29
        /*005a*/ 	.short	(.L_136 - .L_135)


	//   ....[0]....
.L_135:
        /*005c*/ 	.word	0xffffffff


	//   ....[1]....
        /*0060*/ 	.word	0xffffffff


	//   ....[2]....
        /*0064*/ 	.word	0xffffffff


	//   ....[3]....
        /*0068*/ 	.word	0xffffffff


	//   ....[4]....
        /*006c*/ 	.word	0xffffffff


	//   ....[5]....
        /*0070*/ 	.word	0xffffffff


	//   ....[6]....
        /*0074*/ 	.word	0xffffffff


	//   ....[7]....
        /*0078*/ 	.word	0xffffffff


	//   ....[8]....
        /*007c*/ 	.word	0xffffffff


	//   ....[9]....
        /*0080*/ 	.word	0xffffffff


	//   ....[10]....
        /*0084*/ 	.word	0xffffffff


	//   ....[11]....
        /*0088*/ 	.word	0xffffffff


	//   ....[12]....
        /*008c*/ 	.word	0xffffffff


	//   ....[13]....
        /*0090*/ 	.word	0xffffffff


	//   ....[14]....
        /*0094*/ 	.word	0xffffffff


	//   ....[15]....
        /*0098*/ 	.word	0xffffffff


	//   ....[16]....
        /*009c*/ 	.word	0xffffffff


	//   ....[17]....
        /*00a0*/ 	.word	0xffffffff


	//   ....[18]....
        /*00a4*/ 	.word	0xffffffff


	//   ....[19]....
        /*00a8*/ 	.word	0xffffffff


	//   ....[20]....
        /*00ac*/ 	.word	0xffffffff


	//   ....[21]....
        /*00b0*/ 	.word	0xffffffff


	//   ....[22]....
        /*00b4*/ 	.word	0xffffffff


	//   ....[23]....
        /*00b8*/ 	.word	0xffffffff


	//   ....[24]....
        /*00bc*/ 	.word	0xffffffff


	//   ....[25]....
        /*00c0*/ 	.word	0xffffffff


	//   ....[26]....
        /*00c4*/ 	.word	0xffffffff


	//   ....[27]....
        /*00c8*/ 	.word	0xffffffff


	//   ....[28]....
        /*00cc*/ 	.word	0xffffffff


	//   ....[29]....
        /*00d0*/ 	.word	0xffffffff


	//   ....[30]....
        /*00d4*/ 	.word	0xffffffff


	//   ....[31]....
        /*00d8*/ 	.word	0xffffffff


	//   ....[32]....
        /*00dc*/ 	.word	0xffffffff


	//   ....[33]....
        /*00e0*/ 	.word	0xffffffff


	//   ....[34]....
        /*00e4*/ 	.word	0xffffffff


	//   ....[35]....
        /*00e8*/ 	.word	0xffffffff


	//   ....[36]....
        /*00ec*/ 	.word	0xffffffff


	//   ....[37]....
        /*00f0*/ 	.word	0xffffffff


	//   ....[38]....
        /*00f4*/ 	.word	0xffffffff


	//   ....[39]....
        /*00f8*/ 	.word	0xffffffff


	//   ....[40]....
        /*00fc*/ 	.word	0xffffffff


	//   ....[41]....
        /*0100*/ 	.word	0xffffffff


	//   ....[42]....
        /*0104*/ 	.word	0xffffffff


	//   ....[43]....
        /*0108*/ 	.word	0xffffffff


	//   ....[44]....
        /*010c*/ 	.word	0xffffffff


	//   ....[45]....
        /*0110*/ 	.word	0xffffffff


	//   ....[46]....
        /*0114*/ 	.word	0xffffffff


	//   ....[47]....
        /*0118*/ 	.word	0xffffffff


	//   ....[48]....
        /*011c*/ 	.word	0xffffffff


	//   ....[49]....
        /*0120*/ 	.word	0xffffffff


	//   ....[50]....
        /*0124*/ 	.word	0xffffffff


	//   ....[51]....
        /*0128*/ 	.word	0xffffffff


	//   ....[52]....
        /*012c*/ 	.word	0xffffffff


	//   ....[53]....
        /*0130*/ 	.word	0xffffffff


	//   ....[54]....
        /*0134*/ 	.word	0xffffffff


	//   ....[55]....
        /*0138*/ 	.word	0xffffffff


	//   ....[56]....
        /*013c*/ 	.word	0xffffffff


	//   ....[57]....
        /*0140*/ 	.word	0xffffffff


	//   ....[58]....
        /*0144*/ 	.word	0xffffffff


	//   ....[59]....
        /*0148*/ 	.word	0xffffffff


	//----- nvinfo : EIATTR_COOP_GROUP_INSTR_OFFSETS
	.align		4
.L_136:
        /*014c*/ 	.byte	0x04, 0x28
        /*014e*/ 	.short	(.L_138 - .L_137)


	//   ....[0]....
.L_137:
        /*0150*/ 	.word	0x00000b70


	//   ....[1]....
        /*0154*/ 	.word	0x00000ba0


	//   ....[2]....
        /*0158*/ 	.word	0x00000bc0


	//   ....[3]....
        /*015c*/ 	.word	0x00000bd0


	//   ....[4]....
        /*0160*/ 	.word	0x00000d60


	//   ....[5]....
        /*0164*/ 	.word	0x00000d90


	//   ....[6]....
        /*0168*/ 	.word	0x00000dc0


	//   ....[7]....
        /*016c*/ 	.word	0x00000de0


	//   ....[8]....
        /*0170*/ 	.word	0x00000f60


	//   ....[9]....
        /*0174*/ 	.word	0x00000f90


	//   ....[10]....
        /*0178*/ 	.word	0x00000fc0


	//   ....[11]....
        /*017c*/ 	.word	0x00000fe0


	//   ....[12]....
        /*0180*/ 	.word	0x00001160


	//   ....[13]....
        /*0184*/ 	.word	0x00001190


	//   ....[14]....
        /*0188*/ 	.word	0x000011c0


	//   ....[15]....
        /*018c*/ 	.word	0x000011e0


	//   ....[16]....
        /*0190*/ 	.word	0x00001360


	//   ....[17]....
        /*0194*/ 	.word	0x00001390


	//   ....[18]....
        /*0198*/ 	.word	0x000013c0


	//   ....[19]....
        /*019c*/ 	.word	0x000013e0


	//   ....[20]....
        /*01a0*/ 	.word	0x00002140


	//   ....[21]....
        /*01a4*/ 	.word	0x00002150


	//   ....[22]....
        /*01a8*/ 	.word	0x00002160


	//   ....[23]....
        /*01ac*/ 	.word	0x00002180


	//   ....[24]....
        /*01b0*/ 	.word	0x00002300


	//   ....[25]....
        /*01b4*/ 	.word	0x00002340


	//   ....[26]....
        /*01b8*/ 	.word	0x00002370


	//   ....[27]....
        /*01bc*/ 	.word	0x00002390


	//   ....[28]....
        /*01c0*/ 	.word	0x00002510


	//   ....[29]....
        /*01c4*/ 	.word	0x00002550


	//   ....[30]....
        /*01c8*/ 	.word	0x00002580


	//   ....[31]....
        /*01cc*/ 	.word	0x000025a0


	//   ....[32]....
        /*01d0*/ 	.word	0x00002720


	//   ....[33]....
        /*01d4*/ 	.word	0x00002760


	//   ....[34]....
        /*01d8*/ 	.word	0x00002790


	//   ....[35]....
        /*01dc*/ 	.word	0x000027b0


	//   ....[36]....
        /*01e0*/ 	.word	0x00002930


	//   ....[37]....
        /*01e4*/ 	.word	0x00002970


	//   ....[38]....
        /*01e8*/ 	.word	0x000029a0


	//   ....[39]....
        /*01ec*/ 	.word	0x000029c0


	//   ....[40]....
        /*01f0*/ 	.word	0x00005760


	//   ....[41]....
        /*01f4*/ 	.word	0x00005790


	//   ....[42]....
        /*01f8*/ 	.word	0x000057b0


	//   ....[43]....
        /*01fc*/ 	.word	0x000057c0


	//   ....[44]....
        /*0200*/ 	.word	0x00005950


	//   ....[45]....
        /*0204*/ 	.word	0x00005980


	//   ....[46]....
        /*0208*/ 	.word	0x000059b0


	//   ....[47]....
        /*020c*/ 	.word	0x000059d0


	//   ....[48]....
        /*0210*/ 	.word	0x00005b50


	//   ....[49]....
        /*0214*/ 	.word	0x00005b80


	//   ....[50]....
        /*0218*/ 	.word	0x00005bb0


	//   ....[51]....
        /*021c*/ 	.word	0x00005bd0


	//   ....[52]....
        /*0220*/ 	.word	0x00005d50


	//   ....[53]....
        /*0224*/ 	.word	0x00005d80


	//   ....[54]....
        /*0228*/ 	.word	0x00005db0


	//   ....[55]....
        /*022c*/ 	.word	0x00005dd0


	//   ....[56]....
        /*0230*/ 	.word	0x00005f50


	//   ....[57]....
        /*0234*/ 	.word	0x00005f80


	//   ....[58]....
        /*0238*/ 	.word	0x00005fb0


	//   ....[59]....
        /*023c*/ 	.word	0x00005fd0


	//----- nvinfo : EIATTR_VRC_CTA_INIT_COUNT
	.align		4
.L_138:
        /*0240*/ 	.byte	0x02, 0x4a
	.zero		1
	.zero		1


	//----- nvinfo : EIATTR_EXIT_INSTR_OFFSETS
	.align		4
        /*0244*/ 	.byte	0x04, 0x1c
        /*0246*/ 	.short	(.L_140 - .L_139)


	//   ....[0]....
.L_139:
        /*0248*/ 	.word	0x00000030


	//   ....[1]....
        /*024c*/ 	.word	0x00006c70


	//   ....[2]....
        /*0250*/ 	.word	0x00006cb0


	//----- nvinfo : EIATTR_MAX_THREADS
	.align		4
.L_140:
        /*0254*/ 	.byte	0x04, 0x05
        /*0256*/ 	.short	(.L_142 - .L_141)
.L_141:
        /*0258*/ 	.word	0x00000100
        /*025c*/ 	.word	0x00000001
        /*0260*/ 	.word	0x00000001


	//----- nvinfo : EIATTR_CRS_STACK_SIZE
	.align		4
.L_142:
        /*0264*/ 	.byte	0x04, 0x1e
        /*0266*/ 	.short	(.L_144 - .L_143)
.L_143:
        /*0268*/ 	.word	0x00000000


	//----- nvinfo : EIATTR_CBANK_PARAM_SIZE
	.align		4
.L_144:
        /*026c*/ 	.byte	0x03, 0x19
        /*026e*/ 	.short	0x0015


	//----- nvinfo : EIATTR_PARAM_CBANK
	.align		4
        /*0270*/ 	.byte	0x04, 0x0a
        /*0272*/ 	.short	(.L_146 - .L_145)
	.align		4
.L_145:
        /*0274*/ 	.word	index@(.nv.constant0._ZN6thrust24THRUST_300001_SM_1000_NS8cuda_cub4core6detail13_kernel_agentINS1_8__reduce11ReduceAgentIPN4cuda3std3__45tupleIJdlEEESC_SB_lNS1_9__extrema9arg_max_fIdl10comparatorEEEEJSC_SC_iSG_EEEvDpT0_)
        /*0278*/ 	.short	0x0380
        /*027a*/ 	.short	0x0015


	//----- nvinfo : EIATTR_SW_WAR
	.align		4
.L_146:
        /*027c*/ 	.byte	0x04, 0x36
        /*027e*/ 	.short	(.L_148 - .L_147)
.L_147:
        /*0280*/ 	.word	0x00000008
.L_148:


//--------------------- .nv.info._ZN6thrust24THRUST_300001_SM_1000_NS8cuda_cub4core6detail13_kernel_agentINS1_8__reduce10DrainAgentIlEEJN3cub18CUB_300001_SM_10009GridQueueIyEElEEEvDpT0_ --------------------------
	.section	.nv.info._ZN6thrust24THRUST_300001_SM_1000_NS8cuda_cub4core6detail13_kernel_agentINS1_8__reduce10DrainAgentIlEEJN3cub18CUB_300001_SM_10009GridQueueIyEElEEEvDpT0_,"",@"SHT_CUDA_INFO"
	.sectionflags	@""
	.align	4


	//----- nvinfo : EIATTR_CUDA_API_VERSION
	.align		4
        /*0000*/ 	.byte	0x04, 0x37
        /*0002*/ 	.short	(.L_150 - .L_149)
.L_149:
        /*0004*/ 	.word	0x00000082


	//----- nvinfo : EIATTR_KPARAM_INFO
	.align		4
.L_150:
        /*0008*/ 	.byte	0x04, 0x17
        /*000a*/ 	.short	(.L_152 - .L_151)
.L_151:
        /*000c*/ 	.word	0x00000000
        /*0010*/ 	.short	0x0001
        /*0012*/ 	.short	0x0008
        /*0014*/ 	.byte	0x00, 0xf0, 0x21, 0x00


	//----- nvinfo : EIATTR_KPARAM_INFO
	.align		4
.L_152:
        /*0018*/ 	.byte	0x04, 0x17
        /*001a*/ 	.short	(.L_154 - .L_153)
.L_153:
        /*001c*/ 	.word	0x00000000
        /*0020*/ 	.short	0x0000
        /*0022*/ 	.short	0x0000
        /*0024*/ 	.byte	0x00, 0xf0, 0x21, 0x00


	//----- nvinfo : EIATTR_SPARSE_MMA_MASK
	.align		4
.L_154:
        /*0028*/ 	.byte	0x03, 0x50
        /*002a*/ 	.short	0x0000


	//----- nvinfo : EIATTR_MAXREG_COUNT
	.align		4
        /*002c*/ 	.byte	0x03, 0x1b
        /*002e*/ 	.short	0x00ff


	//----- nvinfo : EIATTR_MERCURY_ISA_VERSION
	.align		4
        /*0030*/ 	.byte	0x03, 0x5f
        /*0032*/ 	.short	0x0101


	//----- nvinfo : EIATTR_VRC_CTA_INIT_COUNT
	.align		4
        /*0034*/ 	.byte	0x02, 0x4a
	.zero		1
	.zero		1


	//----- nvinfo : EIATTR_EXIT_INSTR_OFFSETS
	.align		4
        /*0038*/ 	.byte	0x04, 0x1c
        /*003a*/ 	.short	(.L_156 - .L_155)


	//   ....[0]....
.L_155:
        /*003c*/ 	.word	0x00000060


	//----- nvinfo : EIATTR_MAX_THREADS
	.align		4
.L_156:
        /*0040*/ 	.byte	0x04, 0x05
        /*0042*/ 	.short	(.L_158 - .L_157)
.L_157:
        /*0044*/ 	.word	0x00000001
        /*0048*/ 	.word	0x00000001
        /*004c*/ 	.word	0x00000001


	//----- nvinfo : EIATTR_CBANK_PARAM_SIZE
	.align		4
.L_158:
        /*0050*/ 	.byte	0x03, 0x19
        /*0052*/ 	.short	0x0010


	//----- nvinfo : EIATTR_PARAM_CBANK
	.align		4
        /*0054*/ 	.byte	0x04, 0x0a
        /*0056*/ 	.short	(.L_160 - .L_159)
	.align		4
.L_159:
        /*0058*/ 	.word	index@(.nv.constant0._ZN6thrust24THRUST_300001_SM_1000_NS8cuda_cub4core6detail13_kernel_agentINS1_8__reduce10DrainAgentIlEEJN3cub18CUB_300001_SM_10009GridQueueIyEElEEEvDpT0_)
        /*005c*/ 	.short	0x0380
        /*005e*/ 	.short	0x0010


	//----- nvinfo : EIATTR_SW_WAR
	.align		4
.L_160:
        /*0060*/ 	.byte	0x04, 0x36
        /*0062*/ 	.short	(.L_162 - .L_161)
.L_161:
        /*0064*/ 	.word	0x00000008
.L_162:


//--------------------- .nv.info._ZN6thrust24THRUST_300001_SM_1000_NS8cuda_cub4core6detail13_kernel_agentINS1_8__reduce11ReduceAgentINS0_12zip_iteratorIN4cuda3std3__45tupleIJNS0_10device_ptrIdEENS0_17counting_iteratorIlNS0_11use_defaultESF_SF_EEEEEEEPNSB_IJdlEEESJ_lNS1_9__extrema9arg_max_fIdl10comparatorEEEEJSI_SK_lN3cub18CUB_300001_SM_100013GridEvenShareIlEENSR_9GridQueueIyEESO_EEEvDpT0_ --------------------------
	.section	.nv.info._ZN6thrust24THRUST_300001_SM_1000_NS8cuda_cub4core6detail13_kernel_agentINS1_8__reduce11ReduceAgentINS0_12zip_iteratorIN4cuda3std3__45tupleIJNS0_10device_ptrIdEENS0_17counting_iteratorIlNS0_11use_defaultESF_SF_EEEEEEEPNSB_IJdlEEESJ_lNS1_9__extrema9arg_max_fIdl10comparatorEEEEJSI_SK_lN3cub18CUB_300001_SM_100013GridEvenShareIlEENSR_9GridQueueIyEESO_EEEvDpT0_,"",@"SHT_CUDA_INFO"
	.sectionflags	@""
	.align	4


	//----- nvinfo : EIATTR_CUDA_API_VERSION
	.align		4
        /*0000*/ 	.byte	0x04, 0x37
        /*0002*/ 	.short	(.L_164 - .L_163)
.L_163:
        /*0004*/ 	.word	0x00000082


	//----- nvinfo : EIATTR_KPARAM_INFO
	.align		4
.L_164:
        /*0008*/ 	.byte	0x04, 0x17
        /*000a*/ 	.short	(.L_166 - .L_165)
.L_165:
        /*000c*/ 	.word	0x00000000
        /*0010*/ 	.short	0x0005
        /*0012*/ 	.short	0x0070
        /*0014*/ 	.byte	0x00, 0xf0, 0x05, 0x00


	//----- nvinfo : EIATTR_KPARAM_INFO
	.align		4
.L_166:
        /*0018*/ 	.byte	0x04, 0x17
        /*001a*/ 	.short	(.L_168 - .L_167)
.L_167:
        /*001c*/ 	.word	0x00000000
        /*0020*/ 	.short	0x0004
        /*0022*/ 	.short	0x0068
        /*0024*/ 	.byte	0x00, 0xf0, 0x21, 0x00


	//----- nvinfo : EIATTR_KPARAM_INFO
	.align		4
.L_168:
        /*0028*/ 	.byte	0x04, 0x17
        /*002a*/ 	.short	(.L_170 - .L_169)
.L_169:
        /*002c*/ 	.word	0x00000000
        /*0030*/ 	.short	0x0003
        /*0032*/ 	.short	0x0020
        /*0034*/ 	.byte	0x00, 0xf0, 0x21, 0x01


	//----- nvinfo : EIATTR_KPARAM_INFO
	.align		4
.L_170:
        /*0038*/ 	.byte	0x04, 0x17
        /*003a*/ 	.short	(.L_172 - .L_171)
.L_171:
        /*003c*/ 	.word	0x00000000
        /*0040*/ 	.short	0x0002
        /*0042*/ 	.short	0x0018
        /*0044*/ 	.byte	0x00, 0xf0, 0x21, 0x00


	//----- nvinfo : EIATTR_KPARAM_INFO
	.align		4
.L_172:
        /*0048*/ 	.byte	0x04, 0x17
        /*004a*/ 	.short	(.L_174 - .L_173)
.L_173:
        /*004c*/ 	.word	0x00000000
        /*0050*/ 	.short	0x0001
        /*0052*/ 	.short	0x0010
        /*0054*/ 	.byte	0x00, 0xf5, 0x21, 0x00


	//----- nvinfo : EIATTR_KPARAM_INFO
	.align		4
.L_174:
        /*0058*/ 	.byte	0x04, 0x17
        /*005a*/ 	.short	(.L_176 - .L_175)
.L_175:
        /*005c*/ 	.word	0x00000000
        /*0060*/ 	.short	0x0000
        /*0062*/ 	.short	0x0000
        /*0064*/ 	.byte	0x00, 0xf0, 0x41, 0x00


	//----- nvinfo : EIATTR_SPARSE_MMA_MASK
	.align		4
.L_176:
        /*0068*/ 	.byte	0x03, 0x50
        /*006a*/ 	.short	0x0000


	//----- nvinfo : EIATTR_MAXREG_COUNT
	.align		4
        /*006c*/ 	.byte	0x03, 0x1b
        /*006e*/ 	.short	0x00ff


	//----- nvinfo : EIATTR_NUM_BARRIERS
	.align		4
        /*0070*/ 	.byte	0x02, 0x4c
        /*0072*/ 	.byte	0x01
	.zero		1


	//----- nvinfo : EIATTR_MERCURY_ISA_VERSION
	.align		4
        /*0074*/ 	.byte	0x03, 0x5f
        /*0076*/ 	.short	0x0101


	//----- nvinfo : EIATTR_COOP_GROUP_MASK_REGIDS
	.align		4
        /*0078*/ 	.byte	0x04, 0x29
        /*007a*/ 	.short	(.L_178 - .L_177)


	//   ....[0]....
.L_177:
        /*007c*/ 	.word	0xffffffff


	//   ....[1]....
        /*0080*/ 	.word	0xffffffff


	//   ....[2]....
        /*0084*/ 	.word	0xffffffff


	//   ....[3]....
        /*0088*/ 	.word	0xffffffff


	//   ....[4]....
        /*008c*/ 	.word	0xffffffff


	//   ....[5]....
        /*0090*/ 	.word	0xffffffff


	//   ....[6]....
        /*0094*/ 	.word	0xffffffff


	//   ....[7]....
        /*0098*/ 	.word	0xffffffff


	//   ....[8]....
        /*009c*/ 	.word	0xffffffff


	//   ....[9]....
        /*00a0*/ 	.word	0xffffffff


	//   ....[10]....
        /*00a4*/ 	.word	0xffffffff


	//   ....[11]....
        /*00a8*/ 	.word	0xffffffff


	//   ....[12]....
        /*00ac*/ 	.word	0xffffffff


	//   ....[13]....
        /*00b0*/ 	.word	0xffffffff


	//   ....[14]....
        /*00b4*/ 	.word	0xffffffff


	//   ....[15]....
        /*00b8*/ 	.word	0xffffffff


	//   ....[16]....
        /*00bc*/ 	.word	0xffffffff


	//   ....[17]....
        /*00c0*/ 	.word	0xffffffff


	//   ....[18]....
        /*00c4*/ 	.word	0xffffffff


	//   ....[19]....
        /*00c8*/ 	.word	0xffffffff


	//   ....[20]....
        /*00cc*/ 	.word	0xffffffff


	//   ....[21]....
        /*00d0*/ 	.word	0xffffffff


	//   ....[22]....
        /*00d4*/ 	.word	0xffffffff


	//   ....[23]....
        /*00d8*/ 	.word	0xffffffff


	//   ....[24]....
        /*00dc*/ 	.word	0xffffffff


	//   ....[25]....
        /*00e0*/ 	.word	0xffffffff


	//   ....[26]....
        /*00e4*/ 	.word	0xffffffff


	//   ....[27]....
        /*00e8*/ 	.word	0xffffffff


	//   ....[28]....
        /*00ec*/ 	.word	0xffffffff


	//   ....[29]....
        /*00f0*/ 	.word	0xffffffff


	//   ....[30]....
        /*00f4*/ 	.word	0xffffffff


	//   ....[31]....
        /*00f8*/ 	.word	0xffffffff


	//   ....[32]....
        /*00fc*/ 	.word	0xffffffff


	//   ....[33]....
        /*0100*/ 	.word	0xffffffff


	//   ....[34]....
        /*0104*/ 	.word	0xffffffff


	//   ....[35]....
        /*0108*/ 	.word	0xffffffff


	//   ....[36]....
        /*010c*/ 	.word	0xffffffff


	//   ....[37]....
        /*0110*/ 	.word	0xffffffff


	//   ....[38]....
        /*0114*/ 	.word	0xffffffff


	//   ....[39]....
        /*0118*/ 	.word	0xffffffff


	//   ....[40]....
        /*011c*/ 	.word	0xffffffff


	//   ....[41]....
        /*0120*/ 	.word	0xffffffff


	//   ....[42]....
        /*0124*/ 	.word	0xffffffff


	//   ....[43]....
        /*0128*/ 	.word	0xffffffff


	//   ....[44]....
        /*012c*/ 	.word	0xffffffff


	//   ....[45]....
        /*0130*/ 	.word	0xffffffff


	//   ....[46]....
        /*0134*/ 	.word	0xffffffff


	//   ....[47]....
        /*0138*/ 	.word	0xffffffff


	//   ....[48]....
        /*013c*/ 	.word	0xffffffff


	//   ....[49]....
        /*0140*/ 	.word	0xffffffff


	//   ....[50]....
        /*0144*/ 	.word	0xffffffff


	//   ....[51]....
        /*0148*/ 	.word	0xffffffff


	//   ....[52]....
        /*014c*/ 	.word	0xffffffff


	//   ....[53]....
        /*0150*/ 	.word	0xffffffff


	//   ....[54]....
        /*0154*/ 	.word	0xffffffff


	//   ....[55]....
        /*0158*/ 	.word	0xffffffff


	//   ....[56]....
        /*015c*/ 	.word	0xffffffff


	//   ....[57]....
        /*0160*/ 	.word	0xffffffff


	//   ....[58]....
        /*0164*/ 	.word	0xffffffff


	//   ....[59]....
        /*0168*/ 	.word	0xffffffff


	//----- nvinfo : EIATTR_COOP_GROUP_INSTR_OFFSETS
	.align		4
.L_178:
        /*016c*/ 	.byte	0x04, 0x28
        /*016e*/ 	.short	(.L_180 - .L_179)


	//   ....[0]....
.L_179:
        /*0170*/ 	.word	0x00000d70


	//   ....[1]....
        /*0174*/ 	.word	0x00000da0


	//   ....[2]....
        /*0178*/ 	.word	0x00000dc0


	//   ....[3]....
        /*017c*/ 	.word	0x00000dd0


	//   ....[4]....
        /*0180*/ 	.word	0x00000f60


	//   ....[5]....
        /*0184*/ 	.word	0x00000f90


	//   ....[6]....
        /*0188*/ 	.word	0x00000fc0


	//   ....[7]....
        /*018c*/ 	.word	0x00000fe0


	//   ....[8]....
        /*0190*/ 	.word	0x00001160


	//   ....[9]....
        /*0194*/ 	.word	0x00001190


	//   ....[10]....
        /*0198*/ 	.word	0x000011c0


	//   ....[11]....
        /*019c*/ 	.word	0x000011e0


	//   ....[12]....
        /*01a0*/ 	.word	0x00001360


	//   ....[13]....
        /*01a4*/ 	.word	0x00001390


	//   ....[14]....
        /*01a8*/ 	.word	0x000013c0


	//   ....[15]....
        /*01ac*/ 	.word	0x000013e0


	//   ....[16]....
        /*01b0*/ 	.word	0x00001560


	//   ....[17]....
        /*01b4*/ 	.word	0x00001590


	//   ....[18]....
        /*01b8*/ 	.word	0x000015c0


	//   ....[19]....
        /*01bc*/ 	.word	0x000015e0


	//   ....[20]....
        /*01c0*/ 	.word	0x00002340


	//   ....[21]....
        /*01c4*/ 	.word	0x00002350


	//   ....[22]....
        /*01c8*/ 	.word	0x00002360


	//   ....[23]....
        /*01cc*/ 	.word	0x00002380


	//   ....[24]....
        /*01d0*/ 	.word	0x00002500


	//   ....[25]....
        /*01d4*/ 	.word	0x00002540


	//   ....[26]....
        /*01d8*/ 	.word	0x00002570


	//   ....[27]....
        /*01dc*/ 	.word	0x00002590


	//   ....[28]....
        /*01e0*/ 	.word	0x00002710


	//   ....[29]....
        /*01e4*/ 	.word	0x00002750


	//   ....[30]....
        /*01e8*/ 	.word	0x00002780


	//   ....[31]....
        /*01ec*/ 	.word	0x000027a0


	//   ....[32]....
        /*01f0*/ 	.word	0x00002920


	//   ....[33]....
        /*01f4*/ 	.word	0x00002960


	//   ....[34]....
        /*01f8*/ 	.word	0x00002990


	//   ....[35]....
        /*01fc*/ 	.word	0x000029b0


	//   ....[36]....
        /*0200*/ 	.word	0x00002b30


	//   ....[37]....
        /*0204*/ 	.word	0x00002b70


	//   ....[38]....
        /*0208*/ 	.word	0x00002ba0


	//   ....[39]....
        /*020c*/ 	.word	0x00002bc0


	//   ....[40]....
        /*0210*/ 	.word	0x000053c0


	//   ....[41]....
        /*0214*/ 	.word	0x000053f0


	//   ....[42]....
        /*0218*/ 	.word	0x00005410


	//   ....[43]....
        /*021c*/ 	.word	0x00005420


	//   ....[44]....
        /*0220*/ 	.word	0x000055b0


	//   ....[45]....
        /*0224*/ 	.word	0x000055e0


	//   ....[46]....
        /*0228*/ 	.word	0x00005610


	//   ....[47]....
        /*022c*/ 	.word	0x00005630


	//   ....[48]....
        /*0230*/ 	.word	0x000057b0


	//   ....[49]....
        /*0234*/ 	.word	0x000057e0


	//   ....[50]....
        /*0238*/ 	.word	0x00005810


	//   ....[51]....
        /*023c*/ 	.word	0x00005830


	//   ....[52]....
        /*0240*/ 	.word	0x000059b0


	//   ....[53]....
        /*0244*/ 	.word	0x000059e0


	//   ....[54]....
        /*0248*/ 	.word	0x00005a10


	//   ....[55]....
        /*024c*/ 	.word	0x00005a30


	//   ....[56]....
        /*0250*/ 	.word	0x00005bb0


	//   ....[57]....
        /*0254*/ 	.word	0x00005be0


	//   ....[58]....
        /*0258*/ 	.word	0x00005c10


	//   ....[59]....
        /*025c*/ 	.word	0x00005c30


	//----- nvinfo : EIATTR_VRC_CTA_INIT_COUNT
	.align		4
.L_180:
        /*0260*/ 	.byte	0x02, 0x4a
	.zero		1
	.zero		1


	//----- nvinfo : EIATTR_EXIT_INSTR_OFFSETS
	.align		4
        /*0264*/ 	.byte	0x04, 0x1c
        /*0266*/ 	.short	(.L_182 - .L_181)


	//   ....[0]....
.L_181:
        /*0268*/ 	.word	0x000068d0


	//   ....[1]....
        /*026c*/ 	.word	0x00006920


	//----- nvinfo : EIATTR_MAX_THREADS
	.align		4
.L_182:
        /*0270*/ 	.byte	0x04, 0x05
        /*0272*/ 	.short	(.L_184 - .L_183)
.L_183:
        /*0274*/ 	.word	0x00000100
        /*0278*/ 	.word	0x00000001
        /*027c*/ 	.word	0x00000001


	//----- nvinfo : EIATTR_CRS_STACK_SIZE
	.align		4
.L_184:
        /*0280*/ 	.byte	0x04, 0x1e
        /*0282*/ 	.short	(.L_186 - .L_185)
.L_185:
        /*0284*/ 	.word	0x00000000


	//----- nvinfo : EIATTR_CBANK_PARAM_SIZE
	.align		4
.L_186:
        /*0288*/ 	.byte	0x03, 0x19
        /*028a*/ 	.short	0x0071


	//----- nvinfo : EIATTR_PARAM_CBANK
	.align		4
        /*028c*/ 	.byte	0x04, 0x0a
        /*028e*/ 	.short	(.L_188 - .L_187)
	.align		4
.L_187:
        /*0290*/ 	.word	index@(.nv.constant0._ZN6thrust24THRUST_300001_SM_1000_NS8cuda_cub4core6detail13_kernel_agentINS1_8__reduce11ReduceAgentINS0_12zip_iteratorIN4cuda3std3__45tupleIJNS0_10device_ptrIdEENS0_17counting_iteratorIlNS0_11use_defaultESF_SF_EEEEEEEPNSB_IJdlEEESJ_lNS1_9__extrema9arg_max_fIdl10comparatorEEEEJSI_SK_lN3cub18CUB_300001_SM_100013GridEvenShareIlEENSR_9GridQueueIyEESO_EEEvDpT0_)
        /*0294*/ 	.short	0x0380
        /*0296*/ 	.short	0x0071


	//----- nvinfo : EIATTR_SW_WAR
	.align		4
.L_188:
        /*0298*/ 	.byte	0x04, 0x36
        /*029a*/ 	.short	(.L_190 - .L_189)
.L_189:
        /*029c*/ 	.word	0x00000008
.L_190:


//--------------------- .nv.info._ZN6thrust24THRUST_300001_SM_1000_NS8cuda_cub4core6detail13_kernel_agentINS1_8__reduce11ReduceAgentINS0_12zip_iteratorIN4cuda3std3__45tupleIJNS0_10device_ptrIdEENS0_17counting_iteratorIlNS0_11use_defaultESF_SF_EEEEEEEPNSB_IJdlEEESJ_lNS1_9__extrema9arg_max_fIdl10comparatorEEEEJSI_SK_lSO_EEEvDpT0_ --------------------------
	.section	.nv.info._ZN6thrust24THRUST_300001_SM_1000_NS8cuda_cub4core6detail13_kernel_agentINS1_8__reduce11ReduceAgentINS0_12zip_iteratorIN4cuda3std3__45tupleIJNS0_10device_ptrIdEENS0_17counting_iteratorIlNS0_11use_defaultESF_SF_EEEEEEEPNSB_IJdlEEESJ_lNS1_9__extrema9arg_max_fIdl10comparatorEEEEJSI_SK_lSO_EEEvDpT0_,"",@"SHT_CUDA_INFO"
	.sectionflags	@""
	.align	4


	//----- nvinfo : EIATTR_CUDA_API_VERSION
	.align		4
        /*0000*/ 	.byte	0x04, 0x37
        /*0002*/ 	.short	(.L_192 - .L_191)
.L_191:
        /*0004*/ 	.word	0x00000082


	//----- nvinfo : EIATTR_KPARAM_INFO
	.align		4
.L_192:
        /*0008*/ 	.byte	0x04, 0x17
        /*000a*/ 	.short	(.L_194 - .L_193)
.L_193:
        /*000c*/ 	.word	0x00000000
        /*0010*/ 	.short	0x0003
        /*0012*/ 	.short	0x0020
        /*0014*/ 	.byte	0x00, 0xf0, 0x05, 0x00


	//----- nvinfo : EIATTR_KPARAM_INFO
	.align		4
.L_194:
        /*0018*/ 	.byte	0x04, 0x17
        /*001a*/ 	.short	(.L_196 - .L_195)
.L_195:
        /*001c*/ 	.word	0x00000000
        /*0020*/ 	.short	0x0002
        /*0022*/ 	.short	0x0018
        /*0024*/ 	.byte	0x00, 0xf0, 0x21, 0x00


	//----- nvinfo : EIATTR_KPARAM_INFO
	.align		4
.L_196:
        /*0028*/ 	.byte	0x04, 0x17
        /*002a*/ 	.short	(.L_198 - .L_197)
.L_197:
        /*002c*/ 	.word	0x00000000
        /*0030*/ 	.short	0x0001
        /*0032*/ 	.short	0x0010
        /*0034*/ 	.byte	0x00, 0xf5, 0x21, 0x00


	//----- nvinfo : EIATTR_KPARAM_INFO
	.align		4
.L_198:
        /*0038*/ 	.byte	0x04, 0x17
        /*003a*/ 	.short	(.L_200 - .L_199)
.L_199:
        /*003c*/ 	.word	0x00000000
        /*0040*/ 	.short	0x0000
        /*0042*/ 	.short	0x0000
        /*0044*/ 	.byte	0x00, 0xf0, 0x41, 0x00


	//----- nvinfo : EIATTR_SPARSE_MMA_MASK
	.align		4
.L_200:
        /*0048*/ 	.byte	0x03, 0x50
        /*004a*/ 	.short	0x0000


	//----- nvinfo : EIATTR_MAXREG_COUNT
	.align		4
        /*004c*/ 	.byte	0x03, 0x1b
        /*004e*/ 	.short	0x00ff


	//----- nvinfo : EIATTR_NUM_BARRIERS
	.align		4
        /*0050*/ 	.byte	0x02, 0x4c
        /*0052*/ 	.byte	0x01
	.zero		1


	//----- nvinfo : EIATTR_MERCURY_ISA_VERSION
	.align		4
        /*0054*/ 	.byte	0x03, 0x5f
        /*0056*/ 	.short	0x0101


	//----- nvinfo : EIATTR_COOP_GROUP_MASK_REGIDS
	.align		4
        /*0058*/ 	.byte	0x04, 0x29
        /*005a*/ 	.short	(.L_202 - .L_201)


	//   ....[0]....
.L_201:
        /*005c*/ 	.word	0xffffffff


	//   ....[1]....
        /*0060*/ 	.word	0xffffffff


	//   ....[2]....
        /*0064*/ 	.word	0xffffffff


	//   ....[3]....
        /*0068*/ 	.word	0xffffffff


	//   ....[4]....
        /*006c*/ 	.word	0xffffffff


	//   ....[5]....
        /*0070*/ 	.word	0xffffffff


	//   ....[6]....
        /*0074*/ 	.word	0xffffffff


	//   ....[7]....
        /*0078*/ 	.word	0xffffffff


	//   ....[8]....
        /*007c*/ 	.word	0xffffffff


	//   ....[9]....
        /*0080*/ 	.word	0xffffffff


	//   ....[10]....
        /*0084*/ 	.word	0xffffffff


	//   ....[11]....
        /*0088*/ 	.word	0xffffffff


	//   ....[12]....
        /*008c*/ 	.word	0xffffffff


	//   ....[13]....
        /*0090*/ 	.word	0xffffffff


	//   ....[14]....
        /*0094*/ 	.word	0xffffffff


	//   ....[15]....
        /*0098*/ 	.word	0xffffffff


	//   ....[16]....
        /*009c*/ 	.word	0xffffffff


	//   ....[17]....
        /*00a0*/ 	.word	0xffffffff


	//   ....[18]....
        /*00a4*/ 	.word	0xffffffff


	//   ....[19]....
        /*00a8*/ 	.word	0xffffffff


	//   ....[20]....
        /*00ac*/ 	.word	0xffffffff


	//   ....[21]....
        /*00b0*/ 	.word	0xffffffff


	//   ....[22]....
        /*00b4*/ 	.word	0xffffffff


	//   ....[23]....
        /*00b8*/ 	.word	0xffffffff


	//   ....[24]....
        /*00bc*/ 	.word	0xffffffff


	//   ....[25]....
        /*00c0*/ 	.word	0xffffffff


	//   ....[26]....
        /*00c4*/ 	.word	0xffffffff


	//   ....[27]....
        /*00c8*/ 	.word	0xffffffff


	//   ....[28]....
        /*00cc*/ 	.word	0xffffffff


	//   ....[29]....
        /*00d0*/ 	.word	0xffffffff


	//   ....[30]....
        /*00d4*/ 	.word	0xffffffff


	//   ....[31]....
        /*00d8*/ 	.word	0xffffffff


	//   ....[32]....
        /*00dc*/ 	.word	0xffffffff


	//   ....[33]....
        /*00e0*/ 	.word	0xffffffff


	//   ....[34]....
        /*00e4*/ 	.word	0xffffffff


	//   ....[35]....
        /*00e8*/ 	.word	0xffffffff


	//   ....[36]....
        /*00ec*/ 	.word	0xffffffff


	//   ....[37]....
        /*00f0*/ 	.word	0xffffffff


	//   ....[38]....
        /*00f4*/ 	.word	0xffffffff


	//   ....[39]....
        /*00f8*/ 	.word	0xffffffff


	//   ....[40]....
        /*00fc*/ 	.word	0xffffffff


	//   ....[41]....
        /*0100*/ 	.word	0xffffffff


	//   ....[42]....
        /*0104*/ 	.word	0xffffffff


	//   ....[43]....
        /*0108*/ 	.word	0xffffffff


	//   ....[44]....
        /*010c*/ 	.word	0xffffffff


	//   ....[45]....
        /*0110*/ 	.word	0xffffffff


	//   ....[46]....
        /*0114*/ 	.word	0xffffffff


	//   ....[47]....
        /*0118*/ 	.word	0xffffffff


	//   ....[48]....
        /*011c*/ 	.word	0xffffffff


	//   ....[49]....
        /*0120*/ 	.word	0xffffffff


	//   ....[50]....
        /*0124*/ 	.word	0xffffffff


	//   ....[51]....
        /*0128*/ 	.word	0xffffffff


	//   ....[52]....
        /*012c*/ 	.word	0xffffffff


	//   ....[53]....
        /*0130*/ 	.word	0xffffffff


	//   ....[54]....
        /*0134*/ 	.word	0xffffffff


	//   ....[55]....
        /*0138*/ 	.word	0xffffffff


	//   ....[56]....
        /*013c*/ 	.word	0xffffffff


	//   ....[57]....
        /*0140*/ 	.word	0xffffffff


	//   ....[58]....
        /*0144*/ 	.word	0xffffffff


	//   ....[59]....
        /*0148*/ 	.word	0xffffffff


	//----- nvinfo : EIATTR_COOP_GROUP_INSTR_OFFSETS
	.align		4
.L_202:
        /*014c*/ 	.byte	0x04, 0x28
        /*014e*/ 	.short	(.L_204 - .L_203)


	//   ....[0]....
.L_203:
        /*0150*/ 	.word	0x00000cb0


	//   ....[1]....
        /*0154*/ 	.word	0x00000ce0


	//   ....[2]....
        /*0158*/ 	.word	0x00000d00


	//   ....[3]....
        /*015c*/ 	.word	0x00000d10


	//   ....[4]....
        /*0160*/ 	.word	0x00000ea0


	//   ....[5]....
        /*0164*/ 	.word	0x00000ed0


	//   ....[6]....
        /*0168*/ 	.word	0x00000f00


	//   ....[7]....
        /*016c*/ 	.word	0x00000f20


	//   ....[8]....
        /*0170*/ 	.word	0x000010a0


	//   ....[9]....
        /*0174*/ 	.word	0x000010d0


	//   ....[10]....
        /*0178*/ 	.word	0x00001100


	//   ....[11]....
        /*017c*/ 	.word	0x00001120


	//   ....[12]....
        /*0180*/ 	.word	0x000012a0


	//   ....[13]....
        /*0184*/ 	.word	0x000012d0


	//   ....[14]....
        /*0188*/ 	.word	0x00001300


	//   ....[15]....
        /*018c*/ 	.word	0x00001320


	//   ....[16]....
        /*0190*/ 	.word	0x000014a0


	//   ....[17]....
        /*0194*/ 	.word	0x000014e0


	//   ....[18]....
        /*0198*/ 	.word	0x00001510


	//   ....[19]....
        /*019c*/ 	.word	0x00001520


	//   ....[20]....
        /*01a0*/ 	.word	0x00002280


	//   ....[21]....
        /*01a4*/ 	.word	0x00002290


	//   ....[22]....
        /*01a8*/ 	.word	0x000022a0


	//   ....[23]....
        /*01ac*/ 	.word	0x000022c0


	//   ....[24]....
        /*01b0*/ 	.word	0x00002440


	//   ....[25]....
        /*01b4*/ 	.word	0x00002480


	//   ....[26]....
        /*01b8*/ 	.word	0x000024b0


	//   ....[27]....
        /*01bc*/ 	.word	0x000024d0


	//   ....[28]....
        /*01c0*/ 	.word	0x00002650


	//   ....[29]....
        /*01c4*/ 	.word	0x00002690


	//   ....[30]....
        /*01c8*/ 	.word	0x000026c0


	//   ....[31]....
        /*01cc*/ 	.word	0x000026e0


	//   ....[32]....
        /*01d0*/ 	.word	0x00002860


	//   ....[33]....
        /*01d4*/ 	.word	0x000028a0


	//   ....[34]....
        /*01d8*/ 	.word	0x000028d0


	//   ....[35]....
        /*01dc*/ 	.word	0x000028f0


	//   ....[36]....
        /*01e0*/ 	.word	0x00002a70


	//   ....[37]....
        /*01e4*/ 	.word	0x00002ab0


	//   ....[38]....
        /*01e8*/ 	.word	0x00002ae0


	//   ....[39]....
        /*01ec*/ 	.word	0x00002b00


	//   ....[40]....
        /*01f0*/ 	.word	0x00004f40


	//   ....[41]....
        /*01f4*/ 	.word	0x00004f70


	//   ....[42]....
        /*01f8*/ 	.word	0x00004f90


	//   ....[43]....
        /*01fc*/ 	.word	0x00004fa0


	//   ....[44]....
        /*0200*/ 	.word	0x00005130


	//   ....[45]....
        /*0204*/ 	.word	0x00005160


	//   ....[46]....
        /*0208*/ 	.word	0x00005190


	//   ....[47]....
        /*020c*/ 	.word	0x000051b0


	//   ....[48]....
        /*0210*/ 	.word	0x00005330


	//   ....[49]....
        /*0214*/ 	.word	0x00005360


	//   ....[50]....
        /*0218*/ 	.word	0x00005390


	//   ....[51]....
        /*021c*/ 	.word	0x000053b0


	//   ....[52]....
        /*0220*/ 	.word	0x00005530


	//   ....[53]....
        /*0224*/ 	.word	0x00005560


	//   ....[54]....
        /*0228*/ 	.word	0x00005590


	//   ....[55]....
        /*022c*/ 	.word	0x000055b0


	//   ....[56]....
        /*0230*/ 	.word	0x00005730


	//   ....[57]....
        /*0234*/ 	.word	0x00005760


	//   ....[58]....
        /*0238*/ 	.word	0x00005790


	//   ....[59]....
        /*023c*/ 	.word	0x000057b0


	//----- nvinfo : EIATTR_VRC_CTA_INIT_COUNT
	.align		4
.L_204:
        /*0240*/ 	.byte	0x02, 0x4a
	.zero		1
	.zero		1


	//----- nvinfo : EIATTR_EXIT_INSTR_OFFSETS
	.align		4
        /*0244*/ 	.byte	0x04, 0x1c
        /*0246*/ 	.short	(.L_206 - .L_205)


	//   ....[0]....
.L_205:
        /*0248*/ 	.word	0x00000040


	//   ....[1]....
        /*024c*/ 	.word	0x00006450


	//   ....[2]....
        /*0250*/ 	.word	0x00006490


	//----- nvinfo : EIATTR_MAX_THREADS
	.align		4
.L_206:
        /*0254*/ 	.byte	0x04, 0x05
        /*0256*/ 	.short	(.L_208 - .L_207)
.L_207:
        /*0258*/ 	.word	0x00000100
        /*025c*/ 	.word	0x00000001
        /*0260*/ 	.word	0x00000001


	//----- nvinfo : EIATTR_CRS_STACK_SIZE
	.align		4
.L_208:
        /*0264*/ 	.byte	0x04, 0x1e
        /*0266*/ 	.short	(.L_210 - .L_209)
.L_209:
        /*0268*/ 	.word	0x00000000


	//----- nvinfo : EIATTR_CBANK_PARAM_SIZE
	.align		4
.L_210:
        /*026c*/ 	.byte	0x03, 0x19
        /*026e*/ 	.short	0x0021


	//----- nvinfo : EIATTR_PARAM_CBANK
	.align		4
        /*0270*/ 	.byte	0x04, 0x0a
        /*0272*/ 	.short	(.L_212 - .L_211)
	.align		4
.L_211:
        /*0274*/ 	.word	index@(.nv.constant0._ZN6thrust24THRUST_300001_SM_1000_NS8cuda_cub4core6detail13_kernel_agentINS1_8__reduce11ReduceAgentINS0_12zip_iteratorIN4cuda3std3__45tupleIJNS0_10device_ptrIdEENS0_17counting_iteratorIlNS0_11use_defaultESF_SF_EEEEEEEPNSB_IJdlEEESJ_lNS1_9__extrema9arg_max_fIdl10comparatorEEEEJSI_SK_lSO_EEEvDpT0_)
        /*0278*/ 	.short	0x0380
        /*027a*/ 	.short	0x0021


	//----- nvinfo : EIATTR_SW_WAR
	.align		4
.L_212:
        /*027c*/ 	.byte	0x04, 0x36
        /*027e*/ 	.short	(.L_214 - .L_213)
.L_213:
        /*0280*/ 	.word	0x00000008
.L_214:


//--------------------- .nv.info._ZN6thrust24THRUST_300001_SM_1000_NS8cuda_cub4core6detail13_kernel_agentINS1_8__reduce11ReduceAgentIPN4cuda3std3__45tupleIJdlEEESC_SB_iNS1_9__extrema9arg_max_fIdl10comparatorEEEEJSC_SC_iSG_EEEvDpT0_ --------------------------
	.section	.nv.info._ZN6thrust24THRUST_300001_SM_1000_NS8cuda_cub4core6detail13_kernel_agentINS1_8__reduce11ReduceAgentIPN4cuda3std3__45tupleIJdlEEESC_SB_iNS1_9__extrema9arg_max_fIdl10comparatorEEEEJSC_SC_iSG_EEEvDpT0_,"",@"SHT_CUDA_INFO"
	.sectionflags	@""
	.align	4


	//----- nvinfo : EIATTR_CUDA_API_VERSION
	.align		4
        /*0000*/ 	.byte	0x04, 0x37
        /*0002*/ 	.short	(.L_216 - .L_215)
.L_215:
        /*0004*/ 	.word	0x00000082


	//----- nvinfo : EIATTR_KPARAM_INFO
	.align		4
.L_216:
        /*0008*/ 	.byte	0x04, 0x17
        /*000a*/ 	.short	(.L_218 - .L_217)
.L_217:
        /*000c*/ 	.word	0x00000000
        /*0010*/ 	.short	0x0003
        /*0012*/ 	.short	0x0014
        /*0014*/ 	.byte	0x00, 0xf0, 0x05, 0x00


	//----- nvinfo : EIATTR_KPARAM_INFO
	.align		4
.L_218:
        /*0018*/ 	.byte	0x04, 0x17
        /*001a*/ 	.short	(.L_220 - .L_219)
.L_219:
        /*001c*/ 	.word	0x00000000
        /*0020*/ 	.short	0x0002
        /*0022*/ 	.short	0x0010
        /*0024*/ 	.byte	0x00, 0xf0, 0x11, 0x00


	//----- nvinfo : EIATTR_KPARAM_INFO
	.align		4
.L_220:
        /*0028*/ 	.byte	0x04, 0x17
        /*002a*/ 	.short	(.L_222 - .L_221)
.L_221:
        /*002c*/ 	.word	0x00000000
        /*0030*/ 	.short	0x0001
        /*0032*/ 	.short	0x0008
        /*0034*/ 	.byte	0x00, 0xf5, 0x21, 0x00


	//----- nvinfo : EIATTR_KPARAM_INFO
	.align		4
.L_222:
        /*0038*/ 	.byte	0x04, 0x17
        /*003a*/ 	.short	(.L_224 - .L_223)
.L_223:
        /*003c*/ 	.word	0x00000000
        /*0040*/ 	.short	0x0000
        /*0042*/ 	.short	0x0000
        /*0044*/ 	.byte	0x00, 0xf5, 0x21, 0x00


	//----- nvinfo : EIATTR_SPARSE_MMA_MASK
	.align		4
.L_224:
        /*0048*/ 	.byte	0x03, 0x50
        /*004a*/ 	.short	0x0000


	//----- nvinfo : EIATTR_MAXREG_COUNT
	.align		4
        /*004c*/ 	.byte	0x03, 0x1b
        /*004e*/ 	.short	0x00ff


	//----- nvinfo : EIATTR_NUM_BARRIERS
	.align		4
        /*0050*/ 	.byte	0x02, 0x4c
        /*0052*/ 	.byte	0x01
	.zero		1


	//----- nvinfo : EIATTR_MERCURY_ISA_VERSION
	.align		4
        /*0054*/ 	.byte	0x03, 0x5f
        /*0056*/ 	.short	0x0101


	//----- nvinfo : EIATTR_COOP_GROUP_MASK_REGIDS
	.align		4
        /*0058*/ 	.byte	0x04, 0x29
        /*005a*/ 	.short	(.L_226 - .L_225)


	//   ....[0]....
.L_225:
        /*005c*/ 	.word	0xffffffff


	//   ....[1]....
        /*0060*/ 	.word	0xffffffff


	//   ....[2]....
        /*0064*/ 	.word	0xffffffff


	//   ....[3]....
        /*0068*/ 	.word	0xffffffff


	//   ....[4]....
        /*006c*/ 	.word	0xffffffff


	//   ....[5]....
        /*0070*/ 	.word	0xffffffff


	//   ....[6]....
        /*0074*/ 	.word	0xffffffff


	//   ....[7]....
        /*0078*/ 	.word	0xffffffff


	//   ....[8]....
        /*007c*/ 	.word	0xffffffff


	//   ....[9]....
        /*0080*/ 	.word	0xffffffff


	//   ....[10]....
        /*0084*/ 	.word	0xffffffff


	//   ....[11]....
        /*0088*/ 	.word	0xffffffff


	//   ....[12]....
        /*008c*/ 	.word	0xffffffff


	//   ....[13]....
        /*0090*/ 	.word	0xffffffff


	//   ....[14]....
        /*0094*/ 	.word	0xffffffff


	//   ....[15]....
        /*0098*/ 	.word	0xffffffff


	//   ....[16]....
        /*009c*/ 	.word	0xffffffff


	//   ....[17]....
        /*00a0*/ 	.word	0xffffffff


	//   ....[18]....
        /*00a4*/ 	.word	0xffffffff


	//   ....[19]....
        /*00a8*/ 	.word	0xffffffff


	//   ....[20]....
        /*00ac*/ 	.word	0xffffffff


	//   ....[21]....
        /*00b0*/ 	.word	0xffffffff


	//   ....[22]....
        /*00b4*/ 	.word	0xffffffff


	//   ....[23]....
        /*00b8*/ 	.word	0xffffffff


	//   ....[24]....
        /*00bc*/ 	.word	0xffffffff


	//   ....[25]....
        /*00c0*/ 	.word	0xffffffff


	//   ....[26]....
        /*00c4*/ 	.word	0xffffffff


	//   ....[27]....
        /*00c8*/ 	.word	0xffffffff


	//   ....[28]....
        /*00cc*/ 	.word	0xffffffff


	//   ....[29]....
        /*00d0*/ 	.word	0xffffffff


	//   ....[30]....
        /*00d4*/ 	.word	0xffffffff


	//   ....[31]....
        /*00d8*/ 	.word	0xffffffff


	//   ....[32]....
        /*00dc*/ 	.word	0xffffffff


	//   ....[33]....
        /*00e0*/ 	.word	0xffffffff


	//   ....[34]....
        /*00e4*/ 	.word	0xffffffff


	//   ....[35]....
        /*00e8*/ 	.word	0xffffffff


	//   ....[36]....
        /*00ec*/ 	.word	0xffffffff


	//   ....[37]....
        /*00f0*/ 	.word	0xffffffff


	//   ....[38]....
        /*00f4*/ 	.word	0xffffffff


	//   ....[39]....
        /*00f8*/ 	.word	0xffffffff


	//   ....[40]....
        /*00fc*/ 	.word	0xffffffff


	//   ....[41]....
        /*0100*/ 	.word	0xffffffff


	//   ....[42]....
        /*0104*/ 	.word	0xffffffff


	//   ....[43]....
        /*0108*/ 	.word	0xffffffff


	//   ....[44]....
        /*010c*/ 	.word	0xffffffff


	//   ....[45]....
        /*0110*/ 	.word	0xffffffff


	//   ....[46]....
        /*0114*/ 	.word	0xffffffff


	//   ....[47]....
        /*0118*/ 	.word	0xffffffff


	//   ....[48]....
        /*011c*/ 	.word	0xffffffff


	//   ....[49]....
        /*0120*/ 	.word	0xffffffff


	//   ....[50]....
        /*0124*/ 	.word	0xffffffff


	//   ....[51]....
        /*0128*/ 	.word	0xffffffff


	//   ....[52]....
        /*012c*/ 	.word	0xffffffff


	//   ....[53]....
        /*0130*/ 	.word	0xffffffff


	//   ....[54]....
        /*0134*/ 	.word	0xffffffff


	//   ....[55]....
        /*0138*/ 	.word	0xffffffff


	//   ....[56]....
        /*013c*/ 	.word	0xffffffff


	//   ....[57]....
        /*0140*/ 	.word	0xffffffff


	//   ....[58]....
        /*0144*/ 	.word	0xffffffff


	//   ....[59]....
        /*0148*/ 	.word	0xffffffff


	//----- nvinfo : EIATTR_COOP_GROUP_INSTR_OFFSETS
	.align		4
.L_226:
        /*014c*/ 	.byte	0x04, 0x28
        /*014e*/ 	.short	(.L_228 - .L_227)


	//   ....[0]....
.L_227:
        /*0150*/ 	.word	0x00000b70


	//   ....[1]....
        /*0154*/ 	.word	0x00000ba0


	//   ....[2]....
        /*0158*/ 	.word	0x00000bc0


	//   ....[3]....
        /*015c*/ 	.word	0x00000bd0


	//   ....[4]....
        /*0160*/ 	.word	0x00000d60


	//   ....[5]....
        /*0164*/ 	.word	0x00000d90


	//   ....[6]....
        /*0168*/ 	.word	0x00000dc0


	//   ....[7]....
        /*016c*/ 	.word	0x00000de0


	//   ....[8]....
        /*0170*/ 	.word	0x00000f60


	//   ....[9]....
        /*0174*/ 	.word	0x00000f90


	//   ....[10]....
        /*0178*/ 	.word	0x00000fc0


	//   ....[11]....
        /*017c*/ 	.word	0x00000fe0


	//   ....[12]....
        /*0180*/ 	.word	0x00001160


	//   ....[13]....
        /*0184*/ 	.word	0x00001190


	//   ....[14]....
        /*0188*/ 	.word	0x000011c0


	//   ....[15]....
        /*018c*/ 	.word	0x000011e0


	//   ....[16]....
        /*0190*/ 	.word	0x00001360


	//   ....[17]....
        /*0194*/ 	.word	0x000013a0


	//   ....[18]....
        /*0198*/ 	.word	0x000013d0


	//   ....[19]....
        /*019c*/ 	.word	0x000013e0


	//   ....[20]....
        /*01a0*/ 	.word	0x00002140


	//   ....[21]....
        /*01a4*/ 	.word	0x00002150


	//   ....[22]....
        /*01a8*/ 	.word	0x00002160


	//   ....[23]....
        /*01ac*/ 	.word	0x00002180


	//   ....[24]....
        /*01b0*/ 	.word	0x00002300


	//   ....[25]....
        /*01b4*/ 	.word	0x00002340


	//   ....[26]....
        /*01b8*/ 	.word	0x00002370


	//   ....[27]....
        /*01bc*/ 	.word	0x00002390


	//   ....[28]....
        /*01c0*/ 	.word	0x00002510


	//   ....[29]....
        /*01c4*/ 	.word	0x00002550


	//   ....[30]....
        /*01c8*/ 	.word	0x00002580


	//   ....[31]....
        /*01cc*/ 	.word	0x000025a0


	//   ....[32]....
        /*01d0*/ 	.word	0x00002720


	//   ....[33]....
        /*01d4*/ 	.word	0x00002760


	//   ....[34]....
        /*01d8*/ 	.word	0x00002790


	//   ....[35]....
        /*01dc*/ 	.word	0x000027b0


	//   ....[36]....
        /*01e0*/ 	.word	0x00002930


	//   ....[37]....
        /*01e4*/ 	.word	0x00002970


	//   ....[38]....
        /*01e8*/ 	.word	0x000029b0


	//   ....[39]....
        /*01ec*/ 	.word	0x000029c0


	//   ....[40]....
        /*01f0*/ 	.word	0x00004d80


	//   ....[41]....
        /*01f4*/ 	.word	0x00004db0


	//   ....[42]....
        /*01f8*/ 	.word	0x00004dd0


	//   ....[43]....
        /*01fc*/ 	.word	0x00004de0


	//   ....[44]....
        /*0200*/ 	.word	0x00004f70


	//   ....[45]....
        /*0204*/ 	.word	0x00004fa0


	//   ....[46]....
        /*0208*/ 	.word	0x00004fd0


	//   ....[47]....
        /*020c*/ 	.word	0x00004ff0


	//   ....[48]....
        /*0210*/ 	.word	0x00005170


	//   ....[49]....
        /*0214*/ 	.word	0x000051a0


	//   ....[50]....
        /*0218*/ 	.word	0x000051d0


	//   ....[51]....
        /*021c*/ 	.word	0x000051f0


	//   ....[52]....
        /*0220*/ 	.word	0x00005370


	//   ....[53]....
        /*0224*/ 	.word	0x000053a0


	//   ....[54]....
        /*0228*/ 	.word	0x000053d0


	//   ....[55]....
        /*022c*/ 	.word	0x000053f0


	//   ....[56]....
        /*0230*/ 	.word	0x00005570


	//   ....[57]....
        /*0234*/ 	.word	0x000055a0


	//   ....[58]....
        /*0238*/ 	.word	0x000055d0


	//   ....[59]....
        /*023c*/ 	.word	0x000055f0


	//----- nvinfo : EIATTR_VRC_CTA_INIT_COUNT
	.align		4
.L_228:
        /*0240*/ 	.byte	0x02, 0x4a
	.zero		1
	.zero		1


	//----- nvinfo : EIATTR_EXIT_INSTR_OFFSETS
	.align		4
        /*0244*/ 	.byte	0x04, 0x1c
        /*0246*/ 	.short	(.L_230 - .L_229)


	//   ....[0]....
.L_229:
        /*0248*/ 	.word	0x00000030


	//   ....[1]....
        /*024c*/ 	.word	0x00006290


	//   ....[2]....
        /*0250*/ 	.word	0x000062d0


	//----- nvinfo : EIATTR_MAX_THREADS
	.align		4
.L_230:
        /*0254*/ 	.byte	0x04, 0x05
        /*0256*/ 	.short	(.L_232 - .L_231)
.L_231:
        /*0258*/ 	.word	0x00000100
        /*025c*/ 	.word	0x00000001
        /*0260*/ 	.word	0x00000001


	//----- nvinfo : EIATTR_CRS_STACK_SIZE
	.align		4
.L_232:
        /*0264*/ 	.byte	0x04, 0x1e
        /*0266*/ 	.short	(.L_234 - .L_233)
.L_233:
        /*0268*/ 	.word	0x00000000


	//----- nvinfo : EIATTR_CBANK_PARAM_SIZE
	.align		4
.L_234:
        /*026c*/ 	.byte	0x03, 0x19
        /*026e*/ 	.short	0x0015


	//----- nvinfo : EIATTR_PARAM_CBANK
	.align		4
        /*0270*/ 	.byte	0x04, 0x0a
        /*0272*/ 	.short	(.L_236 - .L_235)
	.align		4
.L_235:
        /*0274*/ 	.word	index@(.nv.constant0._ZN6thrust24THRUST_300001_SM_1000_NS8cuda_cub4core6detail13_kernel_agentINS1_8__reduce11ReduceAgentIPN4cuda3std3__45tupleIJdlEEESC_SB_iNS1_9__extrema9arg_max_fIdl10comparatorEEEEJSC_SC_iSG_EEEvDpT0_)
        /*0278*/ 	.short	0x0380
        /*027a*/ 	.short	0x0015


	//----- nvinfo : EIATTR_SW_WAR
	.align		4
.L_236:
        /*027c*/ 	.byte	0x04, 0x36
        /*027e*/ 	.short	(.L_238 - .L_237)
.L_237:
        /*0280*/ 	.word	0x00000008
.L_238:


//--------------------- .nv.info._ZN6thrust24THRUST_300001_SM_1000_NS8cuda_cub4core6detail13_kernel_agentINS1_8__reduce10DrainAgentIiEEJN3cub18CUB_300001_SM_10009GridQueueIjEEiEEEvDpT0_ --------------------------
	.section	.nv.info._ZN6thrust24THRUST_300001_SM_1000_NS8cuda_cub4core6detail13_kernel_agentINS1_8__reduce10DrainAgentIiEEJN3cub18CUB_300001_SM_10009GridQueueIjEEiEEEvDpT0_,"",@"SHT_CUDA_INFO"
	.sectionflags	@""
	.align	4


	//----- nvinfo : EIATTR_CUDA_API_VERSION
	.align		4
        /*0000*/ 	.byte	0x04, 0x37
        /*0002*/ 	.short	(.L_240 - .L_239)
.L_239:
        /*0004*/ 	.word	0x00000082


	//----- nvinfo : EIATTR_KPARAM_INFO
	.align		4
.L_240:
        /*0008*/ 	.byte	0x04, 0x17
        /*000a*/ 	.short	(.L_242 - .L_241)
.L_241:
        /*000c*/ 	.word	0x00000000
        /*0010*/ 	.short	0x0001
        /*0012*/ 	.short	0x0008
        /*0014*/ 	.byte	0x00, 0xf0, 0x11, 0x00


	//----- nvinfo : EIATTR_KPARAM_INFO
	.align		4
.L_242:
        /*0018*/ 	.byte	0x04, 0x17
        /*001a*/ 	.short	(.L_244 - .L_243)
.L_243:
        /*001c*/ 	.word	0x00000000
        /*0020*/ 	.short	0x0000
        /*0022*/ 	.short	0x0000
        /*0024*/ 	.byte	0x00, 0xf0, 0x21, 0x00


	//----- nvinfo : EIATTR_SPARSE_MMA_MASK
	.align		4
.L_244:
        /*0028*/ 	.byte	0x03, 0x50
        /*002a*/ 	.short	0x0000


	//----- nvinfo : EIATTR_MAXREG_COUNT
	.align		4
        /*002c*/ 	.byte	0x03, 0x1b
        /*002e*/ 	.short	0x00ff


	//----- nvinfo : EIATTR_MERCURY_ISA_VERSION
	.align		4
        /*0030*/ 	.byte	0x03, 0x5f
        /*0032*/ 	.short	0x0101


	//----- nvinfo : EIATTR_VRC_CTA_INIT_COUNT
	.align		4
        /*0034*/ 	.byte	0x02, 0x4a
	.zero		1
	.zero		1


	//----- nvinfo : EIATTR_EXIT_INSTR_OFFSETS
	.align		4
        /*0038*/ 	.byte	0x04, 0x1c
        /*003a*/ 	.short	(.L_246 - .L_245)


	//   ....[0]....
.L_245:
        /*003c*/ 	.word	0x00000060


	//----- nvinfo : EIATTR_MAX_THREADS
	.align		4
.L_246:
        /*0040*/ 	.byte	0x04, 0x05
        /*0042*/ 	.short	(.L_248 - .L_247)
.L_247:
        /*0044*/ 	.word	0x00000001
        /*0048*/ 	.word	0x00000001
        /*004c*/ 	.word	0x00000001


	//----- nvinfo : EIATTR_CBANK_PARAM_SIZE
	.align		4
.L_248:
        /*0050*/ 	.byte	0x03, 0x19
        /*0052*/ 	.short	0x000c


	//----- nvinfo : EIATTR_PARAM_CBANK
	.align		4
        /*0054*/ 	.byte	0x04, 0x0a
        /*0056*/ 	.short	(.L_250 - .L_249)
	.align		4
.L_249:
        /*0058*/ 	.word	index@(.nv.constant0._ZN6thrust24THRUST_300001_SM_1000_NS8cuda_cub4core6detail13_kernel_agentINS1_8__reduce10DrainAgentIiEEJN3cub18CUB_300001_SM_10009GridQueueIjEEiEEEvDpT0_)
        /*005c*/ 	.short	0x0380
        /*005e*/ 	.short	0x000c


	//----- nvinfo : EIATTR_SW_WAR
	.align		4
.L_250:
        /*0060*/ 	.byte	0x04, 0x36
        /*0062*/ 	.short	(.L_252 - .L_251)
.L_251:
        /*0064*/ 	.word	0x00000008
.L_252:


//--------------------- .nv.info._ZN6thrust24THRUST_300001_SM_1000_NS8cuda_cub4core6detail13_kernel_agentINS1_8__reduce11ReduceAgentINS0_12zip_iteratorIN4cuda3std3__45tupleIJNS0_10device_ptrIdEENS0_17counting_iteratorIlNS0_11use_defaultESF_SF_EEEEEEEPNSB_IJdlEEESJ_iNS1_9__extrema9arg_max_fIdl10comparatorEEEEJSI_SK_iN3cub18CUB_300001_SM_100013GridEvenShareIiEENSR_9GridQueueIjEESO_EEEvDpT0_ --------------------------
	.section	.nv.info._ZN6thrust24THRUST_300001_SM_1000_NS8cuda_cub4core6detail13_kernel_agentINS1_8__reduce11ReduceAgentINS0_12zip_iteratorIN4cuda3std3__45tupleIJNS0_10device_ptrIdEENS0_17counting_iteratorIlNS0_11use_defaultESF_SF_EEEEEEEPNSB_IJdlEEESJ_iNS1_9__extrema9arg_max_fIdl10comparatorEEEEJSI_SK_iN3cub18CUB_300001_SM_100013GridEvenShareIiEENSR_9GridQueueIjEESO_EEEvDpT0_,"",@"SHT_CUDA_INFO"
	.sectionflags	@""
	.align	4


	//----- nvinfo : EIATTR_CUDA_API_VERSION
	.align		4
        /*0000*/ 	.byte	0x04, 0x37
        /*0002*/ 	.short	(.L_254 - .L_253)
.L_253:
        /*0004*/ 	.word	0x00000082


	//----- nvinfo : EIATTR_KPARAM_INFO
	.align		4
.L_254:
        /*0008*/ 	.byte	0x04, 0x17
        /*000a*/ 	.short	(.L_256 - .L_255)
.L_255:
        /*000c*/ 	.word	0x00000000
        /*0010*/ 	.short	0x0005
        /*0012*/ 	.short	0x0050
        /*0014*/ 	.byte	0x00, 0xf0, 0x05, 0x00


	//----- nvinfo : EIATTR_KPARAM_INFO
	.align		4
.L_256:
        /*0018*/ 	.byte	0x04, 0x17
        /*001a*/ 	.short	(.L_258 - .L_257)
.L_257:
        /*001c*/ 	.word	0x00000000
        /*0020*/ 	.short	0x0004
        /*0022*/ 	.short	0x0048
        /*0024*/ 	.byte	0x00, 0xf0, 0x21, 0x00


	//----- nvinfo : EIATTR_KPARAM_INFO
	.align		4
.L_258:
        /*0028*/ 	.byte	0x04, 0x17
        /*002a*/ 	.short	(.L_260 - .L_259)
.L_259:
        /*002c*/ 	.word	0x00000000
        /*0030*/ 	.short	0x0003
        /*0032*/ 	.short	0x001c
        /*0034*/ 	.byte	0x00, 0xf0, 0xa1, 0x00


	//----- nvinfo : EIATTR_KPARAM_INFO
	.align		4
.L_260:
        /*0038*/ 	.byte	0x04, 0x17
        /*003a*/ 	.short	(.L_262 - .L_261)
.L_261:
        /*003c*/ 	.word	0x00000000
        /*0040*/ 	.short	0x0002
        /*0042*/ 	.short	0x0018
        /*0044*/ 	.byte	0x00, 0xf0, 0x11, 0x00


	//----- nvinfo : EIATTR_KPARAM_INFO
	.align		4
.L_262:
        /*0048*/ 	.byte	0x04, 0x17
        /*004a*/ 	.short	(.L_264 - .L_263)
.L_263:
        /*004c*/ 	.word	0x00000000
        /*0050*/ 	.short	0x0001
        /*0052*/ 	.short	0x0010
        /*0054*/ 	.byte	0x00, 0xf5, 0x21, 0x00


	//----- nvinfo : EIATTR_KPARAM_INFO
	.align		4
.L_264:
        /*0058*/ 	.byte	0x04, 0x17
        /*005a*/ 	.short	(.L_266 - .L_265)
.L_265:
        /*005c*/ 	.word	0x00000000
        /*0060*/ 	.short	0x0000
        /*0062*/ 	.short	0x0000
        /*0064*/ 	.byte	0x00, 0xf0, 0x41, 0x00


	//----- nvinfo : EIATTR_SPARSE_MMA_MASK
	.align		4
.L_266:
        /*0068*/ 	.byte	0x03, 0x50
        /*006a*/ 	.short	0x0000


	//----- nvinfo : EIATTR_MAXREG_COUNT
	.align		4
        /*006c*/ 	.byte	0x03, 0x1b
        /*006e*/ 	.short	0x00ff


	//----- nvinfo : EIATTR_NUM_BARRIERS
	.align		4
        /*0070*/ 	.byte	0x02, 0x4c
        /*0072*/ 	.byte	0x01
	.zero		1


	//----- nvinfo : EIATTR_MERCURY_ISA_VERSION
	.align		4
        /*0074*/ 	.byte	0x03, 0x5f
        /*0076*/ 	.short	0x0101


	//----- nvinfo : EIATTR_COOP_GROUP_MASK_REGIDS
	.align		4
        /*0078*/ 	.byte	0x04, 0x29
        /*007a*/ 	.short	(.L_268 - .L_267)


	//   ....[0]....
.L_267:
        /*007c*/ 	.word	0xffffffff


	//   ....[1]....
        /*0080*/ 	.word	0xffffffff


	//   ....[2]....
        /*0084*/ 	.word	0xffffffff


	//   ....[3]....
        /*0088*/ 	.word	0xffffffff


	//   ....[4]....
        /*008c*/ 	.word	0xffffffff


	//   ....[5]....
        /*0090*/ 	.word	0xffffffff


	//   ....[6]....
        /*0094*/ 	.word	0xffffffff


	//   ....[7]....
        /*0098*/ 	.word	0xffffffff


	//   ....[8]....
        /*009c*/ 	.word	0xffffffff


	//   ....[9]....
        /*00a0*/ 	.word	0xffffffff


	//   ....[10]....
        /*00a4*/ 	.word	0xffffffff


	//   ....[11]....
        /*00a8*/ 	.word	0xffffffff


	//   ....[12]....
        /*00ac*/ 	.word	0xffffffff


	//   ....[13]....
        /*00b0*/ 	.word	0xffffffff


	//   ....[14]....
        /*00b4*/ 	.word	0xffffffff


	//   ....[15]....
        /*00b8*/ 	.word	0xffffffff


	//   ....[16]....
        /*00bc*/ 	.word	0xffffffff


	//   ....[17]....
        /*00c0*/ 	.word	0xffffffff


	//   ....[18]....
        /*00c4*/ 	.word	0xffffffff


	//   ....[19]....
        /*00c8*/ 	.word	0xffffffff


	//   ....[20]....
        /*00cc*/ 	.word	0xffffffff


	//   ....[21]....
        /*00d0*/ 	.word	0xffffffff


	//   ....[22]....
        /*00d4*/ 	.word	0xffffffff


	//   ....[23]....
        /*00d8*/ 	.word	0xffffffff


	//   ....[24]....
        /*00dc*/ 	.word	0xffffffff


	//   ....[25]....
        /*00e0*/ 	.word	0xffffffff


	//   ....[26]....
        /*00e4*/ 	.word	0xffffffff


	//   ....[27]....
        /*00e8*/ 	.word	0xffffffff


	//   ....[28]....
        /*00ec*/ 	.word	0xffffffff


	//   ....[29]....
        /*00f0*/ 	.word	0xffffffff


	//   ....[30]....
        /*00f4*/ 	.word	0xffffffff


	//   ....[31]....
        /*00f8*/ 	.word	0xffffffff


	//   ....[32]....
        /*00fc*/ 	.word	0xffffffff


	//   ....[33]....
        /*0100*/ 	.word	0xffffffff


	//   ....[34]....
        /*0104*/ 	.word	0xffffffff


	//   ....[35]....
        /*0108*/ 	.word	0xffffffff


	//   ....[36]....
        /*010c*/ 	.word	0xffffffff


	//   ....[37]....
        /*0110*/ 	.word	0xffffffff


	//   ....[38]....
        /*0114*/ 	.word	0xffffffff


	//   ....[39]....
        /*0118*/ 	.word	0xffffffff


	//   ....[40]....
        /*011c*/ 	.word	0xffffffff


	//   ....[41]....
        /*0120*/ 	.word	0xffffffff


	//   ....[42]....
        /*0124*/ 	.word	0xffffffff


	//   ....[43]....
        /*0128*/ 	.word	0xffffffff


	//   ....[44]....
        /*012c*/ 	.word	0xffffffff


	//   ....[45]....
        /*0130*/ 	.word	0xffffffff


	//   ....[46]....
        /*0134*/ 	.word	0xffffffff


	//   ....[47]....
        /*0138*/ 	.word	0xffffffff


	//   ....[48]....
        /*013c*/ 	.word	0xffffffff


	//   ....[49]....
        /*0140*/ 	.word	0xffffffff


	//   ....[50]....
        /*0144*/ 	.word	0xffffffff


	//   ....[51]....
        /*0148*/ 	.word	0xffffffff


	//   ....[52]....
        /*014c*/ 	.word	0xffffffff


	//   ....[53]....
        /*0150*/ 	.word	0xffffffff


	//   ....[54]....
        /*0154*/ 	.word	0xffffffff


	//   ....[55]....
        /*0158*/ 	.word	0xffffffff


	//   ....[56]....
        /*015c*/ 	.word	0xffffffff


	//   ....[57]....
        /*0160*/ 	.word	0xffffffff


	//   ....[58]....
        /*0164*/ 	.word	0xffffffff


	//   ....[59]....
        /*0168*/ 	.word	0xffffffff


	//----- nvinfo : EIATTR_COOP_GROUP_INSTR_OFFSETS
	.align		4
.L_268:
        /*016c*/ 	.byte	0x04, 0x28
        /*016e*/ 	.short	(.L_270 - .L_269)


	//   ....[0]....
.L_269:
        /*0170*/ 	.word	0x00000cd0


	//   ....[1]....
        /*0174*/ 	.word	0x00000d00


	//   ....[2]....
        /*0178*/ 	.word	0x00000d20


	//   ....[3]....
        /*017c*/ 	.word	0x00000d30


	//   ....[4]....
        /*0180*/ 	.word	0x00000ec0


	//   ....[5]....
        /*0184*/ 	.word	0x00000ef0


	//   ....[6]....
        /*0188*/ 	.word	0x00000f20


	//   ....[7]....
        /*018c*/ 	.word	0x00000f40


	//   ....[8]....
        /*0190*/ 	.word	0x000010c0


	//   ....[9]....
        /*0194*/ 	.word	0x00001100


	//   ....[10]....
        /*0198*/ 	.word	0x00001130


	//   ....[11]....
        /*019c*/ 	.word	0x00001140


	//   ....[12]....
        /*01a0*/ 	.word	0x000012c0


	//   ....[13]....
        /*01a4*/ 	.word	0x000012f0


	//   ....[14]....
        /*01a8*/ 	.word	0x00001320


	//   ....[15]....
        /*01ac*/ 	.word	0x00001340


	//   ....[16]....
        /*01b0*/ 	.word	0x000014c0


	//   ....[17]....
        /*01b4*/ 	.word	0x000014f0


	//   ....[18]....
        /*01b8*/ 	.word	0x00001520


	//   ....[19]....
        /*01bc*/ 	.word	0x00001540


	//   ....[20]....
        /*01c0*/ 	.word	0x000022b0


	//   ....[21]....
        /*01c4*/ 	.word	0x000022c0


	//   ....[22]....
        /*01c8*/ 	.word	0x000022d0


	//   ....[23]....
        /*01cc*/ 	.word	0x000022f0


	//   ....[24]....
        /*01d0*/ 	.word	0x00002470


	//   ....[25]....
        /*01d4*/ 	.word	0x000024b0


	//   ....[26]....
        /*01d8*/ 	.word	0x000024e0


	//   ....[27]....
        /*01dc*/ 	.word	0x00002500


	//   ....[28]....
        /*01e0*/ 	.word	0x00002680


	//   ....[29]....
        /*01e4*/ 	.word	0x000026c0


	//   ....[30]....
        /*01e8*/ 	.word	0x000026f0


	//   ....[31]....
        /*01ec*/ 	.word	0x00002710


	//   ....[32]....
        /*01f0*/ 	.word	0x00002890


	//   ....[33]....
        /*01f4*/ 	.word	0x000028d0


	//   ....[34]....
        /*01f8*/ 	.word	0x00002900


	//   ....[35]....
        /*01fc*/ 	.word	0x00002920


	//   ....[36]....
        /*0200*/ 	.word	0x00002aa0


	//   ....[37]....
        /*0204*/ 	.word	0x00002ae0


	//   ....[38]....
        /*0208*/ 	.word	0x00002b10


	//   ....[39]....
        /*020c*/ 	.word	0x00002b30


	//   ....[40]....
        /*0210*/ 	.word	0x000051f0


	//   ....[41]....
        /*0214*/ 	.word	0x00005220


	//   ....[42]....
        /*0218*/ 	.word	0x00005240


	//   ....[43]....
        /*021c*/ 	.word	0x00005250


	//   ....[44]....
        /*0220*/ 	.word	0x000053e0


	//   ....[45]....
        /*0224*/ 	.word	0x00005410


	//   ....[46]....
        /*0228*/ 	.word	0x00005440


	//   ....[47]....
        /*022c*/ 	.word	0x00005460


	//   ....[48]....
        /*0230*/ 	.word	0x000055e0


	//   ....[49]....
        /*0234*/ 	.word	0x00005610


	//   ....[50]....
        /*0238*/ 	.word	0x00005640


	//   ....[51]....
        /*023c*/ 	.word	0x00005660


	//   ....[52]....
        /*0240*/ 	.word	0x000057e0


	//   ....[53]....
        /*0244*/ 	.word	0x00005810


	//   ....[54]....
        /*0248*/ 	.word	0x00005840


	//   ....[55]....
        /*024c*/ 	.word	0x00005860


	//   ....[56]....
        /*0250*/ 	.word	0x000059e0


	//   ....[57]....
        /*0254*/ 	.word	0x00005a10


	//   ....[58]....
        /*0258*/ 	.word	0x00005a40


	//   ....[59]....
        /*025c*/ 	.word	0x00005a60


	//----- nvinfo : EIATTR_VRC_CTA_INIT_COUNT
	.align		4
.L_270:
        /*0260*/ 	.byte	0x02, 0x4a
	.zero		1
	.zero		1


	//----- nvinfo : EIATTR_EXIT_INSTR_OFFSETS
	.align		4
        /*0264*/ 	.byte	0x04, 0x1c
        /*0266*/ 	.short	(.L_272 - .L_271)


	//   ....[0]....
.L_271:
        /*0268*/ 	.word	0x00006710


	//   ....[1]....
        /*026c*/ 	.word	0x00006770


	//----- nvinfo : EIATTR_MAX_THREADS
	.align		4
.L_272:
        /*0270*/ 	.byte	0x04, 0x05
        /*0272*/ 	.short	(.L_274 - .L_273)
.L_273:
        /*0274*/ 	.word	0x00000100
        /*0278*/ 	.word	0x00000001
        /*027c*/ 	.word	0x00000001


	//----- nvinfo : EIATTR_CRS_STACK_SIZE
	.align		4
.L_274:
        /*0280*/ 	.byte	0x04, 0x1e
        /*0282*/ 	.short	(.L_276 - .L_275)
.L_275:
        /*0284*/ 	.word	0x00000000


	//----- nvinfo : EIATTR_CBANK_PARAM_SIZE
	.align		4
.L_276:
        /*0288*/ 	.byte	0x03, 0x19
        /*028a*/ 	.short	0x0051


	//----- nvinfo : EIATTR_PARAM_CBANK
	.align		4
        /*028c*/ 	.byte	0x04, 0x0a
        /*028e*/ 	.short	(.L_278 - .L_277)
	.align		4
.L_277:
        /*0290*/ 	.word	index@(.nv.constant0._ZN6thrust24THRUST_300001_SM_1000_NS8cuda_cub4core6detail13_kernel_agentINS1_8__reduce11ReduceAgentINS0_12zip_iteratorIN4cuda3std3__45tupleIJNS0_10device_ptrIdEENS0_17counting_iteratorIlNS0_11use_defaultESF_SF_EEEEEEEPNSB_IJdlEEESJ_iNS1_9__extrema9arg_max_fIdl10comparatorEEEEJSI_SK_iN3cub18CUB_300001_SM_100013GridEvenShareIiEENSR_9GridQueueIjEESO_EEEvDpT0_)
        /*0294*/ 	.short	0x0380
        /*0296*/ 	.short	0x0051


	//----- nvinfo : EIATTR_SW_WAR
	.align		4
.L_278:
        /*0298*/ 	.byte	0x04, 0x36
        /*029a*/ 	.short	(.L_280 - .L_279)
.L_279:
        /*029c*/ 	.word	0x00000008
.L_280:


//--------------------- .nv.info._ZN6thrust24THRUST_300001_SM_1000_NS8cuda_cub4core6detail13_kernel_agentINS1_8__reduce11ReduceAgentINS0_12zip_iteratorIN4cuda3std3__45tupleIJNS0_10device_ptrIdEENS0_17counting_iteratorIlNS0_11use_defaultESF_SF_EEEEEEEPNSB_IJdlEEESJ_iNS1_9__extrema9arg_max_fIdl10comparatorEEEEJSI_SK_iSO_EEEvDpT0_ --------------------------
	.section	.nv.info._ZN6thrust24THRUST_300001_SM_1000_NS8cuda_cub4core6detail13_kernel_agentINS1_8__reduce11ReduceAgentINS0_12zip_iteratorIN4cuda3std3__45tupleIJNS0_10device_ptrIdEENS0_17counting_iteratorIlNS0_11use_defaultESF_SF_EEEEEEEPNSB_IJdlEEESJ_iNS1_9__extrema9arg_max_fIdl10comparatorEEEEJSI_SK_iSO_EEEvDpT0_,"",@"SHT_CUDA_INFO"
	.sectionflags	@""
	.align	4


	//----- nvinfo : EIATTR_CUDA_API_VERSION
	.align		4
        /*0000*/ 	.byte	0x04, 0x37
        /*0002*/ 	.short	(.L_282 - .L_281)
.L_281:
        /*0004*/ 	.word	0x00000082


	//----- nvinfo : EIATTR_KPARAM_INFO
	.align		4
.L_282:
        /*0008*/ 	.byte	0x04, 0x17
        /*000a*/ 	.short	(.L_284 - .L_283)
.L_283:
        /*000c*/ 	.word	0x00000000
        /*0010*/ 	.short	0x0003
        /*0012*/ 	.short	0x001c
        /*0014*/ 	.byte	0x00, 0xf0, 0x05, 0x00


	//----- nvinfo : EIATTR_KPARAM_INFO
	.align		4
.L_284:
        /*0018*/ 	.byte	0x04, 0x17
        /*001a*/ 	.short	(.L_286 - .L_285)
.L_285:
        /*001c*/ 	.word	0x00000000
        /*0020*/ 	.short	0x0002
        /*0022*/ 	.short	0x0018
        /*0024*/ 	.byte	0x00, 0xf0, 0x11, 0x00


	//----- nvinfo : EIATTR_KPARAM_INFO
	.align		4
.L_286:
        /*0028*/ 	.byte	0x04, 0x17
        /*002a*/ 	.short	(.L_288 - .L_287)
.L_287:
        /*002c*/ 	.word	0x00000000
        /*0030*/ 	.short	0x0001
        /*0032*/ 	.short	0x0010
        /*0034*/ 	.byte	0x00, 0xf5, 0x21, 0x00


	//----- nvinfo : EIATTR_KPARAM_INFO
	.align		4
.L_288:
        /*0038*/ 	.byte	0x04, 0x17
        /*003a*/ 	.short	(.L_290 - .L_289)
.L_289:
        /*003c*/ 	.word	0x00000000
        /*0040*/ 	.short	0x0000
        /*0042*/ 	.short	0x0000
        /*0044*/ 	.byte	0x00, 0xf0, 0x41, 0x00


	//----- nvinfo : EIATTR_SPARSE_MMA_MASK
	.align		4
.L_290:
        /*0048*/ 	.byte	0x03, 0x50
        /*004a*/ 	.short	0x0000


	//----- nvinfo : EIATTR_MAXREG_COUNT
	.align		4
        /*004c*/ 	.byte	0x03, 0x1b
        /*004e*/ 	.short	0x00ff


	//----- nvinfo : EIATTR_NUM_BARRIERS
	.align		4
        /*0050*/ 	.byte	0x02, 0x4c
        /*0052*/ 	.byte	0x01
	.zero		1


	//----- nvinfo : EIATTR_MERCURY_ISA_VERSION
	.align		4
        /*0054*/ 	.byte	0x03, 0x5f
        /*0056*/ 	.short	0x0101


	//----- nvinfo : EIATTR_COOP_GROUP_MASK_REGIDS
	.align		4
        /*0058*/ 	.byte	0x04, 0x29
        /*005a*/ 	.short	(.L_292 - .L_291)


	//   ....[0]....
.L_291:
        /*005c*/ 	.word	0xffffffff


	//   ....[1]....
        /*0060*/ 	.word	0xffffffff


	//   ....[2]....
        /*0064*/ 	.word	0xffffffff


	//   ....[3]....
        /*0068*/ 	.word	0xffffffff


	//   ....[4]....
        /*006c*/ 	.word	0xffffffff


	//   ....[5]....
        /*0070*/ 	.word	0xffffffff


	//   ....[6]....
        /*0074*/ 	.word	0xffffffff


	//   ....[7]....
        /*0078*/ 	.word	0xffffffff


	//   ....[8]....
        /*007c*/ 	.word	0xffffffff


	//   ....[9]....
        /*0080*/ 	.word	0xffffffff


	//   ....[10]....
        /*0084*/ 	.word	0xffffffff


	//   ....[11]....
        /*0088*/ 	.word	0xffffffff


	//   ....[12]....
        /*008c*/ 	.word	0xffffffff


	//   ....[13]....
        /*0090*/ 	.word	0xffffffff


	//   ....[14]....
        /*0094*/ 	.word	0xffffffff


	//   ....[15]....
        /*0098*/ 	.word	0xffffffff


	//   ....[16]....
        /*009c*/ 	.word	0xffffffff


	//   ....[17]....
        /*00a0*/ 	.word	0xffffffff


	//   ....[18]....
        /*00a4*/ 	.word	0xffffffff


	//   ....[19]....
        /*00a8*/ 	.word	0xffffffff


	//   ....[20]....
        /*00ac*/ 	.word	0xffffffff


	//   ....[21]....
        /*00b0*/ 	.word	0xffffffff


	//   ....[22]....
        /*00b4*/ 	.word	0xffffffff


	//   ....[23]....
        /*00b8*/ 	.word	0xffffffff


	//   ....[24]....
        /*00bc*/ 	.word	0xffffffff


	//   ....[25]....
        /*00c0*/ 	.word	0xffffffff


	//   ....[26]....
        /*00c4*/ 	.word	0xffffffff


	//   ....[27]....
        /*00c8*/ 	.word	0xffffffff


	//   ....[28]....
        /*00cc*/ 	.word	0xffffffff


	//   ....[29]....
        /*00d0*/ 	.word	0xffffffff


	//   ....[30]....
        /*00d4*/ 	.word	0xffffffff


	//   ....[31]....
        /*00d8*/ 	.word	0xffffffff


	//   ....[32]....
        /*00dc*/ 	.word	0xffffffff


	//   ....[33]....
        /*00e0*/ 	.word	0xffffffff


	//   ....[34]....
        /*00e4*/ 	.word	0xffffffff


	//   ....[35]....
        /*00e8*/ 	.word	0xffffffff


	//   ....[36]....
        /*00ec*/ 	.word	0xffffffff


	//   ....[37]....
        /*00f0*/ 	.word	0xffffffff


	//   ....[38]....
        /*00f4*/ 	.word	0xffffffff


	//   ....[39]....
        /*00f8*/ 	.word	0xffffffff


	//   ....[40]....
        /*00fc*/ 	.word	0xffffffff


	//   ....[41]....
        /*0100*/ 	.word	0xffffffff


	//   ....[42]....
        /*0104*/ 	.word	0xffffffff


	//   ....[43]....
        /*0108*/ 	.word	0xffffffff


	//   ....[44]....
        /*010c*/ 	.word	0xffffffff


	//   ....[45]....
        /*0110*/ 	.word	0xffffffff


	//   ....[46]....
        /*0114*/ 	.word	0xffffffff


	//   ....[47]....
        /*0118*/ 	.word	0xffffffff


	//   ....[48]....
        /*011c*/ 	.word	0xffffffff


	//   ....[49]....
        /*0120*/ 	.word	0xffffffff


	//   ....[50]....
        /*0124*/ 	.word	0xffffffff


	//   ....[51]....
        /*0128*/ 	.word	0xffffffff


	//   ....[52]....
        /*012c*/ 	.word	0xffffffff


	//   ....[53]....
        /*0130*/ 	.word	0xffffffff


	//   ....[54]....
        /*0134*/ 	.word	0xffffffff


	//   ....[55]....
        /*0138*/ 	.word	0xffffffff


	//   ....[56]....
        /*013c*/ 	.word	0xffffffff


	//   ....[57]....
        /*0140*/ 	.word	0xffffffff


	//   ....[58]....
        /*0144*/ 	.word	0xffffffff


	//   ....[59]....
        /*0148*/ 	.word	0xffffffff


	//----- nvinfo : EIATTR_COOP_GROUP_INSTR_OFFSETS
	.align		4
.L_292:
        /*014c*/ 	.byte	0x04, 0x28
        /*014e*/ 	.short	(.L_294 - .L_293)


	//   ....[0]....
.L_293:
        /*0150*/ 	.word	0x00000c90


	//   ....[1]....
        /*0154*/ 	.word	0x00000cc0


	//   ....[2]....
        /*0158*/ 	.word	0x00000ce0


	//   ....[3]....
        /*015c*/ 	.word	0x00000cf0


	//   ....[4]....
        /*0160*/ 	.word	0x00000e80


	//   ....[5]....
        /*0164*/ 	.word	0x00000eb0


	//   ....[6]....
        /*0168*/ 	.word	0x00000ee0


	//   ....[7]....
        /*016c*/ 	.word	0x00000f00


	//   ....[8]....
        /*0170*/ 	.word	0x00001080


	//   ....[9]....
        /*0174*/ 	.word	0x000010b0


	//   ....[10]....
        /*0178*/ 	.word	0x000010e0


	//   ....[11]....
        /*017c*/ 	.word	0x00001100


	//   ....[12]....
        /*0180*/ 	.word	0x00001280


	//   ....[13]....
        /*0184*/ 	.word	0x000012b0


	//   ....[14]....
        /*0188*/ 	.word	0x000012e0


	//   ....[15]....
        /*018c*/ 	.word	0x00001300


	//   ....[16]....
        /*0190*/ 	.word	0x00001480


	//   ....[17]....
        /*0194*/ 	.word	0x000014b0


	//   ....[18]....
        /*0198*/ 	.word	0x000014e0


	//   ....[19]....
        /*019c*/ 	.word	0x00001500


	//   ....[20]....
        /*01a0*/ 	.word	0x00002260


	//   ....[21]....
        /*01a4*/ 	.word	0x00002270


	//   ....[22]....
        /*01a8*/ 	.word	0x00002280


	//   ....[23]....
        /*01ac*/ 	.word	0x000022a0


	//   ....[24]....
        /*01b0*/ 	.word	0x00002420


	//   ....[25]....
        /*01b4*/ 	.word	0x00002460


	//   ....[26]....
        /*01b8*/ 	.word	0x00002490


	//   ....[27]....
        /*01bc*/ 	.word	0x000024b0


	//   ....[28]....
        /*01c0*/ 	.word	0x00002630


	//   ....[29]....
        /*01c4*/ 	.word	0x00002670


	//   ....[30]....
        /*01c8*/ 	.word	0x000026a0


	//   ....[31]....
        /*01cc*/ 	.word	0x000026c0


	//   ....[32]....
        /*01d0*/ 	.word	0x00002840


	//   ....[33]....
        /*01d4*/ 	.word	0x00002880


	//   ....[34]....
        /*01d8*/ 	.word	0x000028b0


	//   ....[35]....
        /*01dc*/ 	.word	0x000028d0


	//   ....[36]....
        /*01e0*/ 	.word	0x00002a50


	//   ....[37]....
        /*01e4*/ 	.word	0x00002a90


	//   ....[38]....
        /*01e8*/ 	.word	0x00002ac0


	//   ....[39]....
        /*01ec*/ 	.word	0x00002ae0


	//   ....[40]....
        /*01f0*/ 	.word	0x00004f90


	//   ....[41]....
        /*01f4*/ 	.word	0x00004fc0


	//   ....[42]....
        /*01f8*/ 	.word	0x00004fe0


	//   ....[43]....
        /*01fc*/ 	.word	0x00004ff0


	//   ....[44]....
        /*0200*/ 	.word	0x00005180


	//   ....[45]....
        /*0204*/ 	.word	0x000051b0


	//   ....[46]....
        /*0208*/ 	.word	0x000051e0


	//   ....[47]....
        /*020c*/ 	.word	0x00005200


	//   ....[48]....
        /*0210*/ 	.word	0x00005380


	//   ....[49]....
        /*0214*/ 	.word	0x000053b0


	//   ....[50]....
        /*0218*/ 	.word	0x000053e0


	//   ....[51]....
        /*021c*/ 	.word	0x00005400


	//   ....[52]....
        /*0220*/ 	.word	0x00005580


	//   ....[53]....
        /*0224*/ 	.word	0x000055c0


	//   ....[54]....
        /*0228*/ 	.word	0x000055f0


	//   ....[55]....
        /*022c*/ 	.word	0x00005600


	//   ....[56]....
        /*0230*/ 	.word	0x00005780


	//   ....[57]....
        /*0234*/ 	.word	0x000057b0


	//   ....[58]....
        /*0238*/ 	.word	0x000057e0


	//   ....[59]....
        /*023c*/ 	.word	0x00005800


	//----- nvinfo : EIATTR_VRC_CTA_INIT_COUNT
	.align		4
.L_294:
        /*0240*/ 	.byte	0x02, 0x4a
	.zero		1
	.zero		1


	//----- nvinfo : EIATTR_EXIT_INSTR_OFFSETS
	.align		4
        /*0244*/ 	.byte	0x04, 0x1c
        /*0246*/ 	.short	(.L_296 - .L_295)


	//   ....[0]....
.L_295:
        /*0248*/ 	.word	0x00000030


	//   ....[1]....
        /*024c*/ 	.word	0x000064a0


	//   ....[2]....
        /*0250*/ 	.word	0x000064e0


	//----- nvinfo : EIATTR_MAX_THREADS
	.align		4
.L_296:
        /*0254*/ 	.byte	0x04, 0x05
        /*0256*/ 	.short	(.L_298 - .L_297)
.L_297:
        /*0258*/ 	.word	0x00000100
        /*025c*/ 	.word	0x00000001
        /*0260*/ 	.word	0x00000001


	//----- nvinfo : EIATTR_CRS_STACK_SIZE
	.align		4
.L_298:
        /*0264*/ 	.byte	0x04, 0x1e
        /*0266*/ 	.short	(.L_300 - .L_299)
.L_299:
        /*0268*/ 	.word	0x00000000


	//----- nvinfo : EIATTR_CBANK_PARAM_SIZE
	.align		4
.L_300:
        /*026c*/ 	.byte	0x03, 0x19
        /*026e*/ 	.short	0x001d


	//----- nvinfo : EIATTR_PARAM_CBANK
	.align		4
        /*0270*/ 	.byte	0x04, 0x0a
        /*0272*/ 	.short	(.L_302 - .L_301)
	.align		4
.L_301:
        /*0274*/ 	.word	index@(.nv.constant0._ZN6thrust24THRUST_300001_SM_1000_NS8cuda_cub4core6detail13_kernel_agentINS1_8__reduce11ReduceAgentINS0_12zip_iteratorIN4cuda3std3__45tupleIJNS0_10device_ptrIdEENS0_17counting_iteratorIlNS0_11use_defaultESF_SF_EEEEEEEPNSB_IJdlEEESJ_iNS1_9__extrema9arg_max_fIdl10comparatorEEEEJSI_SK_iSO_EEEvDpT0_)
        /*0278*/ 	.short	0x0380
        /*027a*/ 	.short	0x001d


	//----- nvinfo : EIATTR_SW_WAR
	.align		4
.L_302:
        /*027c*/ 	.byte	0x04, 0x36
        /*027e*/ 	.short	(.L_304 - .L_303)
.L_303:
        /*0280*/ 	.word	0x00000008
.L_304:


//--------------------- .nv.info._Z6kernelPdii    --------------------------
	.section	.nv.info._Z6kernelPdii,"",@"SHT_CUDA_INFO"
	.sectionflags	@""
	.align	4


	//----- nvinfo : EIATTR_CUDA_API_VERSION
	.align		4
        /*0000*/ 	.byte	0x04, 0x37
        /*0002*/ 	.short	(.L_306 - .L_305)
.L_305:
        /*0004*/ 	.word	0x00000082


	//----- nvinfo : EIATTR_KPARAM_INFO
	.align		4
.L_306:
        /*0008*/ 	.byte	0x04, 0x17
        /*000a*/ 	.short	(.L_308 - .L_307)
.L_307:
        /*000c*/ 	.word	0x00000000
        /*0010*/ 	.short	0x0002
        /*0012*/ 	.short	0x000c
        /*0014*/ 	.byte	0x00, 0xf0, 0x11, 0x00


	//----- nvinfo : EIATTR_KPARAM_INFO
	.align		4
.L_308:
        /*0018*/ 	.byte	0x04, 0x17
        /*001a*/ 	.short	(.L_310 - .L_309)
.L_309:
        /*001c*/ 	.word	0x00000000
        /*0020*/ 	.short	0x0001
        /*0022*/ 	.short	0x0008
        /*0024*/ 	.byte	0x00, 0xf0, 0x11, 0x00


	//----- nvinfo : EIATTR_KPARAM_INFO
	.align		4
.L_310:
        /*0028*/ 	.byte	0x04, 0x17
        /*002a*/ 	.short	(.L_312 - .L_311)
.L_311:
        /*002c*/ 	.word	0x00000000
        /*0030*/ 	.short	0x0000
        /*0032*/ 	.short	0x0000
        /*0034*/ 	.byte	0x00, 0xf5, 0x21, 0x00


	//----- nvinfo : EIATTR_SPARSE_MMA_MASK
	.align		4
.L_312:
        /*0038*/ 	.byte	0x03, 0x50
        /*003a*/ 	.short	0x0000


	//----- nvinfo : EIATTR_MAXREG_COUNT
	.align		4
        /*003c*/ 	.byte	0x03, 0x1b
        /*003e*/ 	.short	0x00ff


	//----- nvinfo : EIATTR_MERCURY_ISA_VERSION
	.align		4
        /*0040*/ 	.byte	0x03, 0x5f
        /*0042*/ 	.short	0x0101


	//----- nvinfo : EIATTR_VRC_CTA_INIT_COUNT
	.align		4
        /*0044*/ 	.byte	0x02, 0x4a
	.zero		1
	.zero		1


	//----- nvinfo : EIATTR_EXIT_INSTR_OFFSETS
	.align		4
        /*0048*/ 	.byte	0x04, 0x1c
        /*004a*/ 	.short	(.L_314 - .L_313)


	//   ....[0]....
.L_313:
        /*004c*/ 	.word	0x000000a0


	//   ....[1]....
        /*0050*/ 	.word	0x00000950


	//----- nvinfo : EIATTR_CRS_STACK_SIZE
	.align		4
.L_314:
        /*0054*/ 	.byte	0x04, 0x1e
        /*0056*/ 	.short	(.L_316 - .L_315)
.L_315:
        /*0058*/ 	.word	0x00000000


	//----- nvinfo : EIATTR_CBANK_PARAM_SIZE
	.align		4
.L_316:
        /*005c*/ 	.byte	0x03, 0x19
        /*005e*/ 	.short	0x0010


	//----- nvinfo : EIATTR_PARAM_CBANK
	.align		4
        /*0060*/ 	.byte	0x04, 0x0a
        /*0062*/ 	.short	(.L_318 - .L_317)
	.align		4
.L_317:
        /*0064*/ 	.word	index@(.nv.constant0._Z6kernelPdii)
        /*0068*/ 	.short	0x0380
        /*006a*/ 	.short	0x0010


	//----- nvinfo : EIATTR_SW_WAR
	.align		4
.L_318:
        /*006c*/ 	.byte	0x04, 0x36
        /*006e*/ 	.short	(.L_320 - .L_319)
.L_319:
        /*0070*/ 	.word	0x00000008
.L_320:


//--------------------- .nv.info._Z9swap_rowsPdiii --------------------------
	.section	.nv.info._Z9swap_rowsPdiii,"",@"SHT_CUDA_INFO"
	.sectionflags	@""
	.align	4


	//----- nvinfo : EIATTR_CUDA_API_VERSION
	.align		4
        /*0000*/ 	.byte	0x04, 0x37
        /*0002*/ 	.short	(.L_322 - .L_321)
.L_321:
        /*0004*/ 	.word	0x00000082


	//----- nvinfo : EIATTR_KPARAM_INFO
	.align		4
.L_322:
        /*0008*/ 	.byte	0x04, 0x17
        /*000a*/ 	.short	(.L_324 - .L_323)
.L_323:
        /*000c*/ 	.word	0x00000000
        /*0010*/ 	.short	0x0003
        /*0012*/ 	.short	0x0010
        /*0014*/ 	.byte	0x00, 0xf0, 0x11, 0x00


	//----- nvinfo : EIATTR_KPARAM_INFO
	.align		4
.L_324:
        /*0018*/ 	.byte	0x04, 0x17
        /*001a*/ 	.short	(.L_326 - .L_325)
.L_325:
        /*001c*/ 	.word	0x00000000
        /*0020*/ 	.short	0x0002
        /*0022*/ 	.short	0x000c
        /*0024*/ 	.byte	0x00, 0xf0, 0x11, 0x00


	//----- nvinfo : EIATTR_KPARAM_INFO
	.align		4
.L_326:
        /*0028*/ 	.byte	0x04, 0x17
        /*002a*/ 	.short	(.L_328 - .L_327)
.L_327:
        /*002c*/ 	.word	0x00000000
        /*0030*/ 	.short	0x0001
        /*0032*/ 	.short	0x0008
        /*0034*/ 	.byte	0x00, 0xf0, 0x11, 0x00


	//----- nvinfo : EIATTR_KPARAM_INFO
	.align		4
.L_328:
        /*0038*/ 	.byte	0x04, 0x17
        /*003a*/ 	.short	(.L_330 - .L_329)
.L_329:
        /*003c*/ 	.word	0x00000000
        /*0040*/ 	.short	0x0000
        /*0042*/ 	.short	0x0000
        /*0044*/ 	.byte	0x00, 0xf5, 0x21, 0x00


	//----- nvinfo : EIATTR_SPARSE_MMA_MASK
	.align		4
.L_330:
        /*0048*/ 	.byte	0x03, 0x50
        /*004a*/ 	.short	0x0000


	//----- nvinfo : EIATTR_MAXREG_COUNT
	.align		4
        /*004c*/ 	.byte	0x03, 0x1b
        /*004e*/ 	.short	0x00ff


	//----- nvinfo : EIATTR_MERCURY_ISA_VERSION
	.align		4
        /*0050*/ 	.byte	0x03, 0x5f
        /*0052*/ 	.short	0x0101


	//----- nvinfo : EIATTR_VRC_CTA_INIT_COUNT
	.align		4
        /*0054*/ 	.byte	0x02, 0x4a
	.zero		1
	.zero		1


	//----- nvinfo : EIATTR_EXIT_INSTR_OFFSETS
	.align		4
        /*0058*/ 	.byte	0x04, 0x1c
        /*005a*/ 	.short	(.L_332 - .L_331)


	//   ....[0]....
.L_331:
        /*005c*/ 	.word	0x000000a0


	//   ....[1]....
        /*0060*/ 	.word	0x000003f0


	//   ....[2]....
        /*0064*/ 	.word	0x00000660


	//----- nvinfo : EIATTR_CRS_STACK_SIZE
	.align		4
.L_332:
        /*0068*/ 	.byte	0x04, 0x1e
        /*006a*/ 	.short	(.L_334 - .L_333)
.L_333:
        /*006c*/ 	.word	0x00000000


	//----- nvinfo : EIATTR_CBANK_PARAM_SIZE
	.align		4
.L_334:
        /*0070*/ 	.byte	0x03, 0x19
        /*0072*/ 	.short	0x0014


	//----- nvinfo : EIATTR_PARAM_CBANK
	.align		4
        /*0074*/ 	.byte	0x04, 0x0a
        /*0076*/ 	.short	(.L_336 - .L_335)
	.align		4
.L_335:
        /*0078*/ 	.word	index@(.nv.constant0._Z9swap_rowsPdiii)
        /*007c*/ 	.short	0x0380
        /*007e*/ 	.short	0x0014


	//----- nvinfo : EIATTR_SW_WAR
	.align		4
.L_336:
        /*0080*/ 	.byte	0x04, 0x36
        /*0082*/ 	.short	(.L_338 - .L_337)
.L_337:
        /*0084*/ 	.word	0x00000008
.L_338:


//--------------------- .nv.info._Z7div_rowPdidi  --------------------------
	.section	.nv.info._Z7div_rowPdidi,"",@"SHT_CUDA_INFO"
	.sectionflags	@""
	.align	4


	//----- nvinfo : EIATTR_CUDA_API_VERSION
	.align		4
        /*0000*/ 	.byte	0x04, 0x37
        /*0002*/ 	.short	(.L_340 - .L_339)
.L_339:
        /*0004*/ 	.word	0x00000082


	//----- nvinfo : EIATTR_KPARAM_INFO
	.align		4
.L_340:
        /*0008*/ 	.byte	0x04, 0x17
        /*000a*/ 	.short	(.L_342 - .L_341)
.L_341:
        /*000c*/ 	.word	0x00000000
        /*0010*/ 	.short	0x0003
        /*0012*/ 	.short	0x0018
        /*0014*/ 	.byte	0x00, 0xf0, 0x11, 0x00


	//----- nvinfo : EIATTR_KPARAM_INFO
	.align		4
.L_342:
        /*0018*/ 	.byte	0x04, 0x17
        /*001a*/ 	.short	(.L_344 - .L_343)
.L_343:
        /*001c*/ 	.word	0x00000000
        /*0020*/ 	.short	0x0002
        /*0022*/ 	.short	0x0010
        /*0024*/ 	.byte	0x00, 0xf0, 0x21, 0x00


	//----- nvinfo : EIATTR_KPARAM_INFO
	.align		4
.L_344:
        /*0028*/ 	.byte	0x04, 0x17
        /*002a*/ 	.short	(.L_346 - .L_345)
.L_345:
        /*002c*/ 	.word	0x00000000
        /*0030*/ 	.short	0x0001
        /*0032*/ 	.short	0x0008
        /*0034*/ 	.byte	0x00, 0xf0, 0x11, 0x00


	//----- nvinfo : EIATTR_KPARAM_INFO
	.align		4
.L_346:
        /*0038*/ 	.byte	0x04, 0x17
        /*003a*/ 	.short	(.L_348 - .L_347)
.L_347:
        /*003c*/ 	.word	0x00000000
        /*0040*/ 	.short	0x0000
        /*0042*/ 	.short	0x0000
        /*0044*/ 	.byte	0x00, 0xf5, 0x21, 0x00


	//----- nvinfo : EIATTR_SPARSE_MMA_MASK
	.align		4
.L_348:
        /*0048*/ 	.byte	0x03, 0x50
        /*004a*/ 	.short	0x0000


	//----- nvinfo : EIATTR_MAXREG_COUNT
	.align		4
        /*004c*/ 	.byte	0x03, 0x1b
        /*004e*/ 	.short	0x00ff


	//----- nvinfo : EIATTR_MERCURY_ISA_VERSION
	.align		4
        /*0050*/ 	.byte	0x03, 0x5f
        /*0052*/ 	.short	0x0101


	//----- nvinfo : EIATTR_VRC_CTA_INIT_COUNT
	.align		4
        /*0054*/ 	.byte	0x02, 0x4a
	.zero		1
	.zero		1


	//----- nvinfo : EIATTR_EXIT_INSTR_OFFSETS
	.align		4
        /*0058*/ 	.byte	0x04, 0x1c
        /*005a*/ 	.short	(.L_350 - .L_349)


	//   ....[0]....
.L_349:
        /*005c*/ 	.word	0x000000b0


	//   ....[1]....
        /*0060*/ 	.word	0x00000560


	//   ....[2]....
        /*0064*/ 	.word	0x00000c30


	//----- nvinfo : EIATTR_CRS_STACK_SIZE
	.align		4
.L_350:
        /*0068*/ 	.byte	0x04, 0x1e
        /*006a*/ 	.short	(.L_352 - .L_351)
.L_351:
        /*006c*/ 	.word	0x00000000


	//----- nvinfo : EIATTR_CBANK_PARAM_SIZE
	.align		4
.L_352:
        /*0070*/ 	.byte	0x03, 0x19
        /*0072*/ 	.short	0x001c


	//----- nvinfo : EIATTR_PARAM_CBANK
	.align		4
        /*0074*/ 	.byte	0x04, 0x0a
        /*0076*/ 	.short	(.L_354 - .L_353)
	.align		4
.L_353:
        /*0078*/ 	.word	index@(.nv.constant0._Z7div_rowPdidi)
        /*007c*/ 	.short	0x0380
        /*007e*/ 	.short	0x001c


	//----- nvinfo : EIATTR_SW_WAR
	.align		4
.L_354:
        /*0080*/ 	.byte	0x04, 0x36
        /*0082*/ 	.short	(.L_356 - .L_355)
.L_355:
        /*0084*/ 	.word	0x00000008
.L_356:


//--------------------- .nv.callgraph             --------------------------
	.section	.nv.callgraph,"",@"SHT_CUDA_CALLGRAPH"
	.align	4
	.sectionentsize	8
	.align		4
        /*0000*/ 	.word	0x00000000
	.align		4
        /*0004*/ 	.word	0xffffffff
	.align		4
        /*0008*/ 	.word	0x00000000
	.align		4
        /*000c*/ 	.word	0xfffffffe
	.align		4
        /*0010*/ 	.word	0x00000000
	.align		4
        /*0014*/ 	.word	0xfffffffd
	.align		4
        /*0018*/ 	.word	0x00000000
	.align		4
        /*001c*/ 	.word	0xfffffffc


//--------------------- .nv.constant4             --------------------------
	.section	.nv.constant4,"a",@progbits
	.align	8
	.align		8
.nv.constant4:
        /*0000*/ 	.dword	_ZN34_INTERNAL_f1ed7c15_4_k_cu_af87e57c4cuda3std3__45__cpo5beginE
	.align		8
        /*0008*/ 	.dword	_ZN34_INTERNAL_f1ed7c15_4_k_cu_af87e57c4cuda3std3__45__cpo3endE
	.align		8
        /*0010*/ 	.dword	_ZN34_INTERNAL_f1ed7c15_4_k_cu_af87e57c4cuda3std3__45__cpo6cbeginE
	.align		8
        /*0018*/ 	.dword	_ZN34_INTERNAL_f1ed7c15_4_k_cu_af87e57c4cuda3std3__45__cpo4cendE
	.align		8
        /*0020*/ 	.dword	_ZN34_INTERNAL_f1ed7c15_4_k_cu_af87e57c4cuda3std3__45__cpo6rbeginE
	.align		8
        /*0028*/ 	.dword	_ZN34_INTERNAL_f1ed7c15_4_k_cu_af87e57c4cuda3std3__45__cpo4rendE
	.align		8
        /*0030*/ 	.dword	_ZN34_INTERNAL_f1ed7c15_4_k_cu_af87e57c4cuda3std3__45__cpo7crbeginE
	.align		8
        /*0038*/ 	.dword	_ZN34_INTERNAL_f1ed7c15_4_k_cu_af87e57c4cuda3std3__45__cpo5crendE
	.align		8
        /*0040*/ 	.dword	_ZN34_INTERNAL_f1ed7c15_4_k_cu_af87e57c4cuda3std3__436_GLOBAL__N__f1ed7c15_4_k_cu_af87e57c6ignoreE
	.align		8
        /*0048*/ 	.dword	_ZN34_INTERNAL_f1ed7c15_4_k_cu_af87e57c4cuda3std3__419piecewise_constructE
	.align		8
        /*0050*/ 	.dword	_ZN34_INTERNAL_f1ed7c15_4_k_cu_af87e57c4cuda3std3__48in_placeE
	.align		8
        /*0058*/ 	.dword	_ZN34_INTERNAL_f1ed7c15_4_k_cu_af87e57c4cuda3std3__420unreachable_sentinelE
	.align		8
        /*0060*/ 	.dword	_ZN34_INTERNAL_f1ed7c15_4_k_cu_af87e57c4cuda3std3__47nulloptE
	.align		8
        /*0068*/ 	.dword	_ZN34_INTERNAL_f1ed7c15_4_k_cu_af87e57c4cuda3std3__48unexpectE
	.align		8
        /*0070*/ 	.dword	_ZN34_INTERNAL_f1ed7c15_4_k_cu_af87e57c4cuda3std6ranges3__45__cpo4swapE
	.align		8
        /*0078*/ 	.dword	_ZN34_INTERNAL_f1ed7c15_4_k_cu_af87e57c4cuda3std6ranges3__45__cpo9iter_moveE
	.align		8
        /*0080*/ 	.dword	_ZN34_INTERNAL_f1ed7c15_4_k_cu_af87e57c4cuda3std6ranges3__45__cpo5beginE
	.align		8
        /*0088*/ 	.dword	_ZN34_INTERNAL_f1ed7c15_4_k_cu_af87e57c4cuda3std6ranges3__45__cpo3endE
	.align		8
        /*0090*/ 	.dword	_ZN34_INTERNAL_f1ed7c15_4_k_cu_af87e57c4cuda3std6ranges3__45__cpo6cbeginE
	.align		8
        /*0098*/ 	.dword	_ZN34_INTERNAL_f1ed7c15_4_k_cu_af87e57c4cuda3std6ranges3__45__cpo4cendE
	.align		8
        /*00a0*/ 	.dword	_ZN34_INTERNAL_f1ed7c15_4_k_cu_af87e57c4cuda3std6ranges3__45__cpo7advanceE
	.align		8
        /*00a8*/ 	.dword	_ZN34_INTERNAL_f1ed7c15_4_k_cu_af87e57c4cuda3std6ranges3__45__cpo9iter_swapE
	.align		8
        /*00b0*/ 	.dword	_ZN34_INTERNAL_f1ed7c15_4_k_cu_af87e57c4cuda3std6ranges3__45__cpo4nextE
	.align		8
        /*00b8*/ 	.dword	_ZN34_INTERNAL_f1ed7c15_4_k_cu_af87e57c4cuda3std6ranges3__45__cpo4prevE
	.align		8
        /*00c0*/ 	.dword	_ZN34_INTERNAL_f1ed7c15_4_k_cu_af87e57c4cuda3std6ranges3__45__cpo4dataE
	.align		8
        /*00c8*/ 	.dword	_ZN34_INTERNAL_f1ed7c15_4_k_cu_af87e57c4cuda3std6ranges3__45__cpo5cdataE
	.align		8
        /*00d0*/ 	.dword	_ZN34_INTERNAL_f1ed7c15_4_k_cu_af87e57c4cuda3std6ranges3__45__cpo4sizeE
	.align		8
        /*00d8*/ 	.dword	_ZN34_INTERNAL_f1ed7c15_4_k_cu_af87e57c4cuda3std6ranges3__45__cpo5ssizeE
	.align		8
        /*00e0*/ 	.dword	_ZN34_INTERNAL_f1ed7c15_4_k_cu_af87e57c4cuda3std6ranges3__45__cpo8distanceE
	.align		8
        /*00e8*/ 	.dword	_ZN34_INTERNAL_f1ed7c15_4_k_cu_af87e57c6thrust24THRUST_300001_SM_1000_NS8cuda_cub3parE
	.align		8
        /*00f0*/ 	.dword	_ZN34_INTERNAL_f1ed7c15_4_k_cu_af87e57c6thrust24THRUST_300001_SM_1000_NS8cuda_cub10par_nosyncE
	.align		8
        /*00f8*/ 	.dword	_ZN34_INTERNAL_f1ed7c15_4_k_cu_af87e57c6thrust24THRUST_300001_SM_1000_NS6system6detail10sequential3seqE
	.align		8
        /*0100*/ 	.dword	_ZN34_INTERNAL_f1ed7c15_4_k_cu_af87e57c6thrust24THRUST_300001_SM_1000_NS6system3cpp3parE
	.align		8
        /*0108*/ 	.dword	_ZN34_INTERNAL_f1ed7c15_4_k_cu_af87e57c6thrust24THRUST_300001_SM_1000_NS12placeholders2_1E
	.align		8
        /*0110*/ 	.dword	_ZN34_INTERNAL_f1ed7c15_4_k_cu_af87e57c6thrust24THRUST_300001_SM_1000_NS12placeholders2_2E
	.align		8
        /*0118*/ 	.dword	_ZN34_INTERNAL_f1ed7c15_4_k_cu_af87e57c6thrust24THRUST_300001_SM_1000_NS12placeholders2_3E
	.align		8
        /*0120*/ 	.dword	_ZN34_INTERNAL_f1ed7c15_4_k_cu_af87e57c6thrust24THRUST_300001_SM_1000_NS12placeholders2_4E
	.align		8
        /*0128*/ 	.dword	_ZN34_INTERNAL_f1ed7c15_4_k_cu_af87e57c6thrust24THRUST_300001_SM_1000_NS12placeholders2_5E
	.align		8
        /*0130*/ 	.dword	_ZN34_INTERNAL_f1ed7c15_4_k_cu_af87e57c6thrust24THRUST_300001_SM_1000_NS12placeholders2_6E
	.align		8
        /*0138*/ 	.dword	_ZN34_INTERNAL_f1ed7c15_4_k_cu_af87e57c6thrust24THRUST_300001_SM_1000_NS12placeholders2_7E
	.align		8
        /*0140*/ 	.dword	_ZN34_INTERNAL_f1ed7c15_4_k_cu_af87e57c6thrust24THRUST_300001_SM_1000_NS12placeholders2_8E
	.align		8
        /*0148*/ 	.dword	_ZN34_INTERNAL_f1ed7c15_4_k_cu_af87e57c6thrust24THRUST_300001_SM_1000_NS12placeholders2_9E
	.align		8
        /*0150*/ 	.dword	_ZN34_INTERNAL_f1ed7c15_4_k_cu_af87e57c6thrust24THRUST_300001_SM_1000_NS12placeholders3_10E
	.align		8
        /*0158*/ 	.dword	_ZN34_INTERNAL_f1ed7c15_4_k_cu_af87e57c6thrust24THRUST_300001_SM_1000_NS3seqE
	.align		8
        /*0160*/ 	.dword	_ZN34_INTERNAL_f1ed7c15_4_k_cu_af87e57c6thrust24THRUST_300001_SM_1000_NS6deviceE


//--------------------- .text._ZN3cub18CUB_300001_SM_10006detail11EmptyKernelIvEEvv --------------------------
	.section	.text._ZN3cub18CUB_300001_SM_10006detail11EmptyKernelIvEEvv,"ax",@progbits
	.align	128
        .global         _ZN3cub18CUB_300001_SM_10006detail11EmptyKernelIvEEvv
        .type           _ZN3cub18CUB_300001_SM_10006detail11EmptyKernelIvEEvv,@function
        .size           _ZN3cub18CUB_300001_SM_10006detail11EmptyKernelIvEEvv,(.L_x_731 - _ZN3cub18CUB_300001_SM_10006detail11EmptyKernelIvEEvv)
        .other          _ZN3cub18CUB_300001_SM_10006detail11EmptyKernelIvEEvv,@"STO_CUDA_ENTRY STV_DEFAULT"
_ZN3cub18CUB_300001_SM_10006detail11EmptyKernelIvEEvv:
.text._ZN3cub18CUB_300001_SM_10006detail11EmptyKernelIvEEvv:
[----:B------:R-:W-:Y:S01]  /*0000*/  LDC R1, c[0x0][0x37c] ;  /* 0x0000df00ff017b82 */ /* 0x000fe20000000800 */
[----:B------:R-:W-:Y:S05]  /*0010*/  EXIT ;  /* 0x000000000000794d */ /* 0x000fea0003800000 */
.L_x_0:
[----:B------:R-:W-:-:S00]  /*0020*/  BRA `(.L_x_0) ;  /* 0xfffffffc00fc7947 */ /* 0x000fc0000383ffff */
[----:B------:R-:W-:-:S00]  /*0030*/  NOP ;  /* 0x0000000000007918 */ /* 0x000fc00000000000 */
        /* <DEDUP_REMOVED lines=12> */
.L_x_731:


//--------------------- .text._ZN6thrust24THRUST_300001_SM_1000_NS8cuda_cub4core6detail13_kernel_agentINS1_8__reduce11ReduceAgentIPN4cuda3std3__45tupleIJdlEEESC_SB_lNS1_9__extrema9arg_max_fIdl10comparatorEEEEJSC_SC_iSG_EEEvDpT0_ --------------------------
	.section	.text._ZN6thrust24THRUST_300001_SM_1000_NS8cuda_cub4core6detail13_kernel_agentINS1_8__reduce11ReduceAgentIPN4cuda3std3__45tupleIJdlEEESC_SB_lNS1_9__extrema9arg_max_fIdl10comparatorEEEEJSC_SC_iSG_EEEvDpT0_,"ax",@progbits
	.align	128
        .global         _ZN6thrust24THRUST_300001_SM_1000_NS8cuda_cub4core6detail13_kernel_agentINS1_8__reduce11ReduceAgentIPN4cuda3std3__45tupleIJdlEEESC_SB_lNS1_9__extrema9arg_max_fIdl10comparatorEEEEJSC_SC_iSG_EEEvDpT0_
        .type           _ZN6thrust24THRUST_300001_SM_1000_NS8cuda_cub4core6detail13_kernel_agentINS1_8__reduce11ReduceAgentIPN4cuda3std3__45tupleIJdlEEESC_SB_lNS1_9__extrema9arg_max_fIdl10comparatorEEEEJSC_SC_iSG_EEEvDpT0_,@function
        .size           _ZN6thrust24THRUST_300001_SM_1000_NS8cuda_cub4core6detail13_kernel_agentINS1_8__reduce11ReduceAgentIPN4cuda3std3__45tupleIJdlEEESC_SB_lNS1_9__extrema9arg_max_fIdl10comparatorEEEEJSC_SC_iSG_EEEvDpT0_,(.L_x_732 - _ZN6thrust24THRUST_300001_SM_1000_NS8cuda_cub4core6detail13_kernel_agentINS1_8__reduce11ReduceAgentIPN4cuda3std3__45tupleIJdlEEESC_SB_lNS1_9__extrema9arg_max_fIdl10comparatorEEEEJSC_SC_iSG_EEEvDpT0_)
        .other          _ZN6thrust24THRUST_300001_SM_1000_NS8cuda_cub4core6detail13_kernel_agentINS1_8__reduce11ReduceAgentIPN4cuda3std3__45tupleIJdlEEESC_SB_lNS1_9__extrema9arg_max_fIdl10comparatorEEEEJSC_SC_iSG_EEEvDpT0_,@"STO_CUDA_ENTRY STV_DEFAULT"
_ZN6thrust24THRUST_300001_SM_1000_NS8cuda_cub4core6detail13_kernel_agentINS1_8__reduce11ReduceAgentIPN4cuda3std3__45tupleIJdlEEESC_SB_lNS1_9__extrema9arg_max_fIdl10comparatorEEEEJSC_SC_iSG_EEEvDpT0_:
.text._ZN6thrust24THRUST_300001_SM_1000_NS8cuda_cub4core6detail13_kernel_agentINS1_8__reduce11ReduceAgentIPN4cuda3std3__45tupleIJdlEEESC_SB_lNS1_9__extrema9arg_max_fIdl10comparatorEEEEJSC_SC_iSG_EEEvDpT0_:
[----:B------:R-:W-:Y:S01]  /*0000*/  LDC R1, c[0x0][0x37c] ;  /* 0x0000df00ff017b82 */ /* 0x000fe20000000800 */
[----:B------:R-:W0:Y:S02]  /*0010*/  LDCU UR8, c[0x0][0x390] ;  /* 0x00007200ff0877ac */ /* 0x000e240008000800 */
[----:B0-----:R-:W-:-:S13]  /*0020*/  ISETP.NE.AND P0, PT, RZ, UR8, PT ;  /* 0x00000008ff007c0c */ /* 0x001fda000bf05270 */
[----:B------:R-:W-:Y:S05]  /*0030*/  @!P0 EXIT ;  /* 0x000000000000894d */ /* 0x000fea0003800000 */
[----:B------:R-:W-:Y:S01]  /*0040*/  UISETP.GT.AND UP0, UPT, UR8, 0x4ff, UPT ;  /* 0x000004ff0800788c */ /* 0x000fe2000bf04270 */
[----:B------:R-:W-:Y:S01]  /*0050*/  BSSY.RECONVERGENT B0, `(.L_x_1) ;  /* 0x00006c1000007945 */ /* 0x000fe20003800200 */
[----:B------:R-:W0:Y:S07]  /*0060*/  LDCU.64 UR10, c[0x0][0x358] ;  /* 0x00006b00ff0a77ac */ /* 0x000e2e0008000a00 */
[----:B------:R-:W-:Y:S05]  /*0070*/  BRA.U UP0, `(.L_x_2) ;  /* 0x0000003900807547 */ /* 0x000fea000b800000 */
[----:B------:R-:W1:Y:S01]  /*0080*/  S2R R0, SR_TID.X ;  /* 0x0000000000007919 */ /* 0x000e620000002100 */
[----:B------:R-:W2:Y:S01]  /*0090*/  LDCU UR4, c[0x0][0x390] ;  /* 0x00007200ff0477ac */ /* 0x000ea20008000800 */
[----:B------:R-:W-:Y:S01]  /*00a0*/  BSSY.RECONVERGENT B1, `(.L_x_3) ;  /* 0x000000b000017945 */ /* 0x000fe20003800200 */
[----:B------:R-:W-:Y:S02]  /*00b0*/  CS2R R14, SRZ ;  /* 0x00000000000e7805 */ /* 0x000fe4000001ff00 */
[----:B------:R-:W-:Y:S02]  /*00c0*/  CS2R R12, SRZ ;  /* 0x00000000000c7805 */ /* 0x000fe4000001ff00 */
[----:B-1----:R-:W-:Y:S01]  /*00d0*/  ISETP.GE.AND P0, PT, R0, UR8, PT ;  /* 0x0000000800007c0c */ /* 0x002fe2000bf06270 */
[----:B------:R-:W-:-:S12]  /*00e0*/  IMAD.MOV.U32 R19, RZ, RZ, R0 ;  /* 0x000000ffff137224 */ /* 0x000fd800078e0000 */
[----:B--2---:R-:W-:Y:S05]  /*00f0*/  @P0 BRA `(.L_x_4) ;  /* 0x0000000000140947 */ /* 0x004fea0003800000 */
[----:B------:R-:W1:Y:S02]  /*0100*/  LDC.64 R2, c[0x0][0x380] ;  /* 0x0000e000ff027b82 */ /* 0x000e640000000a00 */
[----:B-1----:R-:W-:-:S05]  /*0110*/  IMAD.WIDE.U32 R2, R0, 0x10, R2 ;  /* 0x0000001000027825 */ /* 0x002fca00078e0002 */
[----:B0-----:R1:W5:Y:S04]  /*0120*/  LDG.E.64.CONSTANT R14, desc[UR10][R2.64] ;  /* 0x0000000a020e7981 */ /* 0x001368000c1e9b00 */
[----:B------:R1:W5:Y:S01]  /*0130*/  LDG.E.64.CONSTANT R12, desc[UR10][R2.64+0x8] ;  /* 0x0000080a020c7981 */ /* 0x000362000c1e9b00 */
[----:B------:R-:W-:-:S07]  /*0140*/  VIADD R19, R0, 0x100 ;  /* 0x0000010000137836 */ /* 0x000fce0000000000 */
.L_x_4:
[----:B0-----:R-:W-:Y:S05]  /*0150*/  BSYNC.RECONVERGENT B1 ;  /* 0x0000000000017941 */ /* 0x001fea0003800200 */
.L_x_3:
[----:B------:R-:W-:Y:S01]  /*0160*/  ISETP.GE.AND P0, PT, R19, UR8, PT ;  /* 0x0000000813007c0c */ /* 0x000fe2000bf06270 */
[----:B------:R-:W-:-:S12]  /*0170*/  BSSY.RECONVERGENT B1, `(.L_x_5) ;  /* 0x0000099000017945 */ /* 0x000fd80003800200 */
[----:B------:R-:W-:Y:S05]  /*0180*/  @P0 BRA `(.L_x_6) ;  /* 0x00000008005c0947 */ /* 0x000fea0003800000 */
[----:B------:R-:W-:Y:S01]  /*0190*/  LOP3.LUT R4, RZ, R19, RZ, 0x33, !PT ;  /* 0x00000013ff047212 */ /* 0x000fe200078e33ff */
[----:B------:R-:W-:Y:S04]  /*01a0*/  BSSY.RECONVERGENT B2, `(.L_x_7) ;  /* 0x000002e000027945 */ /* 0x000fe80003800200 */
[----:B------:R-:W-:-:S05]  /*01b0*/  VIADD R4, R4, UR8 ;  /* 0x0000000804047c36 */ /* 0x000fca0008000000 */
[----:B-1----:R-:W-:-:S04]  /*01c0*/  LOP3.LUT R2, R4, 0x300, RZ, 0xc0, !PT ;  /* 0x0000030004027812 */ /* 0x002fc800078ec0ff */
[----:B------:R-:W-:-:S13]  /*01d0*/  ISETP.NE.AND P0, PT, R2, 0x300, PT ;  /* 0x000003000200780c */ /* 0x000fda0003f05270 */
[----:B------:R-:W-:Y:S05]  /*01e0*/  @!P0 BRA `(.L_x_8) ;  /* 0x0000000000a48947 */ /* 0x000fea0003800000 */
[----:B------:R-:W0:Y:S01]  /*01f0*/  LDC.64 R2, c[0x0][0x380] ;  /* 0x0000e000ff027b82 */ /* 0x000e220000000a00 */
[----:B------:R-:W-:-:S04]  /*0200*/  LEA.HI R5, R4, 0x1, RZ, 0x18 ;  /* 0x0000000104057811 */ /* 0x000fc800078fc0ff */
[----:B------:R-:W-:-:S05]  /*0210*/  LOP3.LUT R5, R5, 0x3, RZ, 0xc0, !PT ;  /* 0x0000000305057812 */ /* 0x000fca00078ec0ff */
[----:B------:R-:W-:Y:S02]  /*0220*/  IMAD.MOV R5, RZ, RZ, -R5 ;  /* 0x000000ffff057224 */ /* 0x000fe400078e0a05 */
[----:B0-----:R-:W-:-:S04]  /*0230*/  IMAD.WIDE.U32 R2, R19, 0x10, R2 ;  /* 0x0000001013027825 */ /* 0x001fc800078e0002 */
[----:B------:R-:W-:-:S07]  /*0240*/  IMAD.MOV.U32 R16, RZ, RZ, R2 ;  /* 0x000000ffff107224 */ /* 0x000fce00078e0002 */
.L_x_11:
[----:B------:R-:W-:-:S05]  /*0250*/  IMAD.MOV.U32 R2, RZ, RZ, R16 ;  /* 0x000000ffff027224 */ /* 0x000fca00078e0010 */
[----:B------:R-:W2:Y:S04]  /*0260*/  LDG.E.64.CONSTANT R8, desc[UR10][R2.64] ;  /* 0x0000000a02087981 */ /* 0x000ea8000c1e9b00 */
[----:B------:R-:W3:Y:S01]  /*0270*/  LDG.E.64.CONSTANT R10, desc[UR10][R2.64+0x8] ;  /* 0x0000080a020a7981 */ /* 0x000ee2000c1e9b00 */
[----:B------:R-:W-:Y:S01]  /*0280*/  VIADD R5, R5, 0x1 ;  /* 0x0000000105057836 */ /* 0x000fe20000000000 */
[----:B------:R-:W-:Y:S01]  /*0290*/  BSSY.RECONVERGENT B3, `(.L_x_9) ;  /* 0x000001b000037945 */ /* 0x000fe20003800200 */
[----:B-----5:R-:W-:Y:S01]  /*02a0*/  IMAD.MOV.U32 R21, RZ, RZ, R13 ;  /* 0x000000ffff157224 */ /* 0x020fe200078e000d */
[----:B------:R-:W-:Y:S01]  /*02b0*/  IADD3 R16, P3, PT, R2, 0x1000, RZ ;  /* 0x0000100002107810 */ /* 0x000fe20007f7e0ff */
[----:B------:R-:W-:Y:S01]  /*02c0*/  IMAD.MOV.U32 R17, RZ, RZ, R12 ;  /* 0x000000ffff117224 */ /* 0x000fe200078e000c */
[----:B------:R-:W-:Y:S01]  /*02d0*/  ISETP.NE.AND P2, PT, R5, RZ, PT ;  /* 0x000000ff0500720c */ /* 0x000fe20003f45270 */
[----:B------:R-:W-:-:S02]  /*02e0*/  IMAD.MOV.U32 R6, RZ, RZ, R14 ;  /* 0x000000ffff067224 */ /* 0x000fc400078e000e */
[----:B------:R-:W-:Y:S01]  /*02f0*/  IMAD.MOV.U32 R7, RZ, RZ, R15 ;  /* 0x000000ffff077224 */ /* 0x000fe200078e000f */
[----:B--2---:R-:W-:Y:S01]  /*0300*/  DSETP.GEU.AND P0, PT, |R14|, |R8|, PT ;  /* 0x400000080e00722a */ /* 0x004fe20003f0e200 */
[----:B------:R-:W-:Y:S02]  /*0310*/  IMAD.MOV.U32 R14, RZ, RZ, R8 ;  /* 0x000000ffff0e7224 */ /* 0x000fe400078e0008 */
[----:B---3--:R-:W-:Y:S02]  /*0320*/  IMAD.MOV.U32 R12, RZ, RZ, R10 ;  /* 0x000000ffff0c7224 */ /* 0x008fe400078e000a */
[----:B------:R-:W-:Y:S02]  /*0330*/  IMAD.MOV.U32 R13, RZ, RZ, R11 ;  /* 0x000000ffff0d7224 */ /* 0x000fe400078e000b */
[----:B------:R-:W-:-:S07]  /*0340*/  IMAD.MOV.U32 R15, RZ, RZ, R9 ;  /* 0x000000ffff0f7224 */ /* 0x000fce00078e0009 */
[----:B------:R-:W-:Y:S05]  /*0350*/  @!P0 BRA `(.L_x_10) ;  /* 0x0000000000388947 */ /* 0x000fea0003800000 */
[----:B------:R-:W-:Y:S01]  /*0360*/  DSETP.GEU.AND P0, PT, |R8|, |R6|, PT ;  /* 0x400000060800722a */ /* 0x000fe20003f0e200 */
[----:B------:R-:W-:Y:S02]  /*0370*/  IMAD.MOV.U32 R14, RZ, RZ, R6 ;  /* 0x000000ffff0e7224 */ /* 0x000fe400078e0006 */
[----:B------:R-:W-:Y:S02]  /*0380*/  IMAD.MOV.U32 R15, RZ, RZ, R7 ;  /* 0x000000ffff0f7224 */ /* 0x000fe400078e0007 */
[----:B------:R-:W-:Y:S02]  /*0390*/  IMAD.MOV.U32 R12, RZ, RZ, R17 ;  /* 0x000000ffff0c7224 */ /* 0x000fe400078e0011 */
[----:B------:R-:W-:-:S07]  /*03a0*/  IMAD.MOV.U32 R13, RZ, RZ, R21 ;  /* 0x000000ffff0d7224 */ /* 0x000fce00078e0015 */
[----:B------:R-:W-:Y:S05]  /*03b0*/  @!P0 BRA `(.L_x_10) ;  /* 0x0000000000208947 */ /* 0x000fea0003800000 */
[CC--:B------:R-:W-:Y:S02]  /*03c0*/  ISETP.GE.U32.AND P1, PT, R17.reuse, R10.reuse, PT ;  /* 0x0000000a1100720c */ /* 0x0c0fe40003f26070 */
[----:B------:R-:W-:Y:S02]  /*03d0*/  ISETP.LT.U32.AND P0, PT, R17, R10, PT ;  /* 0x0000000a1100720c */ /* 0x000fe40003f01070 */
[CC--:B------:R-:W-:Y:S02]  /*03e0*/  ISETP.GE.AND.EX P1, PT, R21.reuse, R11.reuse, PT, P1 ;  /* 0x0000000b1500720c */ /* 0x0c0fe40003f26310 */
[----:B------:R-:W-:Y:S02]  /*03f0*/  ISETP.LT.AND.EX P0, PT, R21, R11, PT, P0 ;  /* 0x0000000b1500720c */ /* 0x000fe40003f01300 */
[----:B------:R-:W-:Y:S02]  /*0400*/  FSEL R14, R6, R8, !P1 ;  /* 0x00000008060e7208 */ /* 0x000fe40004800000 */
[----:B------:R-:W-:-:S02]  /*0410*/  FSEL R15, R7, R9, !P1 ;  /* 0x00000009070f7208 */ /* 0x000fc40004800000 */
[----:B------:R-:W-:Y:S02]  /*0420*/  SEL R12, R17, R10, P0 ;  /* 0x0000000a110c7207 */ /* 0x000fe40000000000 */
[----:B------:R-:W-:-:S07]  /*0430*/  SEL R13, R21, R11, P0 ;  /* 0x0000000b150d7207 */ /* 0x000fce0000000000 */
.L_x_10:
[----:B------:R-:W-:Y:S05]  /*0440*/  BSYNC.RECONVERGENT B3 ;  /* 0x0000000000037941 */ /* 0x000fea0003800200 */
.L_x_9:
[----:B------:R-:W-:Y:S02]  /*0450*/  IMAD.X R3, RZ, RZ, R3, P3 ;  /* 0x000000ffff037224 */ /* 0x000fe400018e0603 */
[----:B------:R-:W-:Y:S01]  /*0460*/  VIADD R19, R19, 0x100 ;  /* 0x0000010013137836 */ /* 0x000fe20000000000 */
[----:B------:R-:W-:Y:S06]  /*0470*/  @P2 BRA `(.L_x_11) ;  /* 0xfffffffc00742947 */ /* 0x000fec000383ffff */
.L_x_8:
[----:B------:R-:W-:Y:S05]  /*0480*/  BSYNC.RECONVERGENT B2 ;  /* 0x0000000000027941 */ /* 0x000fea0003800200 */
.L_x_7:
[----:B------:R-:W0:Y:S01]  /*0490*/  LDC.64 R8, c[0x0][0x380] ;  /* 0x0000e000ff087b82 */ /* 0x000e220000000a00 */
[----:B------:R-:W-:-:S13]  /*04a0*/  ISETP.GE.U32.AND P0, PT, R4, 0x300, PT ;  /* 0x000003000400780c */ /* 0x000fda0003f06070 */
[----:B------:R-:W-:Y:S05]  /*04b0*/  @!P0 BRA `(.L_x_6) ;  /* 0x0000000400908947 */ /* 0x000fea0003800000 */
.L_x_20:
[----:B0-----:R-:W-:-:S05]  /*04c0*/  IMAD.WIDE R20, R19, 0x10, R8 ;  /* 0x0000001013147825 */ /* 0x001fca00078e0208 */
[----:B------:R-:W2:Y:S04]  /*04d0*/  LDG.E.64.CONSTANT R10, desc[UR10][R20.64] ;  /* 0x0000000a140a7981 */ /* 0x000ea8000c1e9b00 */
[----:B------:R-:W3:Y:S04]  /*04e0*/  LDG.E.64.CONSTANT R16, desc[UR10][R20.64+0x8] ;  /* 0x0000080a14107981 */ /* 0x000ee8000c1e9b00 */
[----:B-----5:R0:W5:Y:S04]  /*04f0*/  LDG.E.64.CONSTANT R6, desc[UR10][R20.64+0x1000] ;  /* 0x0010000a14067981 */ /* 0x020168000c1e9b00 */
[----:B------:R0:W5:Y:S01]  /*0500*/  LDG.E.64.CONSTANT R4, desc[UR10][R20.64+0x1008] ;  /* 0x0010080a14047981 */ /* 0x000162000c1e9b00 */
[----:B------:R-:W-:Y:S01]  /*0510*/  BSSY.RECONVERGENT B2, `(.L_x_12) ;  /* 0x0000015000027945 */ /* 0x000fe20003800200 */
[----:B--2---:R-:W-:Y:S01]  /*0520*/  DSETP.GEU.AND P0, PT, |R14|, |R10|, PT ;  /* 0x4000000a0e00722a */ /* 0x004fe20003f0e200 */
[----:B------:R-:W-:-:S02]  /*0530*/  IMAD.MOV.U32 R2, RZ, RZ, R10 ;  /* 0x000000ffff027224 */ /* 0x000fc400078e000a */
[----:B------:R-:W-:Y:S02]  /*0540*/  IMAD.MOV.U32 R3, RZ, RZ, R11 ;  /* 0x000000ffff037224 */ /* 0x000fe400078e000b */
[----:B---3--:R-:W-:Y:S02]  /*0550*/  IMAD.MOV.U32 R23, RZ, RZ, R16 ;  /* 0x000000ffff177224 */ /* 0x008fe400078e0010 */
[----:B------:R-:W-:-:S07]  /*0560*/  IMAD.MOV.U32 R25, RZ, RZ, R17 ;  /* 0x000000ffff197224 */ /* 0x000fce00078e0011 */
[----:B0-----:R-:W-:Y:S05]  /*0570*/  @!P0 BRA `(.L_x_13) ;  /* 0x0000000000388947 */ /* 0x001fea0003800000 */
[----:B------:R-:W-:Y:S01]  /*0580*/  DSETP.GEU.AND P0, PT, |R10|, |R14|, PT ;  /* 0x4000000e0a00722a */ /* 0x000fe20003f0e200 */
[----:B------:R-:W-:Y:S02]  /*0590*/  IMAD.MOV.U32 R23, RZ, RZ, R12 ;  /* 0x000000ffff177224 */ /* 0x000fe400078e000c */
[----:B------:R-:W-:Y:S02]  /*05a0*/  IMAD.MOV.U32 R25, RZ, RZ, R13 ;  /* 0x000000ffff197224 */ /* 0x000fe400078e000d */
[----:B------:R-:W-:Y:S02]  /*05b0*/  IMAD.MOV.U32 R2, RZ, RZ, R14 ;  /* 0x000000ffff027224 */ /* 0x000fe400078e000e */
[----:B------:R-:W-:-:S07]  /*05c0*/  IMAD.MOV.U32 R3, RZ, RZ, R15 ;  /* 0x000000ffff037224 */ /* 0x000fce00078e000f */
[----:B------:R-:W-:Y:S05]  /*05d0*/  @!P0 BRA `(.L_x_13) ;  /* 0x0000000000208947 */ /* 0x000fea0003800000 */
[CC--:B------:R-:W-:Y:S02]  /*05e0*/  ISETP.LT.U32.AND P1, PT, R12.reuse, R16.reuse, PT ;  /* 0x000000100c00720c */ /* 0x0c0fe40003f21070 */
[CC--:B------:R-:W-:Y:S02]  /*05f0*/  ISETP.GE.U32.AND P0, PT, R12.reuse, R16.reuse, PT ;  /* 0x000000100c00720c */ /* 0x0c0fe40003f06070 */
[CC--:B------:R-:W-:Y:S02]  /*0600*/  ISETP.LT.AND.EX P1, PT, R13.reuse, R17.reuse, PT, P1 ;  /* 0x000000110d00720c */ /* 0x0c0fe40003f21310 */
[CC--:B------:R-:W-:Y:S02]  /*0610*/  ISETP.GE.AND.EX P0, PT, R13.reuse, R17.reuse, PT, P0 ;  /* 0x000000110d00720c */ /* 0x0c0fe40003f06300 */
[----:B------:R-:W-:Y:S02]  /*0620*/  SEL R23, R12, R16, P1 ;  /* 0x000000100c177207 */ /* 0x000fe40000800000 */
[----:B------:R-:W-:-:S02]  /*0630*/  SEL R25, R13, R17, P1 ;  /* 0x000000110d197207 */ /* 0x000fc40000800000 */
[----:B------:R-:W-:Y:S02]  /*0640*/  FSEL R2, R14, R10, !P0 ;  /* 0x0000000a0e027208 */ /* 0x000fe40004000000 */
[----:B------:R-:W-:-:S07]  /*0650*/  FSEL R3, R15, R11, !P0 ;  /* 0x0000000b0f037208 */ /* 0x000fce0004000000 */
.L_x_13:
[----:B------:R-:W-:Y:S05]  /*0660*/  BSYNC.RECONVERGENT B2 ;  /* 0x0000000000027941 */ /* 0x000fea0003800200 */
.L_x_12:
[----:B------:R0:W5:Y:S04]  /*0670*/  LDG.E.64.CONSTANT R14, desc[UR10][R20.64+0x2000] ;  /* 0x0020000a140e7981 */ /* 0x000168000c1e9b00 */
[----:B------:R0:W5:Y:S04]  /*0680*/  LDG.E.64.CONSTANT R12, desc[UR10][R20.64+0x2008] ;  /* 0x0020080a140c7981 */ /* 0x000168000c1e9b00 */
[----:B------:R0:W5:Y:S04]  /*0690*/  LDG.E.64.CONSTANT R10, desc[UR10][R20.64+0x3000] ;  /* 0x0030000a140a7981 */ /* 0x000168000c1e9b00 */
[----:B------:R0:W5:Y:S02]  /*06a0*/  LDG.E.64.CONSTANT R16, desc[UR10][R20.64+0x3008] ;  /* 0x0030080a14107981 */ /* 0x000164000c1e9b00 */
[----:B-----5:R-:W-:Y:S01]  /*06b0*/  DSETP.GEU.AND P0, PT, |R2|, |R6|, PT ;  /* 0x400000060200722a */ /* 0x020fe20003f0e200 */
[----:B------:R-:W-:Y:S01]  /*06c0*/  BSSY.RECONVERGENT B2, `(.L_x_14) ;  /* 0x0000014000027945 */ /* 0x000fe20003800200 */
[----:B------:R-:W-:-:S02]  /*06d0*/  IMAD.MOV.U32 R26, RZ, RZ, R6 ;  /* 0x000000ffff1a7224 */ /* 0x000fc400078e0006 */
[----:B------:R-:W-:Y:S02]  /*06e0*/  IMAD.MOV.U32 R27, RZ, RZ, R7 ;  /* 0x000000ffff1b7224 */ /* 0x000fe400078e0007 */
[----:B------:R-:W-:Y:S02]  /*06f0*/  IMAD.MOV.U32 R29, RZ, RZ, R4 ;  /* 0x000000ffff1d7224 */ /* 0x000fe400078e0004 */
[----:B------:R-:W-:-:S06]  /*0700*/  IMAD.MOV.U32 R18, RZ, RZ, R5 ;  /* 0x000000ffff127224 */ /* 0x000fcc00078e0005 */
[----:B0-----:R-:W-:Y:S05]  /*0710*/  @!P0 BRA `(.L_x_15) ;  /* 0x0000000000388947 */ /* 0x001fea0003800000 */
        /* <DEDUP_REMOVED lines=14> */
.L_x_15:
[----:B------:R-:W-:Y:S05]  /*0800*/  BSYNC.RECONVERGENT B2 ;  /* 0x0000000000027941 */ /* 0x000fea0003800200 */
.L_x_14:
[----:B------:R-:W-:Y:S01]  /*0810*/  DSETP.GEU.AND P0, PT, |R26|, |R14|, PT ;  /* 0x4000000e1a00722a */ /* 0x000fe20003f0e200 */
[----:B------:R-:W-:Y:S01]  /*0820*/  BSSY.RECONVERGENT B2, `(.L_x_16) ;  /* 0x0000014000027945 */ /* 0x000fe20003800200 */
[----:B------:R-:W-:Y:S02]  /*0830*/  IMAD.MOV.U32 R2, RZ, RZ, R14 ;  /* 0x000000ffff027224 */ /* 0x000fe400078e000e */
[----:B------:R-:W-:Y:S02]  /*0840*/  IMAD.MOV.U32 R3, RZ, RZ, R15 ;  /* 0x000000ffff037224 */ /* 0x000fe400078e000f */
[----:B------:R-:W-:Y:S02]  /*0850*/  IMAD.MOV.U32 R5, RZ, RZ, R12 ;  /* 0x000000ffff057224 */ /* 0x000fe400078e000c */
[----:B------:R-:W-:-:S06]  /*0860*/  IMAD.MOV.U32 R7, RZ, RZ, R13 ;  /* 0x000000ffff077224 */ /* 0x000fcc00078e000d */
        /* <DEDUP_REMOVED lines=15> */
.L_x_17:
[----:B------:R-:W-:Y:S05]  /*0960*/  BSYNC.RECONVERGENT B2 ;  /* 0x0000000000027941 */ /* 0x000fea0003800200 */
.L_x_16:
        /* <DEDUP_REMOVED lines=21> */
.L_x_19:
[----:B------:R-:W-:Y:S05]  /*0ac0*/  BSYNC.RECONVERGENT B2 ;  /* 0x0000000000027941 */ /* 0x000fea0003800200 */
.L_x_18:
[----:B------:R-:W-:-:S05]  /*0ad0*/  VIADD R19, R19, 0x400 ;  /* 0x0000040013137836 */ /* 0x000fca0000000000 */
[----:B------:R-:W-:-:S13]  /*0ae0*/  ISETP.GE.AND P0, PT, R19, UR4, PT ;  /* 0x0000000413007c0c */ /* 0x000fda000bf06270 */
[----:B------:R-:W-:Y:S05]  /*0af0*/  @!P0 BRA `(.L_x_20) ;  /* 0xfffffff800708947 */ /* 0x000fea000383ffff */
.L_x_6:
[----:B------:R-:W-:Y:S05]  /*0b00*/  BSYNC.RECONVERGENT B1 ;  /* 0x0000000000017941 */ /* 0x000fea0003800200 */
.L_x_5:
[----:B------:R-:W2:Y:S02]  /*0b10*/  LDCU UR6, c[0x0][0x390] ;  /* 0x00007200ff0677ac */ /* 0x000ea40008000800 */
[----:B--2---:R-:W-:-:S09]  /*0b20*/  UISETP.GE.AND UP0, UPT, UR6, 0x100, UPT ;  /* 0x000001000600788c */ /* 0x004fd2000bf06270 */
[----:B------:R-:W-:Y:S05]  /*0b30*/  BRA.U !UP0, `(.L_x_21) ;  /* 0x0000001508507547 */ /* 0x000fea000b800000 */
[----:B0-----:R-:W0:Y:S01]  /*0b40*/  S2R R9, SR_LANEID ;  /* 0x0000000000097919 */ /* 0x001e220000000000 */
[----:B------:R-:W-:Y:S01]  /*0b50*/  BSSY.RECONVERGENT B1, `(.L_x_22) ;  /* 0x000001f000017945 */ /* 0x000fe20003800200 */
[----:B-----5:R-:W-:Y:S01]  /*0b60*/  IMAD.MOV.U32 R11, RZ, RZ, R12 ;  /* 0x000000ffff0b7224 */ /* 0x020fe200078e000c */
[----:B------:R2:W3:Y:S01]  /*0b70*/  SHFL.DOWN PT, R4, R14, 0x1, 0x1f ;  /* 0x08201f000e047f89 */ /* 0x0004e200000e0000 */
[----:B------:R-:W-:Y:S02]  /*0b80*/  IMAD.MOV.U32 R16, RZ, RZ, R13 ;  /* 0x000000ffff107224 */ /* 0x000fe400078e000d */
[----:B-1----:R-:W-:Y:S01]  /*0b90*/  IMAD.MOV.U32 R2, RZ, RZ, R14 ;  /* 0x000000ffff027224 */ /* 0x002fe200078e000e */
[----:B------:R2:W1:Y:S01]  /*0ba0*/  SHFL.DOWN PT, R5, R15, 0x1, 0x1f ;  /* 0x08201f000f057f89 */ /* 0x00046200000e0000 */
[----:B------:R-:W-:-:S03]  /*0bb0*/  IMAD.MOV.U32 R3, RZ, RZ, R15 ;  /* 0x000000ffff037224 */ /* 0x000fc600078e000f */
[----:B------:R2:W4:Y:S04]  /*0bc0*/  SHFL.DOWN PT, R7, R12, 0x1, 0x1f ;  /* 0x08201f000c077f89 */ /* 0x00052800000e0000 */
[----:B------:R2:W1:Y:S01]  /*0bd0*/  SHFL.DOWN PT, R17, R13, 0x1, 0x1f ;  /* 0x08201f000d117f89 */ /* 0x00046200000e0000 */
[----:B0-----:R-:W-:-:S13]  /*0be0*/  ISETP.GT.AND P0, PT, R9, 0x1e, PT ;  /* 0x0000001e0900780c */ /* 0x001fda0003f04270 */
[----:B-1234-:R-:W-:Y:S05]  /*0bf0*/  @P0 BRA `(.L_x_23) ;  /* 0x0000000000500947 */ /* 0x01efea0003800000 */
[----:B------:R-:W-:Y:S01]  /*0c00*/  DSETP.GEU.AND P0, PT, |R14|, |R4|, PT ;  /* 0x400000040e00722a */ /* 0x000fe20003f0e200 */
[----:B------:R-:W-:Y:S02]  /*0c10*/  IMAD.MOV.U32 R11, RZ, RZ, R7 ;  /* 0x000000ffff0b7224 */ /* 0x000fe400078e0007 */
[----:B------:R-:W-:Y:S02]  /*0c20*/  IMAD.MOV.U32 R16, RZ, RZ, R17 ;  /* 0x000000ffff107224 */ /* 0x000fe400078e0011 */
        /* <DEDUP_REMOVED lines=9> */
[CC--:B------:R-:W-:Y:S02]  /*0cc0*/  ISETP.LT.U32.AND P1, PT, R12.reuse, R7.reuse, PT ;  /* 0x000000070c00720c */ /* 0x0c0fe40003f21070 */
[C---:B------:R-:W-:Y:S02]  /*0cd0*/  ISETP.GE.U32.AND P0, PT, R12.reuse, R7, PT ;  /* 0x000000070c00720c */ /* 0x040fe40003f06070 */
[CC--:B------:R-:W-:Y:S02]  /*0ce0*/  ISETP.LT.AND.EX P1, PT, R13.reuse, R17.reuse, PT, P1 ;  /* 0x000000110d00720c */ /* 0x0c0fe40003f21310 */
[C---:B------:R-:W-:Y:S02]  /*0cf0*/  ISETP.GE.AND.EX P0, PT, R13.reuse, R17, PT, P0 ;  /* 0x000000110d00720c */ /* 0x040fe40003f06300 */
[----:B------:R-:W-:Y:S02]  /*0d00*/  SEL R11, R12, R7, P1 ;  /* 0x000000070c0b7207 */ /* 0x000fe40000800000 */
[----:B------:R-:W-:-:S02]  /*0d10*/  SEL R16, R13, R17, P1 ;  /* 0x000000110d107207 */ /* 0x000fc40000800000 */
[----:B------:R-:W-:Y:S02]  /*0d20*/  FSEL R2, R14, R4, !P0 ;  /* 0x000000040e027208 */ /* 0x000fe40004000000 */
[----:B------:R-:W-:-:S07]  /*0d30*/  FSEL R3, R15, R5, !P0 ;  /* 0x000000050f037208 */ /* 0x000fce0004000000 */
.L_x_23:
[----:B------:R-:W-:Y:S05]  /*0d40*/  BSYNC.RECONVERGENT B1 ;  /* 0x0000000000017941 */ /* 0x000fea0003800200 */
.L_x_22:
[----:B------:R-:W-:Y:S01]  /*0d50*/  ISETP.GT.AND P0, PT, R9, 0x1d, PT ;  /* 0x0000001d0900780c */ /* 0x000fe20003f04270 */
[----:B------:R0:W1:Y:S01]  /*0d60*/  SHFL.DOWN PT, R6, R2, 0x2, 0x1f ;  /* 0x08401f0002067f89 */ /* 0x00006200000e0000 */
[----:B------:R-:W-:Y:S01]  /*0d70*/  BSSY.RECONVERGENT B1, `(.L_x_24) ;  /* 0x000001d000017945 */ /* 0x000fe20003800200 */
[----:B------:R-:W-:Y:S02]  /*0d80*/  IMAD.MOV.U32 R8, RZ, RZ, R11 ;  /* 0x000000ffff087224 */ /* 0x000fe400078e000b */
[----:B------:R0:W2:Y:S01]  /*0d90*/  SHFL.DOWN PT, R7, R3, 0x2, 0x1f ;  /* 0x08401f0003077f89 */ /* 0x0000a200000e0000 */
[----:B------:R-:W-:Y:S02]  /*0da0*/  IMAD.MOV.U32 R10, RZ, RZ, R16 ;  /* 0x000000ffff0a7224 */ /* 0x000fe400078e0010 */
[----:B------:R-:W-:Y:S01]  /*0db0*/  IMAD.MOV.U32 R4, RZ, RZ, R2 ;  /* 0x000000ffff047224 */ /* 0x000fe200078e0002 */
[----:B------:R0:W3:Y:S01]  /*0dc0*/  SHFL.DOWN PT, R12, R11, 0x2, 0x1f ;  /* 0x08401f000b0c7f89 */ /* 0x0000e200000e0000 */
[----:B------:R-:W-:-:S03]  /*0dd0*/  IMAD.MOV.U32 R5, RZ, RZ, R3 ;  /* 0x000000ffff057224 */ /* 0x000fc600078e0003 */
[----:B------:R0:W4:Y:S01]  /*0de0*/  SHFL.DOWN PT, R13, R16, 0x2, 0x1f ;  /* 0x08401f00100d7f89 */ /* 0x00012200000e0000 */
[----:B------:R-:W-:Y:S05]  /*0df0*/  @P0 BRA `(.L_x_25) ;  /* 0x0000000000500947 */ /* 0x000fea0003800000 */
[----:B-12---:R-:W-:Y:S01]  /*0e00*/  DSETP.GEU.AND P0, PT, |R2|, |R6|, PT ;  /* 0x400000060200722a */ /* 0x006fe20003f0e200 */
[----:B---3--:R-:W-:Y:S02]  /*0e10*/  IMAD.MOV.U32 R8, RZ, RZ, R12 ;  /* 0x000000ffff087224 */ /* 0x008fe400078e000c */
[----:B----4-:R-:W-:Y:S02]  /*0e20*/  IMAD.MOV.U32 R10, RZ, RZ, R13 ;  /* 0x000000ffff0a7224 */ /* 0x010fe400078e000d */
        /* <DEDUP_REMOVED lines=17> */
.L_x_25:
[----:B------:R-:W-:Y:S05]  /*0f40*/  BSYNC.RECONVERGENT B1 ;  /* 0x0000000000017941 */ /* 0x000fea0003800200 */
.L_x_24:
[----:B------:R-:W-:Y:S01]  /*0f50*/  ISETP.GT.AND P0, PT, R9, 0x1b, PT ;  /* 0x0000001b0900780c */ /* 0x000fe20003f04270 */
[----:B-1----:R1:W1:Y:S01]  /*0f60*/  SHFL.DOWN PT, R6, R4, 0x4, 0x1f ;  /* 0x08801f0004067f89 */ /* 0x00226200000e0000 */
[----:B------:R-:W-:Y:S01]  /*0f70*/  BSSY.RECONVERGENT B1, `(.L_x_26) ;  /* 0x000001d000017945 */ /* 0x000fe20003800200 */
[----:B0-----:R-:W-:Y:S02]  /*0f80*/  IMAD.MOV.U32 R11, RZ, RZ, R8 ;  /* 0x000000ffff0b7224 */ /* 0x001fe400078e0008 */
[----:B--2---:R0:W2:Y:S01]  /*0f90*/  SHFL.DOWN PT, R7, R5, 0x4, 0x1f ;  /* 0x08801f0005077f89 */ /* 0x0040a200000e0000 */
[----:B---3--:R-:W-:Y:S02]  /*0fa0*/  IMAD.MOV.U32 R12, RZ, RZ, R10 ;  /* 0x000000ffff0c7224 */ /* 0x008fe400078e000a */
[----:B------:R-:W-:Y:S01]  /*0fb0*/  IMAD.MOV.U32 R2, RZ, RZ, R4 ;  /* 0x000000ffff027224 */ /* 0x000fe200078e0004 */
[----:B----4-:R0:W3:Y:S01]  /*0fc0*/  SHFL.DOWN PT, R13, R8, 0x4, 0x1f ;  /* 0x08801f00080d7f89 */ /* 0x0100e200000e0000 */
        /* <DEDUP_REMOVED lines=23> */
.L_x_27:
[----:B------:R-:W-:Y:S05]  /*1140*/  BSYNC.RECONVERGENT B1 ;  /* 0x0000000000017941 */ /* 0x000fea0003800200 */
.L_x_26:
[----:B------:R-:W-:Y:S01]  /*1150*/  ISETP.GT.AND P0, PT, R9, 0x17, PT ;  /* 0x000000170900780c */ /* 0x000fe20003f04270 */
[----:B-1----:R1:W1:Y:S01]  /*1160*/  SHFL.DOWN PT, R6, R2, 0x8, 0x1f ;  /* 0x09001f0002067f89 */ /* 0x00226200000e0000 */
[----:B------:R-:W-:Y:S01]  /*1170*/  BSSY.RECONVERGENT B1, `(.L_x_28) ;  /* 0x000001d000017945 */ /* 0x000fe20003800200 */
[----:B0-----:R-:W-:Y:S02]  /*1180*/  IMAD.MOV.U32 R8, RZ, RZ, R11 ;  /* 0x000000ffff087224 */ /* 0x001fe400078e000b */
[----:B--2---:R0:W2:Y:S01]  /*1190*/  SHFL.DOWN PT, R7, R3, 0x8, 0x1f ;  /* 0x09001f0003077f89 */ /* 0x0040a200000e0000 */
[----:B------:R-:W-:Y:S02]  /*11a0*/  IMAD.MOV.U32 R10, RZ, RZ, R12 ;  /* 0x000000ffff0a7224 */ /* 0x000fe400078e000c */
[----:B------:R-:W-:Y:S01]  /*11b0*/  IMAD.MOV.U32 R4, RZ, RZ, R2 ;  /* 0x000000ffff047224 */ /* 0x000fe200078e0002 */
[----:B------:R0:W0:Y:S01]  /*11c0*/  SHFL.DOWN PT, R14, R11, 0x8, 0x1f ;  /* 0x09001f000b0e7f89 */ /* 0x00002200000e0000 */
[----:B------:R-:W-:-:S03]  /*11d0*/  IMAD.MOV.U32 R5, RZ, RZ, R3 ;  /* 0x000000ffff057224 */ /* 0x000fc600078e0003 */
[----:B---3--:R3:W0:Y:S01]  /*11e0*/  SHFL.DOWN PT, R13, R12, 0x8, 0x1f ;  /* 0x09001f000c0d7f89 */ /* 0x00862200000e0000 */
[----:B------:R-:W-:Y:S05]  /*11f0*/  @P0 BRA `(.L_x_29) ;  /* 0x0000000000500947 */ /* 0x000fea0003800000 */
[----:B-12---:R-:W-:Y:S01]  /*1200*/  DSETP.GEU.AND P0, PT, |R2|, |R6|, PT ;  /* 0x400000060200722a */ /* 0x006fe20003f0e200 */
[----:B0-----:R-:W-:Y:S02]  /*1210*/  IMAD.MOV.U32 R8, RZ, RZ, R14 ;  /* 0x000000ffff087224 */ /* 0x001fe400078e000e */
        /* <DEDUP_REMOVED lines=18> */
.L_x_29:
[----:B------:R-:W-:Y:S05]  /*1340*/  BSYNC.RECONVERGENT B1 ;  /* 0x0000000000017941 */ /* 0x000fea0003800200 */
.L_x_28:
[----:B------:R-:W-:Y:S01]  /*1350*/  ISETP.GT.AND P0, PT, R9, 0xf, PT ;  /* 0x0000000f0900780c */ /* 0x000fe20003f04270 */
[----:B-1----:R1:W1:Y:S01]  /*1360*/  SHFL.DOWN PT, R6, R4, 0x10, 0x1f ;  /* 0x0a001f0004067f89 */ /* 0x00226200000e0000 */
[----:B------:R-:W-:Y:S01]  /*1370*/  BSSY.RECONVERGENT B1, `(.L_x_30) ;  /* 0x000001d000017945 */ /* 0x000fe20003800200 */
[----:B0-----:R-:W-:Y:S02]  /*1380*/  IMAD.MOV.U32 R14, RZ, RZ, R8 ;  /* 0x000000ffff0e7224 */ /* 0x001fe400078e0008 */
[----:B--2---:R0:W2:Y:S01]  /*1390*/  SHFL.DOWN PT, R7, R5, 0x10, 0x1f ;  /* 0x0a001f0005077f89 */ /* 0x0040a200000e0000 */
[----:B----4-:R-:W-:Y:S02]  /*13a0*/  IMAD.MOV.U32 R15, RZ, RZ, R10 ;  /* 0x000000ffff0f7224 */ /* 0x010fe400078e000a */
[----:B------:R-:W-:Y:S01]  /*13b0*/  IMAD.MOV.U32 R2, RZ, RZ, R4 ;  /* 0x000000ffff027224 */ /* 0x000fe200078e0004 */
[----:B------:R0:W4:Y:S01]  /*13c0*/  SHFL.DOWN PT, R11, R8, 0x10, 0x1f ;  /* 0x0a001f00080b7f89 */ /* 0x00012200000e0000 */
[----:B------:R-:W-:-:S03]  /*13d0*/  IMAD.MOV.U32 R3, RZ, RZ, R5 ;  /* 0x000000ffff037224 */ /* 0x000fc600078e0005 */
[----:B------:R0:W0:Y:S01]  /*13e0*/  SHFL.DOWN PT, R13, R10, 0x10, 0x1f ;  /* 0x0a001f000a0d7f89 */ /* 0x00002200000e0000 */
[----:B------:R-:W-:Y:S05]  /*13f0*/  @P0 BRA `(.L_x_31) ;  /* 0x0000000000500947 */ /* 0x000fea0003800000 */
[----:B-12---:R-:W-:Y:S01]  /*1400*/  DSETP.GEU.AND P0, PT, |R4|, |R6|, PT ;  /* 0x400000060400722a */ /* 0x006fe20003f0e200 */
[----:B----4-:R-:W-:Y:S02]  /*1410*/  IMAD.MOV.U32 R14, RZ, RZ, R11 ;  /* 0x000000ffff0e7224 */ /* 0x010fe400078e000b */
[----:B0-----:R-:W-:Y:S02]  /*1420*/  IMAD.MOV.U32 R15, RZ, RZ, R13 ;  /* 0x000000ffff0f7224 */ /* 0x001fe400078e000d */
        /* <DEDUP_REMOVED lines=17> */
.L_x_31:
[----:B------:R-:W-:Y:S05]  /*1540*/  BSYNC.RECONVERGENT B1 ;  /* 0x0000000000017941 */ /* 0x000fea0003800200 */
.L_x_30:
[----:B------:R-:W-:Y:S01]  /*1550*/  ISETP.NE.AND P0, PT, R9, RZ, PT ;  /* 0x000000ff0900720c */ /* 0x000fe20003f05270 */
[----:B------:R-:W-:-:S12]  /*1560*/  BSSY.RECONVERGENT B1, `(.L_x_32) ;  /* 0x000000a000017945 */ /* 0x000fd80003800200 */
[----:B------:R-:W-:Y:S05]  /*1570*/  @P0 BRA `(.L_x_33) ;  /* 0x0000000000200947 */ /* 0x000fea0003800000 */
[----:B-1----:R-:W1:Y:S01]  /*1580*/  S2R R6, SR_CgaCtaId ;  /* 0x0000000000067919 */ /* 0x002e620000008800 */
[----:B0-----:R-:W-:Y:S02]  /*1590*/  MOV R5, 0x400 ;  /* 0x0000040000057802 */ /* 0x001fe40000000f00 */
[----:B------:R-:W-:-:S04]  /*15a0*/  SHF.R.U32.HI R4, RZ, 0x1, R0 ;  /* 0x00000001ff047819 */ /* 0x000fc80000011600 */
[----:B------:R-:W-:Y:S02]  /*15b0*/  LOP3.LUT R4, R4, 0x1f0, RZ, 0xc0, !PT ;  /* 0x000001f004047812 */ /* 0x000fe400078ec0ff */
[----:B-1----:R-:W-:-:S05]  /*15c0*/  LEA R5, R6, R5, 0x18 ;  /* 0x0000000506057211 */ /* 0x002fca00078ec0ff */
[----:B------:R-:W-:-:S05]  /*15d0*/  IMAD.IADD R5, R4, 0x1, R5 ;  /* 0x0000000104057824 */ /* 0x000fca00078e0205 */
[----:B------:R0:W-:Y:S04]  /*15e0*/  STS.64 [R5+0x10], R14 ;  /* 0x0000100e05007388 */ /* 0x0001e80000000a00 */
[----:B------:R0:W-:Y:S02]  /*15f0*/  STS.64 [R5+0x8], R2 ;  /* 0x0000080205007388 */ /* 0x0001e40000000a00 */
.L_x_33:
[----:B------:R-:W-:Y:S05]  /*1600*/  BSYNC.RECONVERGENT B1 ;  /* 0x0000000000017941 */ /* 0x000fea0003800200 */
.L_x_32:
[----:B------:R-:W-:Y:S01]  /*1610*/  BAR.SYNC.DEFER_BLOCKING 0x0 ;  /* 0x0000000000007b1d */ /* 0x000fe20000010000 */
[----:B------:R-:W-:-:S13]  /*1620*/  ISETP.NE.AND P1, PT, R0, RZ, PT ;  /* 0x000000ff0000720c */ /* 0x000fda0003f25270 */
[----:B------:R-:W-:Y:S05]  /*1630*/  @P1 BRA `(.L_x_34) ;  /* 0x0000005400881947 */ /* 0x000fea0003800000 */
[----:B0-----:R-:W0:Y:S01]  /*1640*/  S2R R5, SR_CgaCtaId ;  /* 0x0000000000057919 */ /* 0x001e220000008800 */
[----:B------:R-:W-:Y:S01]  /*1650*/  MOV R0, 0x400 ;  /* 0x0000040000007802 */ /* 0x000fe20000000f00 */
[----:B------:R-:W-:Y:S03]  /*1660*/  BSSY.RECONVERGENT B1, `(.L_x_35) ;  /* 0x000001a000017945 */ /* 0x000fe60003800200 */
[----:B0-----:R-:W-:-:S05]  /*1670*/  LEA R0, R5, R0, 0x18 ;  /* 0x0000000005007211 */ /* 0x001fca00078ec0ff */
[----:B------:R-:W0:Y:S04]  /*1680*/  LDS.64 R16, [R0+0x18] ;  /* 0x0000180000107984 */ /* 0x000e280000000a00 */
[----:B-12---:R-:W1:Y:S04]  /*1690*/  LDS.128 R4, [R0+0x20] ;  /* 0x0000200000047984 */ /* 0x006e680000000c00 */
[----:B---3--:R2:W3:Y:S04]  /*16a0*/  LDS.64 R12, [R0+0x80] ;  /* 0x00008000000c7984 */ /* 0x0084e80000000a00 */
[----:B----4-:R2:W4:Y:S01]  /*16b0*/  LDS.128 R8, [R0+0x30] ;  /* 0x0000300000087984 */ /* 0x0105220000000c00 */
[----:B0-----:R-:W-:Y:S01]  /*16c0*/  DSETP.GEU.AND P0, PT, |R2|, |R16|, PT ;  /* 0x400000100200722a */ /* 0x001fe20003f0e200 */
[----:B------:R-:W-:-:S02]  /*16d0*/  IMAD.MOV.U32 R24, RZ, RZ, R16 ;  /* 0x000000ffff187224 */ /* 0x000fc400078e0010 */
[----:B------:R-:W-:Y:S02]  /*16e0*/  IMAD.MOV.U32 R25, RZ, RZ, R17 ;  /* 0x000000ffff197224 */ /* 0x000fe400078e0011 */
[----:B-1----:R-:W-:Y:S02]  /*16f0*/  IMAD.MOV.U32 R26, RZ, RZ, R4 ;  /* 0x000000ffff1a7224 */ /* 0x002fe400078e0004 */
[----:B------:R-:W-:-:S07]  /*1700*/  IMAD.MOV.U32 R27, RZ, RZ, R5 ;  /* 0x000000ffff1b7224 */ /* 0x000fce00078e0005 */
[----:B--234-:R-:W-:Y:S05]  /*1710*/  @!P0 BRA `(.L_x_36) ;  /* 0x0000000000388947 */ /* 0x01cfea0003800000 */
        /* <DEDUP_REMOVED lines=14> */
.L_x_36:
[----:B------:R-:W-:Y:S05]  /*1800*/  BSYNC.RECONVERGENT B1 ;  /* 0x0000000000017941 */ /* 0x000fea0003800200 */
.L_x_35:
[----:B------:R0:W1:Y:S01]  /*1810*/  LDS.128 R16, [R0+0x40] ;  /* 0x0000400000107984 */ /* 0x0000620000000c00 */
[----:B------:R-:W-:Y:S01]  /*1820*/  DSETP.GEU.AND P0, PT, |R24|, |R6|, PT ;  /* 0x400000061800722a */ /* 0x000fe20003f0e200 */
[----:B------:R-:W-:Y:S01]  /*1830*/  BSSY.RECONVERGENT B1, `(.L_x_37) ;  /* 0x0000015000017945 */ /* 0x000fe20003800200 */
[----:B------:R-:W-:Y:S01]  /*1840*/  IMAD.MOV.U32 R4, RZ, RZ, R6 ;  /* 0x000000ffff047224 */ /* 0x000fe200078e0006 */
[----:B------:R0:W2:Y:S01]  /*1850*/  LDS.128 R20, [R0+0x50] ;  /* 0x0000500000147984 */ /* 0x0000a20000000c00 */
        /* <DEDUP_REMOVED lines=18> */
.L_x_38:
[----:B------:R-:W-:Y:S05]  /*1980*/  BSYNC.RECONVERGENT B1 ;  /* 0x0000000000017941 */ /* 0x000fea0003800200 */
.L_x_37:
[----:B------:R-:W-:Y:S01]  /*1990*/  DSETP.GEU.AND P0, PT, |R4|, |R10|, PT ;  /* 0x4000000a0400722a */ /* 0x000fe20003f0e200 */
[----:B------:R-:W-:Y:S01]  /*19a0*/  BSSY.RECONVERGENT B1, `(.L_x_39) ;  /* 0x0000014000017945 */ /* 0x000fe20003800200 */
[----:B------:R-:W-:Y:S02]  /*19b0*/  IMAD.MOV.U32 R2, RZ, RZ, R10 ;  /* 0x000000ffff027224 */ /* 0x000fe400078e000a */
[----:B------:R-:W-:Y:S02]  /*19c0*/  IMAD.MOV.U32 R3, RZ, RZ, R11 ;  /* 0x000000ffff037224 */ /* 0x000fe400078e000b */
[----:B-1----:R-:W-:Y:S02]  /*19d0*/  IMAD.MOV.U32 R27, RZ, RZ, R16 ;  /* 0x000000ffff1b7224 */ /* 0x002fe400078e0010 */
        /* <DEDUP_REMOVED lines=16> */
.L_x_40:
[----:B------:R-:W-:Y:S05]  /*1ae0*/  BSYNC.RECONVERGENT B1 ;  /* 0x0000000000017941 */ /* 0x000fea0003800200 */
.L_x_39:
[----:B------:R0:W1:Y:S01]  /*1af0*/  LDS.128 R8, [R0+0x60] ;  /* 0x0000600000087984 */ /* 0x0000620000000c00 */
[----:B------:R-:W-:Y:S01]  /*1b00*/  DSETP.GEU.AND P0, PT, |R2|, |R18|, PT ;  /* 0x400000120200722a */ /* 0x000fe20003f0e200 */
[----:B------:R-:W-:Y:S01]  /*1b10*/  BSSY.RECONVERGENT B1, `(.L_x_41) ;  /* 0x0000015000017945 */ /* 0x000fe20003800200 */
[----:B------:R-:W-:Y:S01]  /*1b20*/  IMAD.MOV.U32 R14, RZ, RZ, R18 ;  /* 0x000000ffff0e7224 */ /* 0x000fe200078e0012 */
[----:B------:R0:W3:Y:S01]  /*1b30*/  LDS.128 R4, [R0+0x70] ;  /* 0x0000700000047984 */ /* 0x0000e20000000c00 */
[----:B------:R-:W-:Y:S02]  /*1b40*/  IMAD.MOV.U32 R15, RZ, RZ, R19 ;  /* 0x000000ffff0f7224 */ /* 0x000fe400078e0013 */
[----:B--2---:R-:W-:Y:S02]  /*1b50*/  IMAD.MOV.U32 R17, RZ, RZ, R20 ;  /* 0x000000ffff117224 */ /* 0x004fe400078e0014 */
        /* <DEDUP_REMOVED lines=16> */
.L_x_42:
[----:B------:R-:W-:Y:S05]  /*1c60*/  BSYNC.RECONVERGENT B1 ;  /* 0x0000000000017941 */ /* 0x000fea0003800200 */
.L_x_41:
        /* <DEDUP_REMOVED lines=21> */
.L_x_44:
[----:B------:R-:W-:Y:S05]  /*1dc0*/  BSYNC.RECONVERGENT B1 ;  /* 0x0000000000017941 */ /* 0x000fea0003800200 */
.L_x_43:
[----:B------:R-:W-:Y:S01]  /*1dd0*/  DSETP.GEU.AND P0, PT, |R2|, |R10|, PT ;  /* 0x4000000a0200722a */ /* 0x000fe20003f0e200 */
[----:B------:R-:W-:Y:S01]  /*1de0*/  BSSY.RECONVERGENT B1, `(.L_x_45) ;  /* 0x0000014000017945 */ /* 0x000fe20003800200 */
[----:B------:R-:W-:Y:S02]  /*1df0*/  IMAD.MOV.U32 R8, RZ, RZ, R10 ;  /* 0x000000ffff087224 */ /* 0x000fe400078e000a */
[----:B------:R-:W-:Y:S02]  /*1e00*/  IMAD.MOV.U32 R9, RZ, RZ, R11 ;  /* 0x000000ffff097224 */ /* 0x000fe400078e000b */
[----:B---3--:R-:W-:Y:S02]  /*1e10*/  IMAD.MOV.U32 R17, RZ, RZ, R4 ;  /* 0x000000ffff117224 */ /* 0x008fe400078e0004 */
        /* <DEDUP_REMOVED lines=16> */
.L_x_46:
[----:B------:R-:W-:Y:S05]  /*1f20*/  BSYNC.RECONVERGENT B1 ;  /* 0x0000000000017941 */ /* 0x000fea0003800200 */
.L_x_45:
        /* <DEDUP_REMOVED lines=19> */
[----:B------:R-:W-:Y:S01]  /*2060*/  SEL R15, R0, R13, P2 ;  /* 0x0000000d000f7207 */ /* 0x000fe20001000000 */
[----:B------:R-:W-:Y:S06]  /*2070*/  BRA `(.L_x_34) ;  /* 0x0000004800f87947 */ /* 0x000fec0003800000 */
.L_x_21:
[----:B------:R-:W2:Y:S01]  /*2080*/  S2R R4, SR_LANEID ;  /* 0x0000000000047919 */ /* 0x000ea20000000000 */
[----:B-1----:R-:W-:Y:S01]  /*2090*/  LOP3.LUT R2, R0, 0x3e0, RZ, 0xc0, !PT ;  /* 0x000003e000027812 */ /* 0x002fe200078ec0ff */
[----:B------:R-:W-:Y:S01]  /*20a0*/  BSSY.RECONVERGENT B1, `(.L_x_47) ;  /* 0x0000024000017945 */ /* 0x000fe20003800200 */
[----:B-----5:R-:W-:Y:S02]  /*20b0*/  IMAD.MOV.U32 R16, RZ, RZ, R12 ;  /* 0x000000ffff107224 */ /* 0x020fe400078e000c */
[----:B------:R-:W-:Y:S02]  /*20c0*/  IMAD.MOV.U32 R18, RZ, RZ, R13 ;  /* 0x000000ffff127224 */ /* 0x000fe400078e000d */
[----:B------:R-:W-:Y:S01]  /*20d0*/  VIADD R3, R2, 0x20 ;  /* 0x0000002002037836 */ /* 0x000fe20000000000 */
[----:B------:R-:W-:-:S04]  /*20e0*/  LOP3.LUT R2, RZ, R2, RZ, 0x33, !PT ;  /* 0x00000002ff027212 */ /* 0x000fc800078e33ff */
[----:B------:R-:W-:Y:S01]  /*20f0*/  ISETP.GT.AND P0, PT, R3, UR6, PT ;  /* 0x0000000603007c0c */ /* 0x000fe2000bf04270 */
[----:B------:R-:W-:Y:S02]  /*2100*/  VIADD R2, R2, UR6 ;  /* 0x0000000602027c36 */ /* 0x000fe40008000000 */
[----:B------:R-:W-:-:S03]  /*2110*/  IMAD.MOV.U32 R3, RZ, RZ, R15 ;  /* 0x000000ffff037224 */ /* 0x000fc600078e000f */
[----:B------:R-:W-:Y:S01]  /*2120*/  SEL R5, R2, 0x1f, P0 ;  /* 0x0000001f02057807 */ /* 0x000fe20000000000 */
[----:B------:R-:W-:-:S04]  /*2130*/  IMAD.MOV.U32 R2, RZ, RZ, R14 ;  /* 0x000000ffff027224 */ /* 0x000fc800078e000e */
[----:B------:R1:W3:Y:S04]  /*2140*/  SHFL.DOWN PT, R6, R14, 0x1, R5 ;  /* 0x082000000e067989 */ /* 0x0002e800000e0005 */
[----:B------:R1:W4:Y:S04]  /*2150*/  SHFL.DOWN PT, R7, R15, 0x1, R5 ;  /* 0x082000000f077989 */ /* 0x00032800000e0005 */
[----:B0-----:R1:W0:Y:S01]  /*2160*/  SHFL.DOWN PT, R9, R12, 0x1, R5 ;  /* 0x082000000c097989 */ /* 0x00122200000e0005 */
[----:B--2---:R-:W-:-:S03]  /*2170*/  ISETP.GE.AND P0, PT, R4, R5, PT ;  /* 0x000000050400720c */ /* 0x004fc60003f06270 */
[----:B------:R1:W2:Y:S10]  /*2180*/  SHFL.DOWN PT, R11, R13, 0x1, R5 ;  /* 0x082000000d0b7989 */ /* 0x0002b400000e0005 */
[----:B-1----:R-:W-:Y:S05]  /*2190*/  @P0 BRA `(.L_x_48) ;  /* 0x0000000000500947 */ /* 0x002fea0003800000 */
[----:B---34-:R-:W-:Y:S01]  /*21a0*/  DSETP.GEU.AND P0, PT, |R14|, |R6|, PT ;  /* 0x400000060e00722a */ /* 0x018fe20003f0e200 */
[----:B0-----:R-:W-:Y:S02]  /*21b0*/  IMAD.MOV.U32 R16, RZ, RZ, R9 ;  /* 0x000000ffff107224 */ /* 0x001fe400078e0009 */
[----:B--2---:R-:W-:Y:S02]  /*21c0*/  IMAD.MOV.U32 R18, RZ, RZ, R11 ;  /* 0x000000ffff127224 */ /* 0x004fe400078e000b */
        /* <DEDUP_REMOVED lines=17> */
.L_x_48:
[----:B------:R-:W-:Y:S05]  /*22e0*/  BSYNC.RECONVERGENT B1 ;  /* 0x0000000000017941 */ /* 0x000fea0003800200 */
.L_x_47:
[----:B---3--:R-:W-:Y:S01]  /*22f0*/  VIADD R6, R4, 0x2 ;  /* 0x0000000204067836 */ /* 0x008fe20000000000 */
[----:B------:R1:W3:Y:S01]  /*2300*/  SHFL.DOWN PT, R8, R2, 0x2, R5 ;  /* 0x0840000002087989 */ /* 0x0002e200000e0005 */
[----:B------:R-:W-:Y:S01]  /*2310*/  BSSY.RECONVERGENT B1, `(.L_x_49) ;  /* 0x000001e000017945 */ /* 0x000fe20003800200 */
[----:B------:R-:W-:Y:S02]  /*2320*/  IMAD.MOV.U32 R10, RZ, RZ, R16 ;  /* 0x000000ffff0a7224 */ /* 0x000fe400078e0010 */
[----:B------:R-:W-:Y:S01]  /*2330*/  ISETP.GT.AND P0, PT, R6, R5, PT ;  /* 0x000000050600720c */ /* 0x000fe20003f04270 */
[----:B0-----:R1:W0:Y:S01]  /*2340*/  SHFL.DOWN PT, R9, R3, 0x2, R5 ;  /* 0x0840000003097989 */ /* 0x00122200000e0005 */
[----:B------:R-:W-:Y:S02]  /*2350*/  IMAD.MOV.U32 R12, RZ, RZ, R18 ;  /* 0x000000ffff0c7224 */ /* 0x000fe400078e0012 */
[----:B------:R-:W-:Y:S01]  /*2360*/  IMAD.MOV.U32 R6, RZ, RZ, R2 ;  /* 0x000000ffff067224 */ /* 0x000fe200078e0002 */
[----:B--2---:R1:W2:Y:S01]  /*2370*/  SHFL.DOWN PT, R11, R16, 0x2, R5 ;  /* 0x08400000100b7989 */ /* 0x0042a200000e0005 */
[----:B----4-:R-:W-:-:S03]  /*2380*/  IMAD.MOV.U32 R7, RZ, RZ, R3 ;  /* 0x000000ffff077224 */ /* 0x010fc600078e0003 */
[----:B------:R1:W4:Y:S04]  /*2390*/  SHFL.DOWN PT, R13, R18, 0x2, R5 ;  /* 0x08400000120d7989 */ /* 0x00032800000e0005 */
[----:B------:R-:W-:Y:S05]  /*23a0*/  @P0 BRA `(.L_x_50) ;  /* 0x0000000000500947 */ /* 0x000fea0003800000 */
[----:B0--3--:R-:W-:Y:S01]  /*23b0*/  DSETP.GEU.AND P0, PT, |R2|, |R8|, PT ;  /* 0x400000080200722a */ /* 0x009fe20003f0e200 */
[----:B--2---:R-:W-:Y:S02]  /*23c0*/  IMAD.MOV.U32 R10, RZ, RZ, R11 ;  /* 0x000000ffff0a7224 */ /* 0x004fe400078e000b */
        /* <DEDUP_REMOVED lines=18> */
.L_x_50:
[----:B------:R-:W-:Y:S05]  /*24f0*/  BSYNC.RECONVERGENT B1 ;  /* 0x0000000000017941 */ /* 0x000fea0003800200 */
.L_x_49:
[----:B-1----:R-:W-:Y:S01]  /*2500*/  VIADD R2, R4, 0x4 ;  /* 0x0000000404027836 */ /* 0x002fe20000000000 */
[----:B---3--:R1:W3:Y:S01]  /*2510*/  SHFL.DOWN PT, R8, R6, 0x4, R5 ;  /* 0x0880000006087989 */ /* 0x0082e200000e0005 */
[----:B------:R-:W-:Y:S01]  /*2520*/  BSSY.RECONVERGENT B1, `(.L_x_51) ;  /* 0x000001e000017945 */ /* 0x000fe20003800200 */
[----:B------:R-:W-:Y:S02]  /*2530*/  IMAD.MOV.U32 R14, RZ, RZ, R10 ;  /* 0x000000ffff0e7224 */ /* 0x000fe400078e000a */
[----:B------:R-:W-:Y:S01]  /*2540*/  ISETP.GT.AND P0, PT, R2, R5, PT ;  /* 0x000000050200720c */ /* 0x000fe20003f04270 */
[----:B0-----:R1:W0:Y:S01]  /*2550*/  SHFL.DOWN PT, R9, R7, 0x4, R5 ;  /* 0x0880000007097989 */ /* 0x00122200000e0005 */
[----:B------:R-:W-:Y:S02]  /*2560*/  IMAD.MOV.U32 R16, RZ, RZ, R12 ;  /* 0x000000ffff107224 */ /* 0x000fe400078e000c */
[----:B------:R-:W-:Y:S01]  /*2570*/  IMAD.MOV.U32 R2, RZ, RZ, R6 ;  /* 0x000000ffff027224 */ /* 0x000fe200078e0006 */
[----:B--2---:R1:W2:Y:S01]  /*2580*/  SHFL.DOWN PT, R11, R10, 0x4, R5 ;  /* 0x088000000a0b7989 */ /* 0x0042a200000e0005 */
[----:B------:R-:W-:-:S03]  /*2590*/  IMAD.MOV.U32 R3, RZ, RZ, R7 ;  /* 0x000000ffff037224 */ /* 0x000fc600078e0007 */
[----:B----4-:R1:W4:Y:S04]  /*25a0*/  SHFL.DOWN PT, R13, R12, 0x4, R5 ;  /* 0x088000000c0d7989 */ /* 0x01032800000e0005 */
        /* <DEDUP_REMOVED lines=21> */
.L_x_52:
[----:B------:R-:W-:Y:S05]  /*2700*/  BSYNC.RECONVERGENT B1 ;  /* 0x0000000000017941 */ /* 0x000fea0003800200 */
.L_x_51:
        /* <DEDUP_REMOVED lines=32> */
.L_x_54:
[----:B------:R-:W-:Y:S05]  /*2910*/  BSYNC.RECONVERGENT B1 ;  /* 0x0000000000017941 */ /* 0x000fea0003800200 */
.L_x_53:
        /* <DEDUP_REMOVED lines=32> */
.L_x_56:
[----:B------:R-:W-:Y:S05]  /*2b20*/  BSYNC.RECONVERGENT B1 ;  /* 0x0000000000017941 */ /* 0x000fea0003800200 */
.L_x_55:
[----:B------:R-:W-:Y:S01]  /*2b30*/  ISETP.NE.AND P0, PT, R4, RZ, PT ;  /* 0x000000ff0400720c */ /* 0x000fe20003f05270 */
[----:B------:R-:W-:-:S12]  /*2b40*/  BSSY.RECONVERGENT B1, `(.L_x_57) ;  /* 0x000000a000017945 */ /* 0x000fd80003800200 */
[----:B------:R-:W-:Y:S05]  /*2b50*/  @P0 BRA `(.L_x_58) ;  /* 0x0000000000200947 */ /* 0x000fea0003800000 */
[----:B-1----:R-:W1:Y:S01]  /*2b60*/  S2R R6, SR_CgaCtaId ;  /* 0x0000000000067919 */ /* 0x002e620000008800 */
[----:B------:R-:W-:Y:S02]  /*2b70*/  MOV R5, 0x400 ;  /* 0x0000040000057802 */ /* 0x000fe40000000f00 */
[----:B------:R-:W-:-:S04]  /*2b80*/  SHF.R.U32.HI R4, RZ, 0x1, R0 ;  /* 0x00000001ff047819 */ /* 0x000fc80000011600 */
[----:B------:R-:W-:Y:S02]  /*2b90*/  LOP3.LUT R4, R4, 0x1f0, RZ, 0xc0, !PT ;  /* 0x000001f004047812 */ /* 0x000fe400078ec0ff */
[----:B-1----:R-:W-:-:S05]  /*2ba0*/  LEA R5, R6, R5, 0x18 ;  /* 0x0000000506057211 */ /* 0x002fca00078ec0ff */
[----:B------:R-:W-:-:S05]  /*2bb0*/  IMAD.IADD R5, R4, 0x1, R5 ;  /* 0x0000000104057824 */ /* 0x000fca00078e0205 */
[----:B------:R1:W-:Y:S04]  /*2bc0*/  STS.64 [R5+0x10], R14 ;  /* 0x0000100e05007388 */ /* 0x0003e80000000a00 */
[----:B------:R1:W-:Y:S02]  /*2bd0*/  STS.64 [R5+0x8], R2 ;  /* 0x0000080205007388 */ /* 0x0003e40000000a00 */
.L_x_58:
[----:B------:R-:W-:Y:S05]  /*2be0*/  BSYNC.RECONVERGENT B1 ;  /* 0x0000000000017941 */ /* 0x000fea0003800200 */
.L_x_57:
[----:B------:R-:W-:Y:S01]  /*2bf0*/  BAR.SYNC.DEFER_BLOCKING 0x0 ;  /* 0x0000000000007b1d */ /* 0x000fe20000010000 */
[----:B------:R-:W-:-:S13]  /*2c00*/  ISETP.NE.AND P1, PT, R0, RZ, PT ;  /* 0x000000ff0000720c */ /* 0x000fda0003f25270 */
[----:B------:R-:W-:Y:S05]  /*2c10*/  @P1 BRA `(.L_x_34) ;  /* 0x0000004000101947 */ /* 0x000fea0003800000 */
[----:B------:R-:W-:Y:S01]  /*2c20*/  UISETP.GE.AND UP0, UPT, UR6, 0x21, UPT ;  /* 0x000000210600788c */ /* 0x000fe2000bf06270 */
[----:B--2---:R-:W-:Y:S02]  /*2c30*/  IMAD.MOV.U32 R11, RZ, RZ, R14 ;  /* 0x000000ffff0b7224 */ /* 0x004fe400078e000e */
[----:B---3--:R-:W-:Y:S02]  /*2c40*/  IMAD.MOV.U32 R8, RZ, RZ, R15 ;  /* 0x000000ffff087224 */ /* 0x008fe400078e000f */
[----:B------:R-:W-:Y:S02]  /*2c50*/  IMAD.MOV.U32 R4, RZ, RZ, R2 ;  /* 0x000000ffff047224 */ /* 0x000fe400078e0002 */
[----:B-1----:R-:W-:Y:S02]  /*2c60*/  IMAD.MOV.U32 R5, RZ, RZ, R3 ;  /* 0x000000ffff057224 */ /* 0x002fe400078e0003 */
[----:B------:R-:W-:Y:S05]  /*2c70*/  BRA.U !UP0, `(.L_x_59) ;  /* 0x00000001086c7547 */ /* 0x000fea000b800000 */
[----:B------:R-:W1:Y:S01]  /*2c80*/  S2UR UR5, SR_CgaCtaId ;  /* 0x00000000000579c3 */ /* 0x000e620000008800 */
[----:B------:R-:W-:Y:S01]  /*2c90*/  UMOV UR4, 0x400 ;  /* 0x0000040000047882 */ /* 0x000fe20000000000 */
[----:B------:R-:W-:Y:S01]  /*2ca0*/  BSSY.RECONVERGENT B1, `(.L_x_59) ;  /* 0x0000018000017945 */ /* 0x000fe20003800200 */
[----:B-1----:R-:W-:-:S09]  /*2cb0*/  ULEA UR4, UR5, UR4, 0x18 ;  /* 0x0000000405047291 */ /* 0x002fd2000f8ec0ff */
[----:B------:R-:W1:Y:S04]  /*2cc0*/  LDS.64 R6, [UR4+0x18] ;  /* 0x00001804ff067984 */ /* 0x000e680008000a00 */
[----:B----4-:R-:W2:Y:S01]  /*2cd0*/  LDS.64 R12, [UR4+0x20] ;  /* 0x00002004ff0c7984 */ /* 0x010ea20008000a00 */
[----:B-1----:R-:W-:Y:S01]  /*2ce0*/  DSETP.GEU.AND P0, PT, |R2|, |R6|, PT ;  /* 0x400000060200722a */ /* 0x002fe20003f0e200 */
[----:B------:R-:W-:Y:S02]  /*2cf0*/  IMAD.MOV.U32 R4, RZ, RZ, R6 ;  /* 0x000000ffff047224 */ /* 0x000fe400078e0006 */
[----:B------:R-:W-:Y:S02]  /*2d00*/  IMAD.MOV.U32 R5, RZ, RZ, R7 ;  /* 0x000000ffff057224 */ /* 0x000fe400078e0007 */
[----:B--2---:R-:W-:-:S02]  /*2d10*/  IMAD.MOV.U32 R11, RZ, RZ, R12 ;  /* 0x000000ffff0b7224 */ /* 0x004fc400078e000c */
        /* <DEDUP_REMOVED lines=16> */
.L_x_60:
[----:B------:R-:W-:Y:S05]  /*2e20*/  BSYNC.RECONVERGENT B1 ;  /* 0x0000000000017941 */ /* 0x000fea0003800200 */
.L_x_59:
[----:B------:R-:W-:Y:S01]  /*2e30*/  UISETP.GE.AND UP0, UPT, UR6, 0x41, UPT ;  /* 0x000000410600788c */ /* 0x000fe2000bf06270 */
[----:B0-----:R-:W-:Y:S02]  /*2e40*/  IMAD.MOV.U32 R9, RZ, RZ, R11 ;  /* 0x000000ffff097224 */ /* 0x001fe400078e000b */
[----:B------:R-:W-:Y:S02]  /*2e50*/  IMAD.MOV.U32 R0, RZ, RZ, R8 ;  /* 0x000000ffff007224 */ /* 0x000fe400078e0008 */
[----:B------:R-:W-:Y:S02]  /*2e60*/  IMAD.MOV.U32 R2, RZ, RZ, R4 ;  /* 0x000000ffff027224 */ /* 0x000fe400078e0004 */
[----:B------:R-:W-:Y:S02]  /*2e70*/  IMAD.MOV.U32 R3, RZ, RZ, R5 ;  /* 0x000000ffff037224 */ /* 0x000fe400078e0005 */
[----:B------:R-:W-:Y:S05]  /*2e80*/  BRA.U !UP0, `(.L_x_61) ;  /* 0x00000001086c7547 */ /* 0x000fea000b800000 */
[----:B------:R-:W0:Y:S01]  /*2e90*/  S2UR UR5, SR_CgaCtaId ;  /* 0x00000000000579c3 */ /* 0x000e220000008800 */
[----:B------:R-:W-:Y:S01]  /*2ea0*/  UMOV UR4, 0x400 ;  /* 0x0000040000047882 */ /* 0x000fe20000000000 */
[----:B------:R-:W-:Y:S01]  /*2eb0*/  BSSY.RECONVERGENT B1, `(.L_x_61) ;  /* 0x0000018000017945 */ /* 0x000fe20003800200 */
[----:B0-----:R-:W-:-:S09]  /*2ec0*/  ULEA UR4, UR5, UR4, 0x18 ;  /* 0x0000000405047291 */ /* 0x001fd2000f8ec0ff */
[----:B------:R-:W0:Y:S04]  /*2ed0*/  LDS.64 R6, [UR4+0x28] ;  /* 0x00002804ff067984 */ /* 0x000e280008000a00 */
[----:B----4-:R-:W1:Y:S01]  /*2ee0*/  LDS.64 R12, [UR4+0x30] ;  /* 0x00003004ff0c7984 */ /* 0x010e620008000a00 */
[----:B0-----:R-:W-:Y:S01]  /*2ef0*/  DSETP.GEU.AND P0, PT, |R4|, |R6|, PT ;  /* 0x400000060400722a */ /* 0x001fe20003f0e200 */
[----:B------:R-:W-:Y:S02]  /*2f00*/  IMAD.MOV.U32 R2, RZ, RZ, R6 ;  /* 0x000000ffff027224 */ /* 0x000fe400078e0006 */
[----:B------:R-:W-:Y:S02]  /*2f10*/  IMAD.MOV.U32 R3, RZ, RZ, R7 ;  /* 0x000000ffff037224 */ /* 0x000fe400078e0007 */
[----:B-1----:R-:W-:-:S02]  /*2f20*/  IMAD.MOV.U32 R9, RZ, RZ, R12 ;  /* 0x000000ffff097224 */ /* 0x002fc400078e000c */
        /* <DEDUP_REMOVED lines=16> */
.L_x_62:
[----:B------:R-:W-:Y:S05]  /*3030*/  BSYNC.RECONVERGENT B1 ;  /* 0x0000000000017941 */ /* 0x000fea0003800200 */
.L_x_61:
[----:B------:R-:W-:Y:S01]  /*3040*/  UISETP.GE.AND UP0, UPT, UR6, 0x61, UPT ;  /* 0x000000610600788c */ /* 0x000fe2000bf06270 */
[----:B------:R-:W-:Y:S02]  /*3050*/  IMAD.MOV.U32 R11, RZ, RZ, R9 ;  /* 0x000000ffff0b7224 */ /* 0x000fe400078e0009 */
        /* <DEDUP_REMOVED lines=30> */
.L_x_64:
[----:B------:R-:W-:Y:S05]  /*3240*/  BSYNC.RECONVERGENT B1 ;  /* 0x0000000000017941 */ /* 0x000fea0003800200 */
.L_x_63:
        /* <DEDUP_REMOVED lines=32> */
.L_x_66:
[----:B------:R-:W-:Y:S05]  /*3450*/  BSYNC.RECONVERGENT B1 ;  /* 0x0000000000017941 */ /* 0x000fea0003800200 */
.L_x_65:
        /* <DEDUP_REMOVED lines=32> */
.L_x_68:
[----:B------:R-:W-:Y:S05]  /*3660*/  BSYNC.RECONVERGENT B1 ;  /* 0x0000000000017941 */ /* 0x000fea0003800200 */
.L_x_67:
        /* <DEDUP_REMOVED lines=32> */
.L_x_70:
[----:B------:R-:W-:Y:S05]  /*3870*/  BSYNC.RECONVERGENT B1 ;  /* 0x0000000000017941 */ /* 0x000fea0003800200 */
.L_x_69:
[----:B------:R-:W-:Y:S01]  /*3880*/  UISETP.GE.AND UP0, UPT, UR6, 0xe1, UPT ;  /* 0x000000e10600788c */ /* 0x000fe2000bf06270 */
[----:B------:R-:W-:Y:S02]  /*3890*/  IMAD.MOV.U32 R14, RZ, RZ, R9 ;  /* 0x000000ffff0e7224 */ /* 0x000fe400078e0009 */
[----:B------:R-:W-:Y:S02]  /*38a0*/  IMAD.MOV.U32 R15, RZ, RZ, R0 ;  /* 0x000000ffff0f7224 */ /* 0x000fe400078e0000 */
[----:B------:R-:W-:Y:S02]  /*38b0*/  IMAD.MOV.U32 R2, RZ, RZ, R6 ;  /* 0x000000ffff027224 */ /* 0x000fe400078e0006 */
[----:B------:R-:W-:Y:S02]  /*38c0*/  IMAD.MOV.U32 R3, RZ, RZ, R7 ;  /* 0x000000ffff037224 */ /* 0x000fe400078e0007 */
[----:B------:R-:W-:Y:S05]  /*38d0*/  BRA.U !UP0, `(.L_x_34) ;  /* 0x0000003108e07547 */ /* 0x000fea000b800000 */
[----:B------:R-:W0:Y:S01]  /*38e0*/  S2UR UR5, SR_CgaCtaId ;  /* 0x00000000000579c3 */ /* 0x000e220000008800 */
[----:B------:R-:W-:Y:S02]  /*38f0*/  UMOV UR4, 0x400 ;  /* 0x0000040000047882 */ /* 0x000fe40000000000 */
[----:B0-----:R-:W-:-:S09]  /*3900*/  ULEA UR4, UR5, UR4, 0x18 ;  /* 0x0000000405047291 */ /* 0x001fd2000f8ec0ff */
[----:B------:R-:W0:Y:S04]  /*3910*/  LDS.64 R4, [UR4+0x78] ;  /* 0x00007804ff047984 */ /* 0x000e280008000a00 */
[----:B------:R-:W1:Y:S01]  /*3920*/  LDS.64 R10, [UR4+0x80] ;  /* 0x00008004ff0a7984 */ /* 0x000e620008000a00 */
        /* <DEDUP_REMOVED lines=21> */
.L_x_2:
[----:B------:R-:W1:Y:S01]  /*3a80*/  S2R R0, SR_TID.X ;  /* 0x0000000000007919 */ /* 0x000e620000002100 */
[----:B------:R-:W1:Y:S02]  /*3a90*/  LDC.64 R2, c[0x0][0x380] ;  /* 0x0000e000ff027b82 */ /* 0x000e640000000a00 */
[----:B-1----:R-:W-:-:S05]  /*3aa0*/  IMAD.WIDE.U32 R18, R0, 0x10, R2 ;  /* 0x0000001000127825 */ /* 0x002fca00078e0002 */
[----:B0-----:R-:W2:Y:S04]  /*3ab0*/  LDG.E.64.CONSTANT R20, desc[UR10][R18.64] ;  /* 0x0000000a12147981 */ /* 0x001ea8000c1e9b00 */
[----:B------:R-:W2:Y:S04]  /*3ac0*/  LDG.E.64.CONSTANT R14, desc[UR10][R18.64+0x1000] ;  /* 0x0010000a120e7981 */ /* 0x000ea8000c1e9b00 */
[----:B------:R-:W3:Y:S04]  /*3ad0*/  LDG.E.64.CONSTANT R12, desc[UR10][R18.64+0x8] ;  /* 0x0000080a120c7981 */ /* 0x000ee8000c1e9b00 */
[----:B------:R-:W3:Y:S04]  /*3ae0*/  LDG.E.64.CONSTANT R10, desc[UR10][R18.64+0x1008] ;  /* 0x0010080a120a7981 */ /* 0x000ee8000c1e9b00 */
[----:B------:R-:W4:Y:S04]  /*3af0*/  LDG.E.64.CONSTANT R8, desc[UR10][R18.64+0x2000] ;  /* 0x0020000a12087981 */ /* 0x000f28000c1e9b00 */
[----:B------:R-:W5:Y:S04]  /*3b00*/  LDG.E.64.CONSTANT R6, desc[UR10][R18.64+0x2008] ;  /* 0x0020080a12067981 */ /* 0x000f68000c1e9b00 */
[----:B------:R-:W5:Y:S04]  /*3b10*/  LDG.E.64.CONSTANT R4, desc[UR10][R18.64+0x3000] ;  /* 0x0030000a12047981 */ /* 0x000f68000c1e9b00 */
[----:B------:R-:W5:Y:S04]  /*3b20*/  LDG.E.64.CONSTANT R2, desc[UR10][R18.64+0x3008] ;  /* 0x0030080a12027981 */ /* 0x000f68000c1e9b00 */
[----:B------:R-:W5:Y:S04]  /*3b30*/  LDG.E.64.CONSTANT R16, desc[UR10][R18.64+0x4000] ;  /* 0x0040000a12107981 */ /* 0x000f68000c1e9b00 */
[----:B------:R-:W5:Y:S01]  /*3b40*/  LDG.E.64.CONSTANT R22, desc[UR10][R18.64+0x4008] ;  /* 0x0040080a12167981 */ /* 0x000f62000c1e9b00 */
[----:B------:R-:W-:Y:S01]  /*3b50*/  UISETP.GE.U32.AND UP0, UPT, UR8, 0xa00, UPT ;  /* 0x00000a000800788c */ /* 0x000fe2000bf06070 */
[----:B--2---:R-:W-:-:S14]  /*3b60*/  DSETP.GEU.AND P2, PT, |R20|, |R14|, PT ;  /* 0x4000000e1400722a */ /* 0x004fdc0003f4e200 */
[----:B---3--:R-:W-:-:S04]  /*3b70*/  @P2 ISETP.GE.U32.AND P0, PT, R12, R10, PT ;  /* 0x0000000a0c00220c */ /* 0x008fc80003f06070 */
[----:B------:R-:W-:-:S13]  /*3b80*/  @P2 ISETP.GE.AND.EX P0, PT, R13, R11, PT, P0 ;  /* 0x0000000b0d00220c */ /* 0x000fda0003f06300 */
[----:B------:R-:W-:-:S06]  /*3b90*/  @P2 DSETP.LT.OR P0, PT, |R14|, |R20|, !P0 ;  /* 0x400000140e00222a */ /* 0x000fcc0004701600 */
[----:B------:R-:W-:Y:S02]  /*3ba0*/  @P2 FSEL R20, R20, R14, P0 ;  /* 0x0000000e14142208 */ /* 0x000fe40000000000 */
[----:B------:R-:W-:Y:S02]  /*3bb0*/  @P2 FSEL R21, R21, R15, P0 ;  /* 0x0000000f15152208 */ /* 0x000fe40000000000 */
[----:B------:R-:W-:Y:S01]  /*3bc0*/  @P2 SEL R10, R12, R10, P0 ;  /* 0x0000000a0c0a2207 */ /* 0x000fe20000000000 */
[----:B------:R-:W-:Y:S01]  /*3bd0*/  @P2 IMAD.MOV.U32 R14, RZ, RZ, R20 ;  /* 0x000000ffff0e2224 */ /* 0x000fe200078e0014 */
[----:B------:R-:W-:Y:S01]  /*3be0*/  @P2 SEL R11, R13, R11, P0 ;  /* 0x0000000b0d0b2207 */ /* 0x000fe20000000000 */
[----:B------:R-:W-:-:S06]  /*3bf0*/  @P2 IMAD.MOV.U32 R15, RZ, RZ, R21 ;  /* 0x000000ffff0f2224 */ /* 0x000fcc00078e0015 */
[----:B----4-:R-:W-:-:S14]  /*3c00*/  DSETP.GEU.AND P1, PT, |R14|, |R8|, PT ;  /* 0x400000080e00722a */ /* 0x010fdc0003f2e200 */
[----:B-----5:R-:W-:-:S04]  /*3c10*/  @P1 ISETP.GE.U32.AND P0, PT, R10, R6, PT ;  /* 0x000000060a00120c */ /* 0x020fc80003f06070 */
        /* <DEDUP_REMOVED lines=8> */
[----:B------:R-:W-:-:S14]  /*3ca0*/  DSETP.GEU.AND P2, PT, |R8|, |R4|, PT ;  /* 0x400000040800722a */ /* 0x000fdc0003f4e200 */
[----:B------:R-:W-:-:S04]  /*3cb0*/  @P2 ISETP.GE.U32.AND P0, PT, R6, R2, PT ;  /* 0x000000020600220c */ /* 0x000fc80003f06070 */
        /* <DEDUP_REMOVED lines=15> */
[----:B------:R-:W-:Y:S01]  /*3db0*/  IMAD.MOV.U32 R2, RZ, RZ, RZ ;  /* 0x000000ffff027224 */ /* 0x000fe200078e00ff */
[----:B------:R-:W-:Y:S01]  /*3dc0*/  @P1 SEL R23, R3, R23, P0 ;  /* 0x0000001703171207 */ /* 0x000fe20000000000 */
[----:B------:R-:W-:Y:S02]  /*3dd0*/  IMAD.MOV.U32 R3, RZ, RZ, 0x500 ;  /* 0x00000500ff037424 */ /* 0x000fe400078e00ff */
[----:B------:R-:W-:Y:S02]  /*3de0*/  @P1 IMAD.MOV.U32 R16, RZ, RZ, R4 ;  /* 0x000000ffff101224 */ /* 0x000fe400078e0004 */
[----:B------:R-:W-:Y:S01]  /*3df0*/  @P1 IMAD.MOV.U32 R17, RZ, RZ, R5 ;  /* 0x000000ffff111224 */ /* 0x000fe200078e0005 */
[----:B------:R-:W-:Y:S06]  /*3e00*/  BRA.U !UP0, `(.L_x_71) ;  /* 0x0000000d08987547 */ /* 0x000fec000b800000 */
[----:B------:R-:W-:Y:S01]  /*3e10*/  UIADD3 UR9, UP0, UPT, UR8, -0xa00, URZ ;  /* 0xfffff60008097890 */ /* 0x000fe2000ff1e0ff */
[----:B------:R-:W-:Y:S02]  /*3e20*/  IMAD.MOV.U32 R3, RZ, RZ, 0x500 ;  /* 0x00000500ff037424 */ /* 0x000fe400078e00ff */
[----:B------:R-:W-:Y:S01]  /*3e30*/  IMAD.MOV.U32 R2, RZ, RZ, RZ ;  /* 0x000000ffff027224 */ /* 0x000fe200078e00ff */
[----:B------:R-:W-:Y:S02]  /*3e40*/  ULEA.HI.X.SX32 UR8, UR8, 0xffffffff, 0x1, UP0 ;  /* 0xffffffff08087891 */ /* 0x000fe400080f0eff */
[----:B------:R-:W-:Y:S02]  /*3e50*/  UIMAD.WIDE.U32 UR12, UR9, -0x33333333, URZ ;  /* 0xcccccccd090c78a5 */ /* 0x000fe4000f8e00ff */
[----:B------:R-:W-:Y:S02]  /*3e60*/  UIMAD.WIDE.U32 UR4, UR8, -0x33333333, URZ ;  /* 0xcccccccd080478a5 */ /* 0x000fe4000f8e00ff */
[----:B------:R-:W-:-:S02]  /*3e70*/  UISETP.GE.U32.AND UP1, UPT, UR9, 0x500, UPT ;  /* 0x000005000900788c */ /* 0x000fc4000bf26070 */
[----:B------:R-:W-:Y:S02]  /*3e80*/  UIMAD.WIDE.U32 UR4, UP0, UR9, -0x33333334, UR4 ;  /* 0xcccccccc090478a5 */ /* 0x000fe4000f800004 */
[----:B------:R-:W-:Y:S02]  /*3e90*/  UISETP.GE.U32.AND.EX UP1, UPT, UR8, URZ, UPT, UP1 ;  /* 0x000000ff0800728c */ /* 0x000fe4000bf26110 */
[----:B------:R-:W-:Y:S02]  /*3ea0*/  UIADD3.X UR7, UPT, UPT, URZ, URZ, URZ, UP0, !UPT ;  /* 0x000000ffff077290 */ /* 0x000fe400087fe4ff */
[----:B------:R-:W-:Y:S01]  /*3eb0*/  UIADD3 URZ, UP0, UPT, UR13, UR4, URZ ;  /* 0x000000040dff7290 */ /* 0x000fe2000ff1e0ff */
[----:B------:R-:W-:-:S03]  /*3ec0*/  UMOV UR6, UR5 ;  /* 0x0000000500067c82 */ /* 0x000fc60008000000 */
[----:B------:R-:W-:-:S04]  /*3ed0*/  UIMAD.WIDE.U32.X UR4, UR8, -0x33333334, UR6, UP0 ;  /* 0xcccccccc080478a5 */ /* 0x000fc800080e0406 */
[----:B------:R-:W-:-:S04]  /*3ee0*/  USHF.R.U64 UR6, UR4, 0xa, UR5 ;  /* 0x0000000a04067899 */ /* 0x000fc80008001205 */
[----:B------:R-:W-:-:S04]  /*3ef0*/  ULOP3.LUT UR7, UR6, 0x1, URZ, 0xc0, !UPT ;  /* 0x0000000106077892 */ /* 0x000fc8000f8ec0ff */
[----:B------:R-:W-:-:S04]  /*3f00*/  UISETP.NE.U32.AND UP0, UPT, UR7, 0x1, UPT ;  /* 0x000000010700788c */ /* 0x000fc8000bf05070 */
[----:B------:R-:W-:Y:S01]  /*3f10*/  UISETP.NE.U32.AND.EX UP0, UPT, URZ, URZ, UPT, UP0 ;  /* 0x000000ffff00728c */ /* 0x000fe2000bf05100 */
[----:B------:R-:W-:Y:S10]  /*3f20*/  BRA.U !UP1, `(.L_x_72) ;  /* 0x00000009093c7547 */ /* 0x000ff4000b800000 */
[----:B------:R-:W0:Y:S01]  /*3f30*/  LDCU.64 UR8, c[0x0][0x380] ;  /* 0x00007000ff0877ac */ /* 0x000e220008000a00 */
[----:B------:R-:W-:Y:S02]  /*3f40*/  IMAD.MOV.U32 R3, RZ, RZ, 0x500 ;  /* 0x00000500ff037424 */ /* 0x000fe400078e00ff */
[----:B------:R-:W-:Y:S01]  /*3f50*/  IMAD.MOV.U32 R2, RZ, RZ, RZ ;  /* 0x000000ffff027224 */ /* 0x000fe200078e00ff */
[----:B------:R-:W-:-:S04]  /*3f60*/  UIADD3 UR4, UP1, UPT, UR6, 0x1, URZ ;  /* 0x0000000106047890 */ /* 0x000fc8000ff3e0ff */
[----:B------:R-:W-:Y:S02]  /*3f70*/  ULEA.HI.X UR5, UR5, URZ, URZ, 0x16, UP1 ;  /* 0x000000ff05057291 */ /* 0x000fe400088fb4ff */
[----:B------:R-:W-:Y:S02]  /*3f80*/  ULOP3.LUT UR4, UR4, 0xfffffffe, URZ, 0xc0, !UPT ;  /* 0xfffffffe04047892 */ /* 0x000fe4000f8ec0ff */
[----:B------:R-:W-:Y:S01]  /*3f90*/  ULOP3.LUT UR5, UR5, 0x7fffff, URZ, 0xc0, !UPT ;  /* 0x007fffff05057892 */ /* 0x000fe2000f8ec0ff */
[----:B0-----:R-:W-:-:S04]  /*3fa0*/  LEA R6, P0, R0, UR8, 0x4 ;  /* 0x0000000800067c11 */ /* 0x001fc8000f8020ff */
[----:B------:R-:W-:Y:S02]  /*3fb0*/  IADD3 R6, P1, PT, R6, 0xe008, RZ ;  /* 0x0000e00806067810 */ /* 0x000fe40007f3e0ff */
[----:B------:R-:W-:-:S05]  /*3fc0*/  LEA.HI.X R5, R0, UR9, RZ, 0x4, P0 ;  /* 0x0000000900057c11 */ /* 0x000fca00080f24ff */
[----:B------:R-:W-:-:S07]  /*3fd0*/  IMAD.X R5, RZ, RZ, R5, P1 ;  /* 0x000000ffff057224 */ /* 0x000fce00008e0605 */
.L_x_73:
[----:B------:R-:W-:-:S05]  /*3fe0*/  IMAD.MOV.U32 R4, RZ, RZ, R6 ;  /* 0x000000ffff047224 */ /* 0x000fca00078e0006 */
[----:B------:R-:W2:Y:S04]  /*3ff0*/  LDG.E.64.CONSTANT R12, desc[UR10][R4.64+-0x9008] ;  /* 0xff6ff80a040c7981 */ /* 0x000ea8000c1e9b00 */
[----:B------:R-:W3:Y:S04]  /*4000*/  LDG.E.64.CONSTANT R8, desc[UR10][R4.64+-0x9000] ;  /* 0xff70000a04087981 */ /* 0x000ee8000c1e9b00 */
[----:B------:R-:W4:Y:S04]  /*4010*/  LDG.E.64.CONSTANT R10, desc[UR10][R4.64+-0x8008] ;  /* 0xff7ff80a040a7981 */ /* 0x000f28000c1e9b00 */
[----:B------:R-:W5:Y:S04]  /*4020*/  LDG.E.64.CONSTANT R6, desc[UR10][R4.64+-0x8000] ;  /* 0xff80000a04067981 */ /* 0x000f68000c1e9b00 */
[----:B------:R-:W5:Y:S04]  /*4030*/  LDG.E.64.CONSTANT R26, desc[UR10][R4.64+-0x7008] ;  /* 0xff8ff80a041a7981 */ /* 0x000f68000c1e9b00 */
[----:B------:R-:W5:Y:S04]  /*4040*/  LDG.E.64.CONSTANT R24, desc[UR10][R4.64+-0x7000] ;  /* 0xff90000a04187981 */ /* 0x000f68000c1e9b00 */
[----:B------:R-:W5:Y:S04]  /*4050*/  LDG.E.64.CONSTANT R20, desc[UR10][R4.64+-0x6008] ;  /* 0xff9ff80a04147981 */ /* 0x000f68000c1e9b00 */
[----:B------:R-:W5:Y:S01]  /*4060*/  LDG.E.64.CONSTANT R18, desc[UR10][R4.64+-0x6000] ;  /* 0xffa0000a04127981 */ /* 0x000f62000c1e9b00 */
[----:B--2---:R-:W-:-:S14]  /*4070*/  DSETP.GEU.AND P2, PT, |R16|, |R12|, PT ;  /* 0x4000000c1000722a */ /* 0x004fdc0003f4e200 */
[----:B---3--:R-:W-:-:S04]  /*4080*/  @P2 ISETP.GE.U32.AND P0, PT, R22, R8, PT ;  /* 0x000000081600220c */ /* 0x008fc80003f06070 */
[----:B------:R-:W-:-:S13]  /*4090*/  @P2 ISETP.GE.AND.EX P0, PT, R23, R9, PT, P0 ;  /* 0x000000091700220c */ /* 0x000fda0003f06300 */
[----:B------:R-:W-:-:S06]  /*40a0*/  @P2 DSETP.LT.OR P0, PT, |R12|, |R16|, !P0 ;  /* 0x400000100c00222a */ /* 0x000fcc0004701600 */
[----:B------:R-:W-:Y:S02]  /*40b0*/  @P2 FSEL R17, R17, R13, P0 ;  /* 0x0000000d11112208 */ /* 0x000fe40000000000 */
[----:B------:R-:W-:-:S03]  /*40c0*/  @P2 FSEL R14, R16, R12, P0 ;  /* 0x0000000c100e2208 */ /* 0x000fc60000000000 */
[----:B------:R-:W-:Y:S02]  /*40d0*/  @P2 IMAD.MOV.U32 R13, RZ, RZ, R17 ;  /* 0x000000ffff0d2224 */ /* 0x000fe400078e0011 */
[----:B------:R-:W2:Y:S01]  /*40e0*/  LDG.E.64.CONSTANT R16, desc[UR10][R4.64+-0x5008] ;  /* 0xffaff80a04107981 */ /* 0x000ea2000c1e9b00 */
[----:B------:R-:W-:-:S03]  /*40f0*/  @P2 IMAD.MOV.U32 R12, RZ, RZ, R14 ;  /* 0x000000ffff0c2224 */ /* 0x000fc600078e000e */
[----:B------:R-:W3:Y:S03]  /*4100*/  LDG.E.64.CONSTANT R14, desc[UR10][R4.64+-0x5000] ;  /* 0xffb0000a040e7981 */ /* 0x000ee6000c1e9b00 */
[----:B----4-:R-:W-:Y:S01]  /*4110*/  DSETP.GEU.AND P1, PT, |R12|, |R10|, PT ;  /* 0x4000000a0c00722a */ /* 0x010fe20003f2e200 */
[----:B------:R-:W-:Y:S02]  /*4120*/  @P2 SEL R8, R22, R8, P0 ;  /* 0x0000000816082207 */ /* 0x000fe40000000000 */
[----:B------:R-:W-:Y:S02]  /*4130*/  @P2 SEL R9, R23, R9, P0 ;  /* 0x0000000917092207 */ /* 0x000fe40000000000 */
[----:B------:R-:W4:Y:S09]  /*4140*/  LDG.E.64.CONSTANT R22, desc[UR10][R4.64+-0x4008] ;  /* 0xffbff80a04167981 */ /* 0x000f32000c1e9b00 */
[----:B-----5:R-:W-:-:S04]  /*4150*/  @P1 ISETP.GE.U32.AND P0, PT, R8, R6, PT ;  /* 0x000000060800120c */ /* 0x020fc80003f06070 */
[----:B------:R-:W-:-:S13]  /*4160*/  @P1 ISETP.GE.AND.EX P0, PT, R9, R7, PT, P0 ;  /* 0x000000070900120c */ /* 0x000fda0003f06300 */
[----:B------:R-:W-:-:S06]  /*4170*/  @P1 DSETP.LT.OR P0, PT, |R10|, |R12|, !P0 ;  /* 0x4000000c0a00122a */ /* 0x000fcc0004701600 */
[----:B------:R-:W-:Y:S02]  /*4180*/  @P1 FSEL R12, R12, R10, P0 ;  /* 0x0000000a0c0c1208 */ /* 0x000fe40000000000 */
[----:B------:R-:W-:-:S03]  /*4190*/  @P1 FSEL R13, R13, R11, P0 ;  /* 0x0000000b0d0d1208 */ /* 0x000fc60000000000 */
[----:B------:R-:W-:Y:S02]  /*41a0*/  @P1 IMAD.MOV.U32 R10, RZ, RZ, R12 ;  /* 0x000000ffff0a1224 */ /* 0x000fe400078e000c */
[----:B------:R-:W-:Y:S02]  /*41b0*/  @P1 IMAD.MOV.U32 R11, RZ, RZ, R13 ;  /* 0x000000ffff0b1224 */ /* 0x000fe400078e000d */
[----:B------:R-:W5:Y:S04]  /*41c0*/  LDG.E.64.CONSTANT R12, desc[UR10][R4.64+-0x4000] ;  /* 0xffc0000a040c7981 */ /* 0x000f68000c1e9b00 */
[----:B------:R-:W-:Y:S01]  /*41d0*/  DSETP.GEU.AND P2, PT, |R10|, |R26|, PT ;  /* 0x4000001a0a00722a */ /* 0x000fe20003f4e200 */
[----:B------:R-:W-:Y:S02]  /*41e0*/  @P1 SEL R6, R8, R6, P0 ;  /* 0x0000000608061207 */ /* 0x000fe40000000000 */
[----:B------:R-:W-:-:S11]  /*41f0*/  @P1 SEL R7, R9, R7, P0 ;  /* 0x0000000709071207 */ /* 0x000fd60000000000 */
[----:B------:R-:W-:-:S04]  /*4200*/  @P2 ISETP.GE.U32.AND P0, PT, R6, R24, PT ;  /* 0x000000180600220c */ /* 0x000fc80003f06070 */
[----:B------:R-:W-:-:S13]  /*4210*/  @P2 ISETP.GE.AND.EX P0, PT, R7, R25, PT, P0 ;  /* 0x000000190700220c */ /* 0x000fda0003f06300 */
[----:B------:R-:W-:-:S06]  /*4220*/  @P2 DSETP.LT.OR P0, PT, |R26|, |R10|, !P0 ;  /* 0x4000000a1a00222a */ /* 0x000fcc0004701600 */
[----:B------:R-:W-:Y:S02]  /*4230*/  @P2 FSEL R8, R10, R26, P0 ;  /* 0x0000001a0a082208 */ /* 0x000fe40000000000 */
[----:B------:R-:W-:-:S03]  /*4240*/  @P2 FSEL R11, R11, R27, P0 ;  /* 0x0000001b0b0b2208 */ /* 0x000fc60000000000 */
[----:B------:R-:W-:Y:S02]  /*4250*/  @P2 IMAD.MOV.U32 R26, RZ, RZ, R8 ;  /* 0x000000ffff1a2224 */ /* 0x000fe400078e0008 */
[----:B------:R-:W-:Y:S01]  /*4260*/  @P2 IMAD.MOV.U32 R27, RZ, RZ, R11 ;  /* 0x000000ffff1b2224 */ /* 0x000fe200078e000b */
[----:B------:R-:W5:Y:S04]  /*4270*/  LDG.E.64.CONSTANT R8, desc[UR10][R4.64+-0x3000] ;  /* 0xffd0000a04087981 */ /* 0x000f68000c1e9b00 */
[----:B------:R-:W5:Y:S01]  /*4280*/  LDG.E.64.CONSTANT R10, desc[UR10][R4.64+-0x3008] ;  /* 0xffcff80a040a7981 */ /* 0x000f62000c1e9b00 */
        /* <DEDUP_REMOVED lines=10> */
[----:B------:R-:W5:Y:S01]  /*4330*/  LDG.E.64.CONSTANT R6, desc[UR10][R4.64+-0x2008] ;  /* 0xffdff80a04067981 */ /* 0x000f62000c1e9b00 */
[----:B------:R-:W-:Y:S02]  /*4340*/  @P1 SEL R18, R24, R18, P0 ;  /* 0x0000001218121207 */ /* 0x000fe40000000000 */
[----:B------:R-:W-:Y:S02]  /*4350*/  @P1 SEL R19, R25, R19, P0 ;  /* 0x0000001319131207 */ /* 0x000fe40000000000 */
        /* <DEDUP_REMOVED lines=8> */
[----:B------:R-:W-:Y:S02]  /*43e0*/  @P2 IMAD.MOV.U32 R17, RZ, RZ, R21 ;  /* 0x000000ffff112224 */ /* 0x000fe400078e0015 */
[----:B------:R-:W2:Y:S04]  /*43f0*/  LDG.E.64.CONSTANT R20, desc[UR10][R4.64+-0x1008] ;  /* 0xffeff80a04147981 */ /* 0x000ea8000c1e9b00 */
[----:B----4-:R-:W-:Y:S01]  /*4400*/  DSETP.GEU.AND P1, PT, |R16|, |R22|, PT ;  /* 0x400000161000722a */ /* 0x010fe20003f2e200 */
[----:B------:R-:W-:Y:S02]  /*4410*/  @P2 SEL R14, R18, R14, P0 ;  /* 0x0000000e120e2207 */ /* 0x000fe40000000000 */
[----:B------:R-:W-:-:S02]  /*4420*/  @P2 SEL R15, R19, R15, P0 ;  /* 0x0000000f130f2207 */ /* 0x000fc40000000000 */
[----:B------:R-:W3:Y:S09]  /*4430*/  LDG.E.64.CONSTANT R18, desc[UR10][R4.64+-0x1000] ;  /* 0xfff0000a04127981 */ /* 0x000ef2000c1e9b00 */
[----:B-----5:R-:W-:-:S04]  /*4440*/  @P1 ISETP.GE.U32.AND P0, PT, R14, R12, PT ;  /* 0x0000000c0e00120c */ /* 0x020fc80003f06070 */
[----:B------:R-:W-:Y:S01]  /*4450*/  @P1 ISETP.GE.AND.EX P0, PT, R15, R13, PT, P0 ;  /* 0x0000000d0f00120c */ /* 0x000fe20003f06300 */
[----:B------:R-:W-:Y:S02]  /*4460*/  IMAD.MOV.U32 R26, RZ, RZ, R22 ;  /* 0x000000ffff1a7224 */ /* 0x000fe400078e0016 */
[----:B------:R-:W-:-:S10]  /*4470*/  IMAD.MOV.U32 R27, RZ, RZ, R23 ;  /* 0x000000ffff1b7224 */ /* 0x000fd400078e0017 */
[----:B------:R-:W-:Y:S01]  /*4480*/  @P1 DSETP.LT.OR P0, PT, |R22|, |R16|, !P0 ;  /* 0x400000101600122a */ /* 0x000fe20004701600 */
[----:B------:R-:W4:Y:S05]  /*4490*/  LDG.E.64.CONSTANT R22, desc[UR10][R4.64] ;  /* 0x0000000a04167981 */ /* 0x000f2a000c1e9b00 */
        /* <DEDUP_REMOVED lines=14> */
[----:B------:R-:W-:-:S06]  /*4580*/  @P2 IMAD.MOV.U32 R11, RZ, RZ, R27 ;  /* 0x000000ffff0b2224 */ /* 0x000fcc00078e001b */
        /* <DEDUP_REMOVED lines=10> */
[----:B------:R-:W-:Y:S02]  /*4630*/  @P1 SEL R24, R8, R24, P0 ;  /* 0x0000001808181207 */ /* 0x000fe40000000000 */
[----:B------:R-:W-:Y:S01]  /*4640*/  @P1 SEL R25, R9, R25, P0 ;  /* 0x0000001909191207 */ /* 0x000fe20000000000 */
[----:B------:R-:W-:-:S04]  /*4650*/  UIADD3 UR4, UP1, UPT, UR4, -0x2, URZ ;  /* 0xfffffffe04047890 */ /* 0x000fc8000ff3e0ff */
[----:B------:R-:W-:Y:S02]  /*4660*/  UIADD3.X UR5, UPT, UPT, UR5, -0x1, URZ, UP1, !UPT ;  /* 0xffffffff05057890 */ /* 0x000fe40008ffe4ff */
[----:B------:R-:W-:-:S04]  /*4670*/  UISETP.NE.U32.AND UP1, UPT, UR4, URZ, UPT ;  /* 0x000000ff0400728c */ /* 0x000fc8000bf25070 */
[----:B------:R-:W-:Y:S01]  /*4680*/  UISETP.NE.AND.EX UP1, UPT, UR5, URZ, UPT, UP1 ;  /* 0x000000ff0500728c */ /* 0x000fe2000bf25310 */
[----:B--2---:R-:W-:-:S14]  /*4690*/  DSETP.GEU.AND P2, PT, |R6|, |R20|, PT ;  /* 0x400000140600722a */ /* 0x004fdc0003f4e200 */
[----:B---3--:R-:W-:-:S04]  /*46a0*/  @P2 ISETP.GE.U32.AND P0, PT, R24, R18, PT ;  /* 0x000000121800220c */ /* 0x008fc80003f06070 */
[----:B------:R-:W-:-:S13]  /*46b0*/  @P2 ISETP.GE.AND.EX P0, PT, R25, R19, PT, P0 ;  /* 0x000000131900220c */ /* 0x000fda0003f06300 */
[----:B------:R-:W-:-:S06]  /*46c0*/  @P2 DSETP.LT.OR P0, PT, |R20|, |R6|, !P0 ;  /* 0x400000061400222a */ /* 0x000fcc0004701600 */
[----:B------:R-:W-:Y:S02]  /*46d0*/  @P2 FSEL R6, R6, R20, P0 ;  /* 0x0000001406062208 */ /* 0x000fe40000000000 */
[----:B------:R-:W-:-:S03]  /*46e0*/  @P2 FSEL R7, R7, R21, P0 ;  /* 0x0000001507072208 */ /* 0x000fc60000000000 */
[----:B------:R-:W-:Y:S02]  /*46f0*/  @P2 IMAD.MOV.U32 R20, RZ, RZ, R6 ;  /* 0x000000ffff142224 */ /* 0x000fe400078e0006 */
[----:B------:R-:W-:-:S06]  /*4700*/  @P2 IMAD.MOV.U32 R21, RZ, RZ, R7 ;  /* 0x000000ffff152224 */ /* 0x000fcc00078e0007 */
[----:B-----5:R-:W-:Y:S01]  /*4710*/  DSETP.GEU.AND P1, PT, |R20|, |R16|, PT ;  /* 0x400000101400722a */ /* 0x020fe20003f2e200 */
[----:B------:R-:W-:Y:S02]  /*4720*/  @P2 SEL R18, R24, R18, P0 ;  /* 0x0000001218122207 */ /* 0x000fe40000000000 */
[----:B------:R-:W-:-:S11]  /*4730*/  @P2 SEL R19, R25, R19, P0 ;  /* 0x0000001319132207 */ /* 0x000fd60000000000 */
[----:B----4-:R-:W-:-:S04]  /*4740*/  @P1 ISETP.GE.U32.AND P0, PT, R18, R22, PT ;  /* 0x000000161200120c */ /* 0x010fc80003f06070 */
[----:B------:R-:W-:Y:S02]  /*4750*/  @P1 ISETP.GE.AND.EX P0, PT, R19, R23, PT, P0 ;  /* 0x000000171300120c */ /* 0x000fe40003f06300 */
[----:B------:R-:W-:-:S05]  /*4760*/  IADD3 R6, P2, PT, R4, 0xa000, RZ ;  /* 0x0000a00004067810 */ /* 0x000fca0007f5e0ff */
[----:B------:R-:W-:-:S06]  /*4770*/  IMAD.X R5, RZ, RZ, R5, P2 ;  /* 0x000000ffff057224 */ /* 0x000fcc00010e0605 */
[----:B------:R-:W-:Y:S01]  /*4780*/  @P1 DSETP.LT.OR P0, PT, |R16|, |R20|, !P0 ;  /* 0x400000141000122a */ /* 0x000fe20004701600 */
[----:B------:R-:W-:-:S05]  /*4790*/  IADD3 R3, P2, PT, R3, 0xa00, RZ ;  /* 0x00000a0003037810 */ /* 0x000fca0007f5e0ff */
[----:B------:R-:W-:Y:S02]  /*47a0*/  @P1 FSEL R4, R20, R16, P0 ;  /* 0x0000001014041208 */ /* 0x000fe40000000000 */
[----:B------:R-:W-:Y:S01]  /*47b0*/  @P1 FSEL R21, R21, R17, P0 ;  /* 0x0000001115151208 */ /* 0x000fe20000000000 */
[----:B------:R-:W-:Y:S01]  /*47c0*/  IMAD.X R2, RZ, RZ, R2, P2 ;  /* 0x000000ffff027224 */ /* 0x000fe200010e0602 */
[----:B------:R-:W-:Y:S01]  /*47d0*/  @P1 SEL R22, R18, R22, P0 ;  /* 0x0000001612161207 */ /* 0x000fe20000000000 */
[----:B------:R-:W-:Y:S01]  /*47e0*/  @P1 IMAD.MOV.U32 R16, RZ, RZ, R4 ;  /* 0x000000ffff101224 */ /* 0x000fe200078e0004 */
[----:B------:R-:W-:Y:S01]  /*47f0*/  @P1 SEL R23, R19, R23, P0 ;  /* 0x0000001713171207 */ /* 0x000fe20000000000 */
[----:B------:R-:W-:Y:S01]  /*4800*/  @P1 IMAD.MOV.U32 R17, RZ, RZ, R21 ;  /* 0x000000ffff111224 */ /* 0x000fe200078e0015 */
[----:B------:R-:W-:Y:S06]  /*4810*/  BRA.U UP1, `(.L_x_73) ;  /* 0xfffffff501f07547 */ /* 0x000fec000b83ffff */
.L_x_72:
[----:B------:R-:W-:Y:S05]  /*4820*/  BRA.U !UP0, `(.L_x_71) ;  /* 0x0000000508107547 */ /* 0x000fea000b800000 */
[----:B------:R-:W0:Y:S02]  /*4830*/  LDC.64 R4, c[0x0][0x380] ;  /* 0x0000e000ff047b82 */ /* 0x000e240000000a00 */
[----:B0-----:R-:W-:-:S03]  /*4840*/  IMAD.WIDE.U32 R4, R0, 0x10, R4 ;  /* 0x0000001000047825 */ /* 0x001fc600078e0004 */
[----:B------:R-:W-:-:S04]  /*4850*/  LEA R24, P0, R3, R4, 0x4 ;  /* 0x0000000403187211 */ /* 0x000fc800078020ff */
[----:B------:R-:W-:-:S05]  /*4860*/  LEA.HI.X R25, R3, R5, R2, 0x4, P0 ;  /* 0x0000000503197211 */ /* 0x000fca00000f2402 */
[----:B------:R-:W2:Y:S04]  /*4870*/  LDG.E.64.CONSTANT R20, desc[UR10][R24.64] ;  /* 0x0000000a18147981 */ /* 0x000ea8000c1e9b00 */
[----:B------:R-:W3:Y:S04]  /*4880*/  LDG.E.64.CONSTANT R18, desc[UR10][R24.64+0x8] ;  /* 0x0000080a18127981 */ /* 0x000ee8000c1e9b00 */
[----:B------:R-:W4:Y:S04]  /*4890*/  LDG.E.64.CONSTANT R14, desc[UR10][R24.64+0x1000] ;  /* 0x0010000a180e7981 */ /* 0x000f28000c1e9b00 */
[----:B------:R-:W5:Y:S04]  /*48a0*/  LDG.E.64.CONSTANT R12, desc[UR10][R24.64+0x1008] ;  /* 0x0010080a180c7981 */ /* 0x000f68000c1e9b00 */
        /* <DEDUP_REMOVED lines=16> */
[----:B------:R-:W-:-:S11]  /*49b0*/  @P2 SEL R19, R23, R19, P0 ;  /* 0x0000001317132207 */ /* 0x000fd60000000000 */
[----:B-----5:R-:W-:-:S04]  /*49c0*/  @P1 ISETP.GE.U32.AND P0, PT, R18, R12, PT ;  /* 0x0000000c1200120c */ /* 0x020fc80003f06070 */
        /* <DEDUP_REMOVED lines=27> */
[----:B------:R-:W-:Y:S02]  /*4b80*/  @P1 SEL R5, R9, R5, P0 ;  /* 0x0000000509051207 */ /* 0x000fe40000000000 */
[----:B------:R-:W-:-:S05]  /*4b90*/  IADD3 R3, P1, PT, R3, 0x500, RZ ;  /* 0x0000050003037810 */ /* 0x000fca0007f3e0ff */
[----:B------:R-:W-:Y:S01]  /*4ba0*/  IMAD.X R2, RZ, RZ, R2, P1 ;  /* 0x000000ffff027224 */ /* 0x000fe200008e0602 */
[----:B--2---:R-:W-:-:S14]  /*4bb0*/  DSETP.GEU.AND P2, PT, |R6|, |R16|, PT ;  /* 0x400000100600722a */ /* 0x004fdc0003f4e200 */
[----:B------:R-:W-:-:S04]  /*4bc0*/  @P2 ISETP.GE.U32.AND P0, PT, R4, R26, PT ;  /* 0x0000001a0400220c */ /* 0x000fc80003f06070 */
[----:B------:R-:W-:-:S13]  /*4bd0*/  @P2 ISETP.GE.AND.EX P0, PT, R5, R27, PT, P0 ;  /* 0x0000001b0500220c */ /* 0x000fda0003f06300 */
[----:B------:R-:W-:-:S06]  /*4be0*/  @P2 DSETP.LT.OR P0, PT, |R16|, |R6|, !P0 ;  /* 0x400000061000222a */ /* 0x000fcc0004701600 */
[----:B------:R-:W-:Y:S02]  /*4bf0*/  @P2 FSEL R6, R6, R16, P0 ;  /* 0x0000001006062208 */ /* 0x000fe40000000000 */
[----:B------:R-:W-:Y:S02]  /*4c00*/  @P2 FSEL R7, R7, R17, P0 ;  /* 0x0000001107072208 */ /* 0x000fe40000000000 */
[----:B------:R-:W-:Y:S02]  /*4c10*/  @P2 SEL R26, R4, R26, P0 ;  /* 0x0000001a041a2207 */ /* 0x000fe40000000000 */
[----:B------:R-:W-:Y:S01]  /*4c20*/  @P2 SEL R27, R5, R27, P0 ;  /* 0x0000001b051b2207 */ /* 0x000fe20000000000 */
[----:B------:R-:W-:Y:S02]  /*4c30*/  @P2 IMAD.MOV.U32 R16, RZ, RZ, R6 ;  /* 0x000000ffff102224 */ /* 0x000fe400078e0006 */
[----:B------:R-:W-:Y:S02]  /*4c40*/  @P2 IMAD.MOV.U32 R17, RZ, RZ, R7 ;  /* 0x000000ffff112224 */ /* 0x000fe400078e0007 */
[----:B------:R-:W-:-:S02]  /*4c50*/  IMAD.MOV.U32 R22, RZ, RZ, R26 ;  /* 0x000000ffff167224 */ /* 0x000fc400078e001a */
[----:B------:R-:W-:-:S07]  /*4c60*/  IMAD.MOV.U32 R23, RZ, RZ, R27 ;  /* 0x000000ffff177224 */ /* 0x000fce00078e001b */
.L_x_71:
[----:B------:R-:W0:Y:S02]  /*4c70*/  LDCU UR4, c[0x0][0x390] ;  /* 0x00007200ff0477ac */ /* 0x000e240008000800 */
[----:B0-----:R-:W-:Y:S02]  /*4c80*/  USHF.R.S32.HI UR5, URZ, 0x1f, UR4 ;  /* 0x0000001fff057899 */ /* 0x001fe40008011404 */
[----:B------:R-:W-:-:S04]  /*4c90*/  ISETP.GE.U32.AND P0, PT, R3, UR4, PT ;  /* 0x0000000403007c0c */ /* 0x000fc8000bf06070 */
[----:B------:R-:W-:-:S13]  /*4ca0*/  ISETP.GE.AND.EX P0, PT, R2, UR5, PT, P0 ;  /* 0x0000000502007c0c */ /* 0x000fda000bf06300 */
[----:B------:R-:W-:Y:S05]  /*4cb0*/  @P0 BRA `(.L_x_74) ;  /* 0x00000008009c0947 */ /* 0x000fea0003800000 */
[----:B------:R-:W-:Y:S01]  /*4cc0*/  IADD3 R21, PT, PT, -R3, UR4, RZ ;  /* 0x0000000403157c10 */ /* 0x000fe2000fffe1ff */
[----:B------:R-:W-:Y:S03]  /*4cd0*/  BSSY.RECONVERGENT B1, `(.L_x_74) ;  /* 0x00000a5000017945 */ /* 0x000fe60003800200 */
[----:B------:R-:W-:-:S13]  /*4ce0*/  ISETP.GE.AND P0, PT, R0, R21, PT ;  /* 0x000000150000720c */ /* 0x000fda0003f06270 */
[----:B------:R-:W-:Y:S05]  /*4cf0*/  @P0 BRA `(.L_x_75) ;  /* 0x0000000800880947 */ /* 0x000fea0003800000 */
[----:B------:R-:W-:Y:S01]  /*4d00*/  LOP3.LUT R12, RZ, R0, RZ, 0x33, !PT ;  /* 0x00000000ff0c7212 */ /* 0x000fe200078e33ff */
[----:B------:R-:W-:Y:S01]  /*4d10*/  BSSY.RECONVERGENT B2, `(.L_x_76) ;  /* 0x0000032000027945 */ /* 0x000fe20003800200 */
[----:B------:R-:W-:Y:S02]  /*4d20*/  IMAD.MOV.U32 R20, RZ, RZ, R0 ;  /* 0x000000ffff147224 */ /* 0x000fe400078e0000 */
[----:B------:R-:W-:-:S04]  /*4d30*/  IADD3 R12, PT, PT, -R3, UR4, R12 ;  /* 0x00000004030c7c10 */ /* 0x000fc8000fffe10c */
[----:B------:R-:W-:-:S04]  /*4d40*/  LOP3.LUT R4, R12, 0x300, RZ, 0xc0, !PT ;  /* 0x000003000c047812 */ /* 0x000fc800078ec0ff */
[----:B------:R-:W-:-:S13]  /*4d50*/  ISETP.NE.AND P0, PT, R4, 0x300, PT ;  /* 0x000003000400780c */ /* 0x000fda0003f05270 */
[----:B------:R-:W-:Y:S05]  /*4d60*/  @!P0 BRA `(.L_x_77) ;  /* 0x0000000000b08947 */ /* 0x000fea0003800000 */
[----:B------:R-:W0:Y:S01]  /*4d70*/  LDCU.64 UR6, c[0x0][0x380] ;  /* 0x00007000ff0677ac */ /* 0x000e220008000a00 */
[----:B------:R-:W-:Y:S01]  /*4d80*/  IADD3 R5, P0, PT, R0, R3, RZ ;  /* 0x0000000300057210 */ /* 0x000fe20007f1e0ff */
[----:B------:R-:W-:Y:S01]  /*4d90*/  IMAD.MOV.U32 R20, RZ, RZ, R0 ;  /* 0x000000ffff147224 */ /* 0x000fe200078e0000 */
[----:B------:R-:W-:-:S03]  /*4da0*/  LEA.HI R4, R12, 0x1, RZ, 0x18 ;  /* 0x000000010c047811 */ /* 0x000fc600078fc0ff */
[----:B------:R-:W-:Y:S01]  /*4db0*/  IMAD.X R6, RZ, RZ, R2, P0 ;  /* 0x000000ffff067224 */ /* 0x000fe200000e0602 */
[----:B------:R-:W-:-:S05]  /*4dc0*/  LOP3.LUT R4, R4, 0x3, RZ, 0xc0, !PT ;  /* 0x0000000304047812 */ /* 0x000fca00078ec0ff */
[----:B------:R-:W-:Y:S01]  /*4dd0*/  IMAD.MOV R13, RZ, RZ, -R4 ;  /* 0x000000ffff0d7224 */ /* 0x000fe200078e0a04 */
[----:B0-----:R-:W-:-:S04]  /*4de0*/  LEA R14, P1, R5, UR6, 0x4 ;  /* 0x00000006050e7c11 */ /* 0x001fc8000f8220ff */
[----:B------:R-:W-:-:S09]  /*4df0*/  LEA.HI.X R5, R5, UR7, R6, 0x4, P1 ;  /* 0x0000000705057c11 */ /* 0x000fd200088f2406 */
.L_x_80:
[----:B------:R-:W-:-:S05]  /*4e00*/  IMAD.MOV.U32 R4, RZ, RZ, R14 ;  /* 0x000000ffff047224 */ /* 0x000fca00078e000e */
[----:B------:R-:W2:Y:S04]  /*4e10*/  LDG.E.64.CONSTANT R8, desc[UR10][R4.64] ;  /* 0x0000000a04087981 */ /* 0x000ea8000c1e9b00 */
[----:B------:R-:W3:Y:S01]  /*4e20*/  LDG.E.64.CONSTANT R6, desc[UR10][R4.64+0x8] ;  /* 0x0000080a04067981 */ /* 0x000ee2000c1e9b00 */
[----:B------:R-:W-:Y:S01]  /*4e30*/  VIADD R13, R13, 0x1 ;  /* 0x000000010d0d7836 */ /* 0x000fe20000000000 */
[----:B------:R-:W-:Y:S01]  /*4e40*/  BSSY.RECONVERGENT B3, `(.L_x_78) ;  /* 0x000001b000037945 */ /* 0x000fe20003800200 */
[----:B------:R-:W-:Y:S01]  /*4e50*/  IMAD.MOV.U32 R15, RZ, RZ, R22 ;  /* 0x000000ffff0f7224 */ /* 0x000fe200078e0016 */
        /* <DEDUP_REMOVED lines=25> */
.L_x_79:
[----:B------:R-:W-:Y:S05]  /*4ff0*/  BSYNC.RECONVERGENT B3 ;  /* 0x0000000000037941 */ /* 0x000fea0003800200 */
.L_x_78:
[----:B------:R-:W-:Y:S02]  /*5000*/  IMAD.X R5, RZ, RZ, R5, P3 ;  /* 0x000000ffff057224 */ /* 0x000fe400018e0605 */
[----:B------:R-:W-:Y:S01]  /*5010*/  VIADD R20, R20, 0x100 ;  /* 0x0000010014147836 */ /* 0x000fe20000000000 */
[----:B------:R-:W-:Y:S06]  /*5020*/  @P2 BRA `(.L_x_80) ;  /* 0xfffffffc00742947 */ /* 0x000fec000383ffff */
.L_x_77:
[----:B------:R-:W-:Y:S05]  /*5030*/  BSYNC.RECONVERGENT B2 ;  /* 0x0000000000027941 */ /* 0x000fea0003800200 */
.L_x_76:
[----:B------:R-:W-:-:S13]  /*5040*/  ISETP.GE.U32.AND P0, PT, R12, 0x300, PT ;  /* 0x000003000c00780c */ /* 0x000fda0003f06070 */
[----:B------:R-:W-:Y:S05]  /*5050*/  @!P0 BRA `(.L_x_75) ;  /* 0x0000000400b08947 */ /* 0x000fea0003800000 */
[----:B------:R-:W0:Y:S01]  /*5060*/  LDCU.64 UR6, c[0x0][0x380] ;  /* 0x00007000ff0677ac */ /* 0x000e220008000a00 */
[----:B------:R-:W-:-:S05]  /*5070*/  IADD3 R3, P0, PT, R20, R3, RZ ;  /* 0x0000000314037210 */ /* 0x000fca0007f1e0ff */
[----:B------:R-:W-:Y:S01]  /*5080*/  IMAD.X R2, RZ, RZ, R2, P0 ;  /* 0x000000ffff027224 */ /* 0x000fe200000e0602 */
[----:B0-----:R-:W-:-:S04]  /*5090*/  LEA R8, P1, R3, UR6, 0x4 ;  /* 0x0000000603087c11 */ /* 0x001fc8000f8220ff */
[----:B------:R-:W-:Y:S02]  /*50a0*/  IADD3 R8, P0, PT, R8, 0x3008, RZ ;  /* 0x0000300808087810 */ /* 0x000fe40007f1e0ff */
[----:B------:R-:W-:-:S05]  /*50b0*/  LEA.HI.X R9, R3, UR7, R2, 0x4, P1 ;  /* 0x0000000703097c11 */ /* 0x000fca00088f2402 */
[----:B------:R-:W-:-:S07]  /*50c0*/  IMAD.X R9, RZ, RZ, R9, P0 ;  /* 0x000000ffff097224 */ /* 0x000fce00000e0609 */
.L_x_89:
[----:B------:R-:W2:Y:S04]  /*50d0*/  LDG.E.64.CONSTANT R10, desc[UR10][R8.64+-0x3008] ;  /* 0xffcff80a080a7981 */ /* 0x000ea8000c1e9b00 */
[----:B------:R-:W3:Y:S04]  /*50e0*/  LDG.E.64.CONSTANT R12, desc[UR10][R8.64+-0x3000] ;  /* 0xffd0000a080c7981 */ /* 0x000ee8000c1e9b00 */
[----:B------:R0:W5:Y:S04]  /*50f0*/  LDG.E.64.CONSTANT R6, desc[UR10][R8.64+-0x2008] ;  /* 0xffdff80a08067981 */ /* 0x000168000c1e9b00 */
        /* <DEDUP_REMOVED lines=22> */
.L_x_82:
[----:B------:R-:W-:Y:S05]  /*5260*/  BSYNC.RECONVERGENT B2 ;  /* 0x0000000000027941 */ /* 0x000fea0003800200 */
.L_x_81:
        /* <DEDUP_REMOVED lines=25> */
.L_x_84:
[----:B------:R-:W-:Y:S05]  /*5400*/  BSYNC.RECONVERGENT B2 ;  /* 0x0000000000027941 */ /* 0x000fea0003800200 */
.L_x_83:
        /* <DEDUP_REMOVED lines=21> */
.L_x_86:
[----:B------:R-:W-:Y:S05]  /*5560*/  BSYNC.RECONVERGENT B2 ;  /* 0x0000000000027941 */ /* 0x000fea0003800200 */
.L_x_85:
        /* <DEDUP_REMOVED lines=21> */
.L_x_88:
[----:B------:R-:W-:Y:S05]  /*56c0*/  BSYNC.RECONVERGENT B2 ;  /* 0x0000000000027941 */ /* 0x000fea0003800200 */
.L_x_87:
[----:B------:R-:W-:Y:S01]  /*56d0*/  VIADD R20, R20, 0x400 ;  /* 0x0000040014147836 */ /* 0x000fe20000000000 */
[----:B------:R-:W-:-:S04]  /*56e0*/  IADD3 R8, P1, PT, R8, 0x4000, RZ ;  /* 0x0000400008087810 */ /* 0x000fc80007f3e0ff */
[----:B------:R-:W-:Y:S01]  /*56f0*/  ISETP.GE.AND P0, PT, R20, R21, PT ;  /* 0x000000151400720c */ /* 0x000fe20003f06270 */
[----:B------:R-:W-:-:S12]  /*5700*/  IMAD.X R9, RZ, RZ, R9, P1 ;  /* 0x000000ffff097224 */ /* 0x000fd800008e0609 */
[----:B------:R-:W-:Y:S05]  /*5710*/  @!P0 BRA `(.L_x_89) ;  /* 0xfffffff8006c8947 */ /* 0x000fea000383ffff */
.L_x_75:
[----:B------:R-:W-:Y:S05]  /*5720*/  BSYNC.RECONVERGENT B1 ;  /* 0x0000000000017941 */ /* 0x000fea0003800200 */
.L_x_74:
[----:B------:R-:W0:Y:S01]  /*5730*/  S2R R8, SR_LANEID ;  /* 0x0000000000087919 */ /* 0x000e220000000000 */
[----:B------:R-:W-:Y:S01]  /*5740*/  BSSY.RECONVERGENT B1, `(.L_x_90) ;  /* 0x000001f000017945 */ /* 0x000fe20003800200 */
[----:B------:R-:W-:Y:S01]  /*5750*/  IMAD.MOV.U32 R11, RZ, RZ, R22 ;  /* 0x000000ffff0b7224 */ /* 0x000fe200078e0016 */
[----:B------:R1:W2:Y:S01]  /*5760*/  SHFL.DOWN PT, R4, R16, 0x1, 0x1f ;  /* 0x08201f0010047f89 */ /* 0x0002a200000e0000 */
[----:B------:R-:W-:Y:S02]  /*5770*/  IMAD.MOV.U32 R12, RZ, RZ, R23 ;  /* 0x000000ffff0c7224 */ /* 0x000fe400078e0017 */
[----:B------:R-:W-:Y:S01]  /*5780*/  IMAD.MOV.U32 R2, RZ, RZ, R16 ;  /* 0x000000ffff027224 */ /* 0x000fe200078e0010 */
[----:B------:R1:W3:Y:S01]  /*5790*/  SHFL.DOWN PT, R5, R17, 0x1, 0x1f ;  /* 0x08201f0011057f89 */ /* 0x0002e200000e0000 */
        /* <DEDUP_REMOVED lines=25> */
.L_x_91:
[----:B------:R-:W-:Y:S05]  /*5930*/  BSYNC.RECONVERGENT B1 ;  /* 0x0000000000017941 */ /* 0x000fea0003800200 */
.L_x_90:
        /* <DEDUP_REMOVED lines=31> */
.L_x_93:
[----:B------:R-:W-:Y:S05]  /*5b30*/  BSYNC.RECONVERGENT B1 ;  /* 0x0000000000017941 */ /* 0x000fea0003800200 */
.L_x_92:
[----:B------:R-:W-:Y:S01]  /*5b40*/  ISETP.GT.AND P0, PT, R8, 0x1b, PT ;  /* 0x0000001b0800780c */ /* 0x000fe20003f04270 */
[----:B-1----:R1:W1:Y:S01]  /*5b50*/  SHFL.DOWN PT, R6, R4, 0x4, 0x1f ;  /* 0x08801f0004067f89 */ /* 0x00226200000e0000 */
[----:B------:R-:W-:Y:S01]  /*5b60*/  BSSY.RECONVERGENT B1, `(.L_x_94) ;  /* 0x000001d000017945 */ /* 0x000fe20003800200 */
[----:B0-----:R-:W-:Y:S02]  /*5b70*/  IMAD.MOV.U32 R11, RZ, RZ, R9 ;  /* 0x000000ffff0b7224 */ /* 0x001fe400078e0009 */
[----:B--2---:R0:W2:Y:S01]  /*5b80*/  SHFL.DOWN PT, R7, R5, 0x4, 0x1f ;  /* 0x08801f0005077f89 */ /* 0x0040a200000e0000 */
[----:B------:R-:W-:Y:S02]  /*5b90*/  IMAD.MOV.U32 R12, RZ, RZ, R10 ;  /* 0x000000ffff0c7224 */ /* 0x000fe400078e000a */
[----:B------:R-:W-:Y:S01]  /*5ba0*/  IMAD.MOV.U32 R2, RZ, RZ, R4 ;  /* 0x000000ffff027224 */ /* 0x000fe200078e0004 */
[----:B---3--:R0:W3:Y:S01]  /*5bb0*/  SHFL.DOWN PT, R14, R9, 0x4, 0x1f ;  /* 0x08801f00090e7f89 */ /* 0x0080e200000e0000 */
[----:B------:R-:W-:-:S03]  /*5bc0*/  IMAD.MOV.U32 R3, RZ, RZ, R5 ;  /* 0x000000ffff037224 */ /* 0x000fc600078e0005 */
[----:B----4-:R0:W4:Y:S01]  /*5bd0*/  SHFL.DOWN PT, R13, R10, 0x4, 0x1f ;  /* 0x08801f000a0d7f89 */ /* 0x01012200000e0000 */
        /* <DEDUP_REMOVED lines=21> */
.L_x_95:
[----:B------:R-:W-:Y:S05]  /*5d30*/  BSYNC.RECONVERGENT B1 ;  /* 0x0000000000017941 */ /* 0x000fea0003800200 */
.L_x_94:
        /* <DEDUP_REMOVED lines=31> */
.L_x_97:
[----:B------:R-:W-:Y:S05]  /*5f30*/  BSYNC.RECONVERGENT B1 ;  /* 0x0000000000017941 */ /* 0x000fea0003800200 */
.L_x_96:
[----:B------:R-:W-:Y:S01]  /*5f40*/  ISETP.GT.AND P0, PT, R8, 0xf, PT ;  /* 0x0000000f0800780c */ /* 0x000fe20003f04270 */
[----:B-1----:R1:W1:Y:S01]  /*5f50*/  SHFL.DOWN PT, R6, R4, 0x10, 0x1f ;  /* 0x0a001f0004067f89 */ /* 0x00226200000e0000 */
[----:B------:R-:W-:Y:S01]  /*5f60*/  BSSY.RECONVERGENT B1, `(.L_x_98) ;  /* 0x000001d000017945 */ /* 0x000fe20003800200 */
[----:B---3--:R-:W-:Y:S02]  /*5f70*/  IMAD.MOV.U32 R14, RZ, RZ, R9 ;  /* 0x000000ffff0e7224 */ /* 0x008fe400078e0009 */
[----:B--2---:R2:W3:Y:S01]  /*5f80*/  SHFL.DOWN PT, R7, R5, 0x10, 0x1f ;  /* 0x0a001f0005077f89 */ /* 0x0044e200000e0000 */
[----:B------:R-:W-:Y:S02]  /*5f90*/  IMAD.MOV.U32 R15, RZ, RZ, R10 ;  /* 0x000000ffff0f7224 */ /* 0x000fe400078e000a */
[----:B------:R-:W-:Y:S01]  /*5fa0*/  IMAD.MOV.U32 R2, RZ, RZ, R4 ;  /* 0x000000ffff027224 */ /* 0x000fe200078e0004 */
[----:B0-----:R2:W0:Y:S01]  /*5fb0*/  SHFL.DOWN PT, R12, R9, 0x10, 0x1f ;  /* 0x0a001f00090c7f89 */ /* 0x00142200000e0000 */
[----:B------:R-:W-:-:S03]  /*5fc0*/  IMAD.MOV.U32 R3, RZ, RZ, R5 ;  /* 0x000000ffff037224 */ /* 0x000fc600078e0005 */
[----:B------:R2:W0:Y:S01]  /*5fd0*/  SHFL.DOWN PT, R11, R10, 0x10, 0x1f ;  /* 0x0a001f000a0b7f89 */ /* 0x00042200000e0000 */
[----:B------:R-:W-:Y:S05]  /*5fe0*/  @P0 BRA `(.L_x_99) ;  /* 0x0000000000500947 */ /* 0x000fea0003800000 */
[----:B-1-3--:R-:W-:Y:S01]  /*5ff0*/  DSETP.GEU.AND P0, PT, |R4|, |R6|, PT ;  /* 0x400000060400722a */ /* 0x00afe20003f0e200 */
        /* <DEDUP_REMOVED lines=19> */
.L_x_99:
[----:B------:R-:W-:Y:S05]  /*6130*/  BSYNC.RECONVERGENT B1 ;  /* 0x0000000000017941 */ /* 0x000fea0003800200 */
.L_x_98:
[----:B------:R-:W-:Y:S01]  /*6140*/  ISETP.NE.AND P0, PT, R8, RZ, PT ;  /* 0x000000ff0800720c */ /* 0x000fe20003f05270 */
[----:B------:R-:W-:-:S12]  /*6150*/  BSSY.RECONVERGENT B1, `(.L_x_100) ;  /* 0x000000a000017945 */ /* 0x000fd80003800200 */
[----:B------:R-:W-:Y:S05]  /*6160*/  @P0 BRA `(.L_x_101) ;  /* 0x0000000000200947 */ /* 0x000fea0003800000 */
[----:B-1----:R-:W1:Y:S01]  /*6170*/  S2R R6, SR_CgaCtaId ;  /* 0x0000000000067919 */ /* 0x002e620000008800 */
[----:B--2---:R-:W-:Y:S02]  /*6180*/  MOV R5, 0x400 ;  /* 0x0000040000057802 */ /* 0x004fe40000000f00 */
[----:B------:R-:W-:-:S04]  /*6190*/  SHF.R.U32.HI R4, RZ, 0x1, R0 ;  /* 0x00000001ff047819 */ /* 0x000fc80000011600 */
[----:B------:R-:W-:Y:S02]  /*61a0*/  LOP3.LUT R4, R4, 0x1f0, RZ, 0xc0, !PT ;  /* 0x000001f004047812 */ /* 0x000fe400078ec0ff */
[----:B-1----:R-:W-:-:S05]  /*61b0*/  LEA R5, R6, R5, 0x18 ;  /* 0x0000000506057211 */ /* 0x002fca00078ec0ff */
[----:B------:R-:W-:-:S05]  /*61c0*/  IMAD.IADD R5, R4, 0x1, R5 ;  /* 0x0000000104057824 */ /* 0x000fca00078e0205 */
[----:B------:R1:W-:Y:S04]  /*61d0*/  STS.64 [R5+0x10], R14 ;  /* 0x0000100e05007388 */ /* 0x0003e80000000a00 */
[----:B------:R1:W-:Y:S02]  /*61e0*/  STS.64 [R5+0x8], R2 ;  /* 0x0000080205007388 */ /* 0x0003e40000000a00 */
.L_x_101:
[----:B------:R-:W-:Y:S05]  /*61f0*/  BSYNC.RECONVERGENT B1 ;  /* 0x0000000000017941 */ /* 0x000fea0003800200 */
.L_x_100:
[----:B------:R-:W-:Y:S01]  /*6200*/  BAR.SYNC.DEFER_BLOCKING 0x0 ;  /* 0x0000000000007b1d */ /* 0x000fe20000010000 */
[----:B------:R-:W-:-:S13]  /*6210*/  ISETP.NE.AND P1, PT, R0, RZ, PT ;  /* 0x000000ff0000720c */ /* 0x000fda0003f25270 */
[----:B------:R-:W-:Y:S05]  /*6220*/  @P1 BRA `(.L_x_34) ;  /* 0x00000008008c1947 */ /* 0x000fea0003800000 */
[----:B-12---:R-:W1:Y:S01]  /*6230*/  S2R R5, SR_CgaCtaId ;  /* 0x0000000000057919 */ /* 0x006e620000008800 */
[----:B------:R-:W-:Y:S01]  /*6240*/  MOV R0, 0x400 ;  /* 0x0000040000007802 */ /* 0x000fe20000000f00 */
[----:B------:R-:W-:Y:S03]  /*6250*/  BSSY.RECONVERGENT B1, `(.L_x_102) ;  /* 0x000001a000017945 */ /* 0x000fe60003800200 */
[----:B-1----:R-:W-:-:S05]  /*6260*/  LEA R0, R5, R0, 0x18 ;  /* 0x0000000005007211 */ /* 0x002fca00078ec0ff */
[----:B------:R-:W1:Y:S04]  /*6270*/  LDS.64 R16, [R0+0x18] ;  /* 0x0000180000107984 */ /* 0x000e680000000a00 */
[----:B---3--:R-:W2:Y:S04]  /*6280*/  LDS.128 R4, [R0+0x20] ;  /* 0x0000200000047984 */ /* 0x008ea80000000c00 */
[----:B0---4-:R0:W3:Y:S04]  /*6290*/  LDS.64 R12, [R0+0x80] ;  /* 0x00008000000c7984 */ /* 0x0110e80000000a00 */
[----:B------:R0:W4:Y:S01]  /*62a0*/  LDS.128 R8, [R0+0x30] ;  /* 0x0000300000087984 */ /* 0x0001220000000c00 */
[----:B-1----:R-:W-:Y:S01]  /*62b0*/  DSETP.GEU.AND P0, PT, |R2|, |R16|, PT ;  /* 0x400000100200722a */ /* 0x002fe20003f0e200 */
[----:B------:R-:W-:-:S02]  /*62c0*/  IMAD.MOV.U32 R24, RZ, RZ, R16 ;  /* 0x000000ffff187224 */ /* 0x000fc400078e0010 */
[----:B------:R-:W-:Y:S02]  /*62d0*/  IMAD.MOV.U32 R25, RZ, RZ, R17 ;  /* 0x000000ffff197224 */ /* 0x000fe400078e0011 */
[----:B--2---:R-:W-:Y:S02]  /*62e0*/  IMAD.MOV.U32 R27, RZ, RZ, R4 ;  /* 0x000000ffff1b7224 */ /* 0x004fe400078e0004 */
[----:B------:R-:W-:-:S07]  /*62f0*/  IMAD.MOV.U32 R29, RZ, RZ, R5 ;  /* 0x000000ffff1d7224 */ /* 0x000fce00078e0005 */
[----:B0--34-:R-:W-:Y:S05]  /*6300*/  @!P0 BRA `(.L_x_103) ;  /* 0x0000000000388947 */ /* 0x019fea0003800000 */
        /* <DEDUP_REMOVED lines=14> */
.L_x_103:
[----:B------:R-:W-:Y:S05]  /*63f0*/  BSYNC.RECONVERGENT B1 ;  /* 0x0000000000017941 */ /* 0x000fea0003800200 */
.L_x_102:
        /* <DEDUP_REMOVED lines=23> */
.L_x_105:
[----:B------:R-:W-:Y:S05]  /*6570*/  BSYNC.RECONVERGENT B1 ;  /* 0x0000000000017941 */ /* 0x000fea0003800200 */
.L_x_104:
        /* <DEDUP_REMOVED lines=21> */
.L_x_107:
[----:B------:R-:W-:Y:S05]  /*66d0*/  BSYNC.RECONVERGENT B1 ;  /* 0x0000000000017941 */ /* 0x000fea0003800200 */
.L_x_106:
        /* <DEDUP_REMOVED lines=23> */
.L_x_109:
[----:B------:R-:W-:Y:S05]  /*6850*/  BSYNC.RECONVERGENT B1 ;  /* 0x0000000000017941 */ /* 0x000fea0003800200 */
.L_x_108:
        /* <DEDUP_REMOVED lines=21> */
.L_x_111:
[----:B------:R-:W-:Y:S05]  /*69b0*/  BSYNC.RECONVERGENT B1 ;  /* 0x0000000000017941 */ /* 0x000fea0003800200 */
.L_x_110:
        /* <DEDUP_REMOVED lines=21> */
.L_x_113:
[----:B------:R-:W-:Y:S05]  /*6b10*/  BSYNC.RECONVERGENT B1 ;  /* 0x0000000000017941 */ /* 0x000fea0003800200 */
.L_x_112:
        /* <DEDUP_REMOVED lines=20> */
.L_x_34:
[----:B------:R-:W-:Y:S05]  /*6c60*/  BSYNC.RECONVERGENT B0 ;  /* 0x0000000000007941 */ /* 0x000fea0003800200 */
.L_x_1:
[----:B------:R-:W-:Y:S05]  /*6c70*/  @P1 EXIT ;  /* 0x000000000000194d */ /* 0x000fea0003800000 */
[----:B012---:R-:W0:Y:S02]  /*6c80*/  LDC.64 R4, c[0x0][0x388] ;  /* 0x0000e200ff047b82 */ /* 0x007e240000000a00 */
[----:B0-----:R-:W-:Y:S04]  /*6c90*/  STG.E.64 desc[UR10][R4.64], R2 ;  /* 0x0000000204007986 */ /* 0x001fe8000c101b0a */
[----:B------:R-:W-:Y:S01]  /*6ca0*/  STG.E.64 desc[UR10][R4.64+0x8], R14 ;  /* 0x0000080e04007986 */ /* 0x000fe2000c101b0a */
[----:B------:R-:W-:Y:S05]  /*6cb0*/  EXIT ;  /* 0x000000000000794d */ /* 0x000fea0003800000 */
.L_x_114:
        /* <DEDUP_REMOVED lines=12> */
.L_x_732:


//--------------------- .text._ZN6thrust24THRUST_300001_SM_1000_NS8cuda_cub4core6detail13_kernel_agentINS1_8__reduce10DrainAgentIlEEJN3cub18CUB_300001_SM_10009GridQueueIyEElEEEvDpT0_ --------------------------
	.section	.text._ZN6thrust24THRUST_300001_SM_1000_NS8cuda_cub4core6detail13_kernel_agentINS1_8__reduce10DrainAgentIlEEJN3cub18CUB_300001_SM_10009GridQueueIyEElEEEvDpT0_,"ax",@progbits
	.align	128
        .global         _ZN6thrust24THRUST_300001_SM_1000_NS8cuda_cub4core6detail13_kernel_agentINS1_8__reduce10DrainAgentIlEEJN3cub18CUB_300001_SM_10009GridQueueIyEElEEEvDpT0_
        .type           _ZN6thrust24THRUST_300001_SM_1000_NS8cuda_cub4core6detail13_kernel_agentINS1_8__reduce10DrainAgentIlEEJN3cub18CUB_300001_SM_10009GridQueueIyEElEEEvDpT0_,@function
        .size           _ZN6thrust24THRUST_300001_SM_1000_NS8cuda_cub4core6detail13_kernel_agentINS1_8__reduce10DrainAgentIlEEJN3cub18CUB_300001_SM_10009GridQueueIyEElEEEvDpT0_,(.L_x_733 - _ZN6thrust24THRUST_300001_SM_1000_NS8cuda_cub4core6detail13_kernel_agentINS1_8__reduce10DrainAgentIlEEJN3cub18CUB_300001_SM_10009GridQueueIyEElEEEvDpT0_)
        .other          _ZN6thrust24THRUST_300001_SM_1000_NS8cuda_cub4core6detail13_kernel_agentINS1_8__reduce10DrainAgentIlEEJN3cub18CUB_300001_SM_10009GridQueueIyEElEEEvDpT0_,@"STO_CUDA_ENTRY STV_DEFAULT"
_ZN6thrust24THRUST_300001_SM_1000_NS8cuda_cub4core6detail13_kernel_agentINS1_8__reduce10DrainAgentIlEEJN3cub18CUB_300001_SM_10009GridQueueIyEElEEEvDpT0_:
.text._ZN6thrust24THRUST_300001_SM_1000_NS8cuda_cub4core6detail13_kernel_agentINS1_8__reduce10DrainAgentIlEEJN3cub18CUB_300001_SM_10009GridQueueIyEElEEEvDpT0_:
[----:B------:R-:W-:Y:S08]  /*0000*/  LDC R1, c[0x0][0x37c] ;  /* 0x0000df00ff017b82 */ /* 0x000ff00000000800 */
[----:B------:R-:W0:Y:S01]  /*0010*/  LDC.64 R2, c[0x0][0x380] ;  /* 0x0000e000ff027b82 */ /* 0x000e220000000a00 */
[----:B------:R-:W0:Y:S07]  /*0020*/  LDCU.64 UR4, c[0x0][0x358] ;  /* 0x00006b00ff0477ac */ /* 0x000e2e0008000a00 */
[----:B------:R-:W1:Y:S01]  /*0030*/  LDC.64 R4, c[0x0][0x388] ;  /* 0x0000e200ff047b82 */ /* 0x000e620000000a00 */
[----:B0-----:R-:W-:Y:S04]  /*0040*/  STG.E.64 desc[UR4][R2.64+0x8], RZ ;  /* 0x000008ff02007986 */ /* 0x001fe8000c101b04 */
[----:B-1----:R-:W-:Y:S01]  /*0050*/  STG.E.64 desc[UR4][R2.64], R4 ;  /* 0x0000000402007986 */ /* 0x002fe2000c101b04 */
[----:B------:R-:W-:Y:S05]  /*0060*/  EXIT ;  /* 0x000000000000794d */ /* 0x000fea0003800000 */
.L_x_115:
        /* <DEDUP_REMOVED lines=9> */
.L_x_733:


//--------------------- .text._ZN6thrust24THRUST_300001_SM_1000_NS8cuda_cub4core6detail13_kernel_agentINS1_8__reduce11ReduceAgentINS0_12zip_iteratorIN4cuda3std3__45tupleIJNS0_10device_ptrIdEENS0_17counting_iteratorIlNS0_11use_defaultESF_SF_EEEEEEEPNSB_IJdlEEESJ_lNS1_9__extrema9arg_max_fIdl10comparatorEEEEJSI_SK_lN3cub18CUB_300001_SM_100013GridEvenShareIlEENSR_9GridQueueIyEESO_EEEvDpT0_ --------------------------
	.section	.text._ZN6thrust24THRUST_300001_SM_1000_NS8cuda_cub4core6detail13_kernel_agentINS1_8__reduce11ReduceAgentINS0_12zip_iteratorIN4cuda3std3__45tupleIJNS0_10device_ptrIdEENS0_17counting_iteratorIlNS0_11use_defaultESF_SF_EEEEEEEPNSB_IJdlEEESJ_lNS1_9__extrema9arg_max_fIdl10comparatorEEEEJSI_SK_lN3cub18CUB_300001_SM_100013GridEvenShareIlEENSR_9GridQueueIyEESO_EEEvDpT0_,"ax",@progbits
	.align	128
        .global         _ZN6thrust24THRUST_300001_SM_1000_NS8cuda_cub4core6detail13_kernel_agentINS1_8__reduce11ReduceAgentINS0_12zip_iteratorIN4cuda3std3__45tupleIJNS0_10device_ptrIdEENS0_17counting_iteratorIlNS0_11use_defaultESF_SF_EEEEEEEPNSB_IJdlEEESJ_lNS1_9__extrema9arg_max_fIdl10comparatorEEEEJSI_SK_lN3cub18CUB_300001_SM_100013GridEvenShareIlEENSR_9GridQueueIyEESO_EEEvDpT0_
        .type           _ZN6thrust24THRUST_300001_SM_1000_NS8cuda_cub4core6detail13_kernel_agentINS1_8__reduce11ReduceAgentINS0_12zip_iteratorIN4cuda3std3__45tupleIJNS0_10device_ptrIdEENS0_17counting_iteratorIlNS0_11use_defaultESF_SF_EEEEEEEPNSB_IJdlEEESJ_lNS1_9__extrema9arg_max_fIdl10comparatorEEEEJSI_SK_lN3cub18CUB_300001_SM_100013GridEvenShareIlEENSR_9GridQueueIyEESO_EEEvDpT0_,@function
        .size           _ZN6thrust24THRUST_300001_SM_1000_NS8cuda_cub4core6detail13_kernel_agentINS1_8__reduce11ReduceAgentINS0_12zip_iteratorIN4cuda3std3__45tupleIJNS0_10device_ptrIdEENS0_17counting_iteratorIlNS0_11use_defaultESF_SF_EEEEEEEPNSB_IJdlEEESJ_lNS1_9__extrema9arg_max_fIdl10comparatorEEEEJSI_SK_lN3cub18CUB_300001_SM_100013GridEvenShareIlEENSR_9GridQueueIyEESO_EEEvDpT0_,(.L_x_734 - _ZN6thrust24THRUST_300001_SM_1000_NS8cuda_cub4core6detail13_kernel_agentINS1_8__reduce11ReduceAgentINS0_12zip_iteratorIN4cuda3std3__45tupleIJNS0_10device_ptrIdEENS0_17counting_iteratorIlNS0_11use_defaultESF_SF_EEEEEEEPNSB_IJdlEEESJ_lNS1_9__extrema9arg_max_fIdl10comparatorEEEEJSI_SK_lN3cub18CUB_300001_SM_100013GridEvenShareIlEENSR_9GridQueueIyEESO_EEEvDpT0_)
        .other          _ZN6thrust24THRUST_300001_SM_1000_NS8cuda_cub4core6detail13_kernel_agentINS1_8__reduce11ReduceAgentINS0_12zip_iteratorIN4cuda3std3__45tupleIJNS0_10device_ptrIdEENS0_17counting_iteratorIlNS0_11use_defaultESF_SF_EEEEEEEPNSB_IJdlEEESJ_lNS1_9__extrema9arg_max_fIdl10comparatorEEEEJSI_SK_lN3cub18CUB_300001_SM_100013GridEvenShareIlEENSR_9GridQueueIyEESO_EEEvDpT0_,@"STO_CUDA_ENTRY STV_DEFAULT"
_ZN6thrust24THRUST_300001_SM_1000_NS8cuda_cub4core6detail13_kernel_agentINS1_8__reduce11ReduceAgentINS0_12zip_iteratorIN4cuda3std3__45tupleIJNS0_10device_ptrIdEENS0_17counting_iteratorIlNS0_11use_defaultESF_SF_EEEEEEEPNSB_IJdlEEESJ_lNS1_9__extrema9arg_max_fIdl10comparatorEEEEJSI_SK_lN3cub18CUB_300001_SM_100013GridEvenShareIlEENSR_9GridQueueIyEESO_EEEvDpT0_:
.text._ZN6thrust24THRUST_300001_SM_1000_NS8cuda_cub4core6detail13_kernel_agentINS1_8__reduce11ReduceAgentINS0_12zip_iteratorIN4cuda3std3__45tupleIJNS0_10device_ptrIdEENS0_17counting_iteratorIlNS0_11use_defaultESF_SF_EEEEEEEPNSB_IJdlEEESJ_lNS1_9__extrema9arg_max_fIdl10comparatorEEEEJSI_SK_lN3cub18CUB_300001_SM_100013GridEvenShareIlEENSR_9GridQueueIyEESO_EEEvDpT0_:
[----:B------:R-:W-:Y:S01]  /*0000*/  LDC R1, c[0x0][0x37c] ;  /* 0x0000df00ff017b82 */ /* 0x000fe20000000800 */
[----:B------:R-:W0:Y:S01]  /*0010*/  S2R R0, SR_CTAID.X ;  /* 0x0000000000007919 */ /* 0x000e220000002500 */
[----:B------:R-:W1:Y:S01]  /*0020*/  LDCU.64 UR4, c[0x0][0x398] ;  /* 0x00007300ff0477ac */ /* 0x000e620008000a00 */
[----:B------:R-:W-:Y:S01]  /*0030*/  BSSY.RECONVERGENT B0, `(.L_x_116) ;  /* 0x0000689000007945 */ /* 0x000fe20003800200 */
[----:B------:R-:W2:Y:S01]  /*0040*/  LDCU UR6, c[0x0][0x370] ;  /* 0x00006e00ff0677ac */ /* 0x000ea20008000800 */
[----:B------:R-:W3:Y:S01]  /*0050*/  LDCU.64 UR10, c[0x0][0x358] ;  /* 0x00006b00ff0a77ac */ /* 0x000ee20008000a00 */
[----:B-1----:R-:W-:Y:S02]  /*0060*/  IMAD.U32 R25, RZ, RZ, UR4 ;  /* 0x00000004ff197e24 */ /* 0x002fe4000f8e00ff */
[----:B------:R-:W-:Y:S01]  /*0070*/  IMAD.U32 R16, RZ, RZ, UR5 ;  /* 0x00000005ff107e24 */ /* 0x000fe2000f8e00ff */
[----:B--2---:R-:W-:Y:S01]  /*0080*/  UIMAD UR6, UR6, 0x500, URZ ;  /* 0x00000500060678a4 */ /* 0x004fe2000f8e02ff */
[----:B0-----:R-:W-:-:S05]  /*0090*/  IMAD R8, R0, 0x500, RZ ;  /* 0x0000050000087824 */ /* 0x001fca00078e02ff */
[----:B------:R-:W-:-:S04]  /*00a0*/  IADD3 R2, P1, PT, R8, 0x500, RZ ;  /* 0x0000050008027810 */ /* 0x000fc80007f3e0ff */
[----:B------:R-:W-:Y:S01]  /*00b0*/  ISETP.GT.U32.AND P0, PT, R2, R25, PT ;  /* 0x000000190200720c */ /* 0x000fe20003f04070 */
[----:B------:R-:W-:-:S05]  /*00c0*/  IMAD.X R3, RZ, RZ, RZ, P1 ;  /* 0x000000ffff037224 */ /* 0x000fca00008e06ff */
[----:B------:R-:W-:-:S13]  /*00d0*/  ISETP.GT.AND.EX P0, PT, R3, R16, PT, P0 ;  /* 0x000000100300720c */ /* 0x000fda0003f04300 */
[----:B---3--:R-:W-:Y:S05]  /*00e0*/  @!P0 BRA `(.L_x_117) ;  /* 0x0000003800e48947 */ /* 0x008fea0003800000 */
[----:B------:R-:W0:Y:S01]  /*00f0*/  S2R R10, SR_TID.X ;  /* 0x00000000000a7919 */ /* 0x000e220000002100 */
[----:B------:R-:W-:Y:S01]  /*0100*/  IMAD.IADD R9, R25, 0x1, -R8 ;  /* 0x0000000119097824 */ /* 0x000fe200078e0a08 */
[----:B------:R-:W-:Y:S01]  /*0110*/  BSSY.RECONVERGENT B1, `(.L_x_118) ;  /* 0x000000f000017945 */ /* 0x000fe20003800200 */
[----:B------:R-:W-:Y:S02]  /*0120*/  CS2R R20, SRZ ;  /* 0x0000000000147805 */ /* 0x000fe4000001ff00 */
[----:B------:R-:W-:Y:S02]  /*0130*/  CS2R R14, SRZ ;  /* 0x00000000000e7805 */ /* 0x000fe4000001ff00 */
[----:B0-----:R-:W-:Y:S01]  /*0140*/  ISETP.GE.AND P0, PT, R10, R9, PT ;  /* 0x000000090a00720c */ /* 0x001fe20003f06270 */
[----:B------:R-:W-:-:S12]  /*0150*/  IMAD.MOV.U32 R6, RZ, RZ, R10 ;  /* 0x000000ffff067224 */ /* 0x000fd800078e000a */
[----:B------:R-:W-:Y:S05]  /*0160*/  @P0 BRA `(.L_x_119) ;  /* 0x0000000000240947 */ /* 0x000fea0003800000 */
[----:B------:R-:W0:Y:S01]  /*0170*/  LDCU.128 UR4, c[0x0][0x380] ;  /* 0x00007000ff0477ac */ /* 0x000e220008000c00 */
[----:B------:R-:W-:-:S05]  /*0180*/  IADD3 R21, P0, PT, R8, R10, RZ ;  /* 0x0000000a08157210 */ /* 0x000fca0007f1e0ff */
[----:B------:R-:W-:Y:S01]  /*0190*/  IMAD.X R20, RZ, RZ, RZ, P0 ;  /* 0x000000ffff147224 */ /* 0x000fe200000e06ff */
[----:B0-----:R-:W-:-:S04]  /*01a0*/  LEA R14, P1, R21, UR4, 0x3 ;  /* 0x00000004150e7c11 */ /* 0x001fc8000f8218ff */
[----:B------:R-:W-:-:S06]  /*01b0*/  LEA.HI.X R15, R21, UR5, R20, 0x3, P1 ;  /* 0x00000005150f7c11 */ /* 0x000fcc00088f1c14 */
[----:B------:R-:W5:Y:S01]  /*01c0*/  LDG.E.64 R14, desc[UR10][R14.64] ;  /* 0x0000000a0e0e7981 */ /* 0x000f62000c1e1b00 */
[----:B------:R-:W-:Y:S01]  /*01d0*/  IADD3 R21, P0, PT, R21, UR6, RZ ;  /* 0x0000000615157c10 */ /* 0x000fe2000ff1e0ff */
[----:B------:R-:W-:-:S03]  /*01e0*/  VIADD R6, R10, 0x100 ;  /* 0x000001000a067836 */ /* 0x000fc60000000000 */
[----:B------:R-:W-:-:S09]  /*01f0*/  IADD3.X R20, PT, PT, R20, UR7, RZ, P0, !PT ;  /* 0x0000000714147c10 */ /* 0x000fd200087fe4ff */
.L_x_119:
[----:B------:R-:W-:Y:S05]  /*0200*/  BSYNC.RECONVERGENT B1 ;  /* 0x0000000000017941 */ /* 0x000fea0003800200 */
.L_x_118:
[----:B------:R-:W-:Y:S01]  /*0210*/  ISETP.GE.AND P0, PT, R6, R9, PT ;  /* 0x000000090600720c */ /* 0x000fe20003f06270 */
[----:B------:R-:W-:-:S12]  /*0220*/  BSSY.RECONVERGENT B1, `(.L_x_120) ;  /* 0x00000af000017945 */ /* 0x000fd80003800200 */
[----:B------:R-:W-:Y:S05]  /*0230*/  @P0 BRA `(.L_x_121) ;  /* 0x0000000800b40947 */ /* 0x000fea0003800000 */
[----:B------:R-:W-:Y:S01]  /*0240*/  LOP3.LUT R2, RZ, R6, RZ, 0x33, !PT ;  /* 0x00000006ff027212 */ /* 0x000fe200078e33ff */
[----:B------:R-:W-:Y:S03]  /*0250*/  BSSY.RECONVERGENT B2, `(.L_x_122) ;  /* 0x0000034000027945 */ /* 0x000fe60003800200 */
[----:B------:R-:W-:-:S04]  /*0260*/  IADD3 R25, PT, PT, -R8, R25, R2 ;  /* 0x0000001908197210 */ /* 0x000fc80007ffe102 */
[----:B------:R-:W-:-:S04]  /*0270*/  LOP3.LUT R2, R25, 0x300, RZ, 0xc0, !PT ;  /* 0x0000030019027812 */ /* 0x000fc800078ec0ff */
[----:B------:R-:W-:-:S13]  /*0280*/  ISETP.NE.AND P0, PT, R2, 0x300, PT ;  /* 0x000003000200780c */ /* 0x000fda0003f05270 */
[----:B------:R-:W-:Y:S05]  /*0290*/  @!P0 BRA `(.L_x_123) ;  /* 0x0000000000bc8947 */ /* 0x000fea0003800000 */
[----:B------:R-:W0:Y:S01]  /*02a0*/  LDCU.128 UR4, c[0x0][0x380] ;  /* 0x00007000ff0477ac */ /* 0x000e220008000c00 */
[----:B------:R-:W-:Y:S02]  /*02b0*/  IADD3 R12, P0, PT, R8, R6, RZ ;  /* 0x00000006080c7210 */ /* 0x000fe40007f1e0ff */
[----:B------:R-:W-:-:S03]  /*02c0*/  LEA.HI R2, R25, 0x1, RZ, 0x18 ;  /* 0x0000000119027811 */ /* 0x000fc600078fc0ff */
[----:B------:R-:W-:Y:S01]  /*02d0*/  IMAD.X R3, RZ, RZ, RZ, P0 ;  /* 0x000000ffff037224 */ /* 0x000fe200000e06ff */
[----:B------:R-:W-:-:S05]  /*02e0*/  LOP3.LUT R2, R2, 0x3, RZ, 0xc0, !PT ;  /* 0x0000000302027812 */ /* 0x000fca00078ec0ff */
[----:B------:R-:W-:Y:S01]  /*02f0*/  IMAD.MOV R7, RZ, RZ, -R2 ;  /* 0x000000ffff077224 */ /* 0x000fe200078e0a02 */
[C---:B0-----:R-:W-:Y:S02]  /*0300*/  IADD3 R13, P1, PT, R12.reuse, UR6, RZ ;  /* 0x000000060c0d7c10 */ /* 0x041fe4000ff3e0ff */
[C---:B------:R-:W-:Y:S02]  /*0310*/  LEA R11, P2, R12.reuse, UR4, 0x3 ;  /* 0x000000040c0b7c11 */ /* 0x040fe4000f8418ff */
[----:B------:R-:W-:Y:S02]  /*0320*/  IADD3.X R16, PT, PT, R3, UR7, RZ, P1, !PT ;  /* 0x0000000703107c10 */ /* 0x000fe40008ffe4ff */
[----:B------:R-:W-:-:S09]  /*0330*/  LEA.HI.X R12, R12, UR5, R3, 0x3, P2 ;  /* 0x000000050c0c7c11 */ /* 0x000fd200090f1c03 */
.L_x_126:
[----:B------:R-:W-:Y:S02]  /*0340*/  IMAD.MOV.U32 R2, RZ, RZ, R11 ;  /* 0x000000ffff027224 */ /* 0x000fe400078e000b */
[----:B------:R-:W-:-:S06]  /*0350*/  IMAD.MOV.U32 R3, RZ, RZ, R12 ;  /* 0x000000ffff037224 */ /* 0x000fcc00078e000c */
[----:B------:R-:W2:Y:S01]  /*0360*/  LDG.E.64 R2, desc[UR10][R2.64] ;  /* 0x0000000a02027981 */ /* 0x000ea2000c1e1b00 */
[----:B------:R-:W-:Y:S01]  /*0370*/  VIADD R7, R7, 0x1 ;  /* 0x0000000107077836 */ /* 0x000fe20000000000 */
[----:B------:R-:W-:Y:S01]  /*0380*/  BSSY.RECONVERGENT B3, `(.L_x_124) ;  /* 0x000001b000037945 */ /* 0x000fe20003800200 */
[----:B------:R-:W-:Y:S01]  /*0390*/  IMAD.MOV.U32 R18, RZ, RZ, R21 ;  /* 0x000000ffff127224 */ /* 0x000fe200078e0015 */
[----:B------:R-:W-:Y:S01]  /*03a0*/  IADD3 R11, P3, PT, R11, 0x800, RZ ;  /* 0x000008000b0b7810 */ /* 0x000fe20007f7e0ff */
[----:B------:R-:W-:Y:S01]  /*03b0*/  IMAD.MOV.U32 R17, RZ, RZ, R20 ;  /* 0x000000ffff117224 */ /* 0x000fe200078e0014 */
[----:B------:R-:W-:Y:S01]  /*03c0*/  ISETP.NE.AND P2, PT, R7, RZ, PT ;  /* 0x000000ff0700720c */ /* 0x000fe20003f45270 */
[----:B-----5:R-:W-:Y:S02]  /*03d0*/  IMAD.MOV.U32 R4, RZ, RZ, R14 ;  /* 0x000000ffff047224 */ /* 0x020fe400078e000e */
[----:B------:R-:W-:Y:S02]  /*03e0*/  IMAD.MOV.U32 R5, RZ, RZ, R15 ;  /* 0x000000ffff057224 */ /* 0x000fe400078e000f */
[----:B------:R-:W-:-:S02]  /*03f0*/  IMAD.MOV.U32 R21, RZ, RZ, R13 ;  /* 0x000000ffff157224 */ /* 0x000fc400078e000d */
[----:B------:R-:W-:Y:S01]  /*0400*/  IMAD.MOV.U32 R20, RZ, RZ, R16 ;  /* 0x000000ffff147224 */ /* 0x000fe200078e0010 */
[----:B--2---:R-:W-:Y:S01]  /*0410*/  DSETP.GEU.AND P0, PT, |R14|, |R2|, PT ;  /* 0x400000020e00722a */ /* 0x004fe20003f0e200 */
[----:B------:R-:W-:Y:S02]  /*0420*/  IMAD.MOV.U32 R14, RZ, RZ, R2 ;  /* 0x000000ffff0e7224 */ /* 0x000fe400078e0002 */
[----:B------:R-:W-:-:S11]  /*0430*/  IMAD.MOV.U32 R15, RZ, RZ, R3 ;  /* 0x000000ffff0f7224 */ /* 0x000fd600078e0003 */
        /* <DEDUP_REMOVED lines=15> */
.L_x_125:
[----:B------:R-:W-:Y:S05]  /*0530*/  BSYNC.RECONVERGENT B3 ;  /* 0x0000000000037941 */ /* 0x000fea0003800200 */
.L_x_124:
[----:B------:R-:W-:Y:S01]  /*0540*/  IADD3 R13, P0, PT, R13, 0x100, RZ ;  /* 0x000001000d0d7810 */ /* 0x000fe20007f1e0ff */
[----:B------:R-:W-:Y:S02]  /*0550*/  VIADD R6, R6, 0x100 ;  /* 0x0000010006067836 */ /* 0x000fe40000000000 */
[----:B------:R-:W-:Y:S02]  /*0560*/  IMAD.X R12, RZ, RZ, R12, P3 ;  /* 0x000000ffff0c7224 */ /* 0x000fe400018e060c */
[----:B------:R-:W-:Y:S01]  /*0570*/  IMAD.X R16, RZ, RZ, R16, P0 ;  /* 0x000000ffff107224 */ /* 0x000fe200000e0610 */
[----:B------:R-:W-:Y:S07]  /*0580*/  @P2 BRA `(.L_x_126) ;  /* 0xfffffffc006c2947 */ /* 0x000fee000383ffff */
.L_x_123:
[----:B------:R-:W-:Y:S05]  /*0590*/  BSYNC.RECONVERGENT B2 ;  /* 0x0000000000027941 */ /* 0x000fea0003800200 */
.L_x_122:
[----:B------:R-:W-:-:S13]  /*05a0*/  ISETP.GE.U32.AND P0, PT, R25, 0x300, PT ;  /* 0x000003001900780c */ /* 0x000fda0003f06070 */
[----:B------:R-:W-:Y:S05]  /*05b0*/  @!P0 BRA `(.L_x_121) ;  /* 0x0000000400d48947 */ /* 0x000fea0003800000 */
[----:B------:R-:W0:Y:S01]  /*05c0*/  LDC.64 R4, c[0x0][0x380] ;  /* 0x0000e000ff047b82 */ /* 0x000e220000000a00 */
[----:B------:R-:W-:-:S07]  /*05d0*/  VIADD R11, R6, 0x200 ;  /* 0x00000200060b7836 */ /* 0x000fce0000000000 */
[----:B------:R-:W1:Y:S02]  /*05e0*/  LDC.64 R2, c[0x0][0x388] ;  /* 0x0000e200ff027b82 */ /* 0x000e640000000a00 */
.L_x_135:
[----:B------:R-:W-:-:S05]  /*05f0*/  VIADD R7, R11, 0xfffffe00 ;  /* 0xfffffe000b077836 */ /* 0x000fca0000000000 */
[----:B------:R-:W-:-:S04]  /*0600*/  IADD3 R13, P0, PT, R8, R7, RZ ;  /* 0x00000007080d7210 */ /* 0x000fc80007f1e0ff */
[----:B------:R-:W-:Y:S02]  /*0610*/  LEA.HI.X.SX32 R12, R7, RZ, 0x1, P0 ;  /* 0x000000ff070c7211 */ /* 0x000fe400000f0eff */
[----:B0-----:R-:W-:-:S04]  /*0620*/  LEA R16, P0, R13, R4, 0x3 ;  /* 0x000000040d107211 */ /* 0x001fc800078018ff */
[----:B------:R-:W-:-:S05]  /*0630*/  LEA.HI.X R17, R13, R5, R12, 0x3, P0 ;  /* 0x000000050d117211 */ /* 0x000fca00000f1c0c */
[----:B------:R-:W2:Y:S04]  /*0640*/  LDG.E.64 R18, desc[UR10][R16.64] ;  /* 0x0000000a10127981 */ /* 0x000ea8000c1e1b00 */
[----:B-----5:R0:W5:Y:S01]  /*0650*/  LDG.E.64 R6, desc[UR10][R16.64+0x800] ;  /* 0x0008000a10067981 */ /* 0x020162000c1e1b00 */
[----:B-1----:R-:W-:Y:S01]  /*0660*/  IADD3 R24, P1, PT, R13, R2, RZ ;  /* 0x000000020d187210 */ /* 0x002fe20007f3e0ff */
[----:B------:R-:W-:Y:S04]  /*0670*/  BSSY.RECONVERGENT B2, `(.L_x_127) ;  /* 0x0000016000027945 */ /* 0x000fe80003800200 */
[----:B------:R-:W-:-:S02]  /*0680*/  IMAD.X R25, R12, 0x1, R3, P1 ;  /* 0x000000010c197824 */ /* 0x000fc400008e0603 */
[----:B------:R-:W-:Y:S02]  /*0690*/  IMAD.MOV.U32 R23, RZ, RZ, R24 ;  /* 0x000000ffff177224 */ /* 0x000fe400078e0018 */
[----:B------:R-:W-:Y:S01]  /*06a0*/  IMAD.MOV.U32 R22, RZ, RZ, R25 ;  /* 0x000000ffff167224 */ /* 0x000fe200078e0019 */
[----:B--2---:R-:W-:Y:S01]  /*06b0*/  DSETP.GEU.AND P0, PT, |R14|, |R18|, PT ;  /* 0x400000120e00722a */ /* 0x004fe20003f0e200 */
[----:B------:R-:W-:Y:S02]  /*06c0*/  IMAD.MOV.U32 R12, RZ, RZ, R18 ;  /* 0x000000ffff0c7224 */ /* 0x000fe400078e0012 */
[----:B------:R-:W-:-:S11]  /*06d0*/  IMAD.MOV.U32 R13, RZ, RZ, R19 ;  /* 0x000000ffff0d7224 */ /* 0x000fd600078e0013 */
        /* <DEDUP_REMOVED lines=15> */
.L_x_128:
[----:B------:R-:W-:Y:S05]  /*07d0*/  BSYNC.RECONVERGENT B2 ;  /* 0x0000000000027941 */ /* 0x000fea0003800200 */
.L_x_127:
[----:B------:R0:W5:Y:S04]  /*07e0*/  LDG.E.64 R14, desc[UR10][R16.64+0x1000] ;  /* 0x0010000a100e7981 */ /* 0x000168000c1e1b00 */
[----:B------:R0:W5:Y:S02]  /*07f0*/  LDG.E.64 R18, desc[UR10][R16.64+0x1800] ;  /* 0x0018000a10127981 */ /* 0x000164000c1e1b00 */
[----:B-----5:R-:W-:Y:S01]  /*0800*/  DSETP.GEU.AND P0, PT, |R12|, |R6|, PT ;  /* 0x400000060c00722a */ /* 0x020fe20003f0e200 */
[----:B------:R-:W-:Y:S01]  /*0810*/  VIADD R21, R11, 0xffffff00 ;  /* 0xffffff000b157836 */ /* 0x000fe20000000000 */
[----:B------:R-:W-:Y:S04]  /*0820*/  BSSY.RECONVERGENT B2, `(.L_x_129) ;  /* 0x0000017000027945 */ /* 0x000fe80003800200 */
[----:B------:R-:W-:-:S02]  /*0830*/  SHF.R.S32.HI R20, RZ, 0x1f, R21 ;  /* 0x0000001fff147819 */ /* 0x000fc40000011415 */
[----:B------:R-:W-:Y:S01]  /*0840*/  IADD3 R26, P1, P2, R21, R2, R8 ;  /* 0x00000002151a7210 */ /* 0x000fe20007a3e008 */
[----:B------:R-:W-:-:S03]  /*0850*/  IMAD.MOV.U32 R21, RZ, RZ, R7 ;  /* 0x000000ffff157224 */ /* 0x000fc600078e0007 */
[----:B------:R-:W-:Y:S01]  /*0860*/  IADD3.X R27, PT, PT, R20, R3, RZ, P1, P2 ;  /* 0x00000003141b7210 */ /* 0x000fe20000fe44ff */
[----:B------:R-:W-:Y:S02]  /*0870*/  IMAD.MOV.U32 R24, RZ, RZ, R26 ;  /* 0x000000ffff187224 */ /* 0x000fe400078e001a */
[----:B------:R-:W-:Y:S02]  /*0880*/  IMAD.MOV.U32 R20, RZ, RZ, R6 ;  /* 0x000000ffff147224 */ /* 0x000fe400078e0006 */
[----:B------:R-:W-:Y:S01]  /*0890*/  IMAD.MOV.U32 R25, RZ, RZ, R27 ;  /* 0x000000ffff197224 */ /* 0x000fe200078e001b */
[----:B0-----:R-:W-:Y:S06]  /*08a0*/  @!P0 BRA `(.L_x_130) ;  /* 0x0000000000388947 */ /* 0x001fec0003800000 */
        /* <DEDUP_REMOVED lines=14> */
.L_x_130:
[----:B------:R-:W-:Y:S05]  /*0990*/  BSYNC.RECONVERGENT B2 ;  /* 0x0000000000027941 */ /* 0x000fea0003800200 */
.L_x_129:
[----:B------:R-:W-:Y:S01]  /*09a0*/  DSETP.GEU.AND P0, PT, |R20|, |R14|, PT ;  /* 0x4000000e1400722a */ /* 0x000fe20003f0e200 */
[----:B------:R-:W-:Y:S01]  /*09b0*/  SHF.R.S32.HI R6, RZ, 0x1f, R11 ;  /* 0x0000001fff067819 */ /* 0x000fe2000001140b */
[----:B------:R-:W-:Y:S01]  /*09c0*/  BSSY.RECONVERGENT B2, `(.L_x_131) ;  /* 0x0000017000027945 */ /* 0x000fe20003800200 */
[C---:B------:R-:W-:Y:S01]  /*09d0*/  IADD3 R23, P1, P2, R11.reuse, R2, R8 ;  /* 0x000000020b177210 */ /* 0x040fe20007a3e008 */
[----:B------:R-:W-:Y:S02]  /*09e0*/  VIADD R17, R11, 0x100 ;  /* 0x000001000b117836 */ /* 0x000fe40000000000 */
[----:B------:R-:W-:Y:S01]  /*09f0*/  IMAD.MOV.U32 R7, RZ, RZ, R15 ;  /* 0x000000ffff077224 */ /* 0x000fe200078e000f */
[----:B------:R-:W-:Y:S01]  /*0a00*/  IADD3.X R16, PT, PT, R6, R3, RZ, P1, P2 ;  /* 0x0000000306107210 */ /* 0x000fe20000fe44ff */
[----:B------:R-:W-:Y:S02]  /*0a10*/  IMAD.MOV.U32 R12, RZ, RZ, R23 ;  /* 0x000000ffff0c7224 */ /* 0x000fe400078e0017 */
[----:B------:R-:W-:-:S02]  /*0a20*/  IMAD.MOV.U32 R6, RZ, RZ, R14 ;  /* 0x000000ffff067224 */ /* 0x000fc400078e000e */
[----:B------:R-:W-:Y:S02]  /*0a30*/  IMAD.MOV.U32 R13, RZ, RZ, R16 ;  /* 0x000000ffff0d7224 */ /* 0x000fe400078e0010 */
        /* <DEDUP_REMOVED lines=15> */
.L_x_132:
[----:B------:R-:W-:Y:S05]  /*0b30*/  BSYNC.RECONVERGENT B2 ;  /* 0x0000000000027941 */ /* 0x000fea0003800200 */
.L_x_131:
[----:B------:R-:W-:Y:S01]  /*0b40*/  DSETP.GEU.AND P0, PT, |R6|, |R18|, PT ;  /* 0x400000120600722a */ /* 0x000fe20003f0e200 */
[----:B------:R-:W-:Y:S01]  /*0b50*/  SHF.R.S32.HI R14, RZ, 0x1f, R17 ;  /* 0x0000001fff0e7819 */ /* 0x000fe20000011411 */
[----:B------:R-:W-:Y:S01]  /*0b60*/  BSSY.RECONVERGENT B2, `(.L_x_133) ;  /* 0x0000016000027945 */ /* 0x000fe20003800200 */
[----:B------:R-:W-:Y:S01]  /*0b70*/  IADD3 R17, P1, P2, R17, R2, R8 ;  /* 0x0000000211117210 */ /* 0x000fe20007a3e008 */
[----:B------:R-:W-:-:S03]  /*0b80*/  IMAD.MOV.U32 R15, RZ, RZ, R19 ;  /* 0x000000ffff0f7224 */ /* 0x000fc600078e0013 */
[----:B------:R-:W-:Y:S01]  /*0b90*/  IADD3.X R16, PT, PT, R14, R3, RZ, P1, P2 ;  /* 0x000000030e107210 */ /* 0x000fe20000fe44ff */
[----:B------:R-:W-:Y:S02]  /*0ba0*/  IMAD.MOV.U32 R21, RZ, RZ, R17 ;  /* 0x000000ffff157224 */ /* 0x000fe400078e0011 */
[----:B------:R-:W-:Y:S02]  /*0bb0*/  IMAD.MOV.U32 R14, RZ, RZ, R18 ;  /* 0x000000ffff0e7224 */ /* 0x000fe400078e0012 */
        /* <DEDUP_REMOVED lines=16> */
.L_x_134:
[----:B------:R-:W-:Y:S05]  /*0cc0*/  BSYNC.RECONVERGENT B2 ;  /* 0x0000000000027941 */ /* 0x000fea0003800200 */
.L_x_133:
[C---:B------:R-:W-:Y:S02]  /*0cd0*/  VIADD R6, R11.reuse, 0x200 ;  /* 0x000002000b067836 */ /* 0x040fe40000000000 */
[----:B------:R-:W-:-:S03]  /*0ce0*/  VIADD R11, R11, 0x400 ;  /* 0x000004000b0b7836 */ /* 0x000fc60000000000 */
[----:B------:R-:W-:-:S13]  /*0cf0*/  ISETP.GE.AND P0, PT, R6, R9, PT ;  /* 0x000000090600720c */ /* 0x000fda0003f06270 */
[----:B------:R-:W-:Y:S05]  /*0d00*/  @!P0 BRA `(.L_x_135) ;  /* 0xfffffff800388947 */ /* 0x000fea000383ffff */
.L_x_121:
[----:B------:R-:W-:Y:S05]  /*0d10*/  BSYNC.RECONVERGENT B1 ;  /* 0x0000000000017941 */ /* 0x000fea0003800200 */
.L_x_120:
[----:B------:R-:W-:-:S13]  /*0d20*/  ISETP.GE.AND P0, PT, R9, 0x100, PT ;  /* 0x000001000900780c */ /* 0x000fda0003f06270 */
[----:B------:R-:W-:Y:S05]  /*0d30*/  @!P0 BRA `(.L_x_136) ;  /* 0x0000001400508947 */ /* 0x000fea0003800000 */
[----:B------:R-:W0:Y:S01]  /*0d40*/  S2R R11, SR_LANEID ;  /* 0x00000000000b7919 */ /* 0x000e220000000000 */
[----:B------:R-:W-:Y:S01]  /*0d50*/  BSSY.RECONVERGENT B1, `(.L_x_137) ;  /* 0x000001f000017945 */ /* 0x000fe20003800200 */
[----:B------:R-:W-:Y:S01]  /*0d60*/  IMAD.MOV.U32 R12, RZ, RZ, R21 ;  /* 0x000000ffff0c7224 */ /* 0x000fe200078e0015 */
[----:B-----5:R1:W2:Y:S01]  /*0d70*/  SHFL.DOWN PT, R4, R14, 0x1, 0x1f ;  /* 0x08201f000e047f89 */ /* 0x0202a200000e0000 */
        /* <DEDUP_REMOVED lines=9> */
[----:B------:R-:W-:Y:S01]  /*0e10*/  IMAD.MOV.U32 R12, RZ, RZ, R6 ;  /* 0x000000ffff0c7224 */ /* 0x000fe200078e0006 */
[----:B------:R-:W-:Y:S01]  /*0e20*/  MOV R13, R7 ;  /* 0x00000007000d7202 */ /* 0x000fe20000000f00 */
[----:B------:R-:W-:Y:S02]  /*0e30*/  IMAD.MOV.U32 R2, RZ, RZ, R4 ;  /* 0x000000ffff027224 */ /* 0x000fe400078e0004 */
[----:B------:R-:W-:-:S09]  /*0e40*/  IMAD.MOV.U32 R3, RZ, RZ, R5 ;  /* 0x000000ffff037224 */ /* 0x000fd200078e0005 */
        /* <DEDUP_REMOVED lines=15> */
.L_x_138:
[----:B------:R-:W-:Y:S05]  /*0f40*/  BSYNC.RECONVERGENT B1 ;  /* 0x0000000000017941 */ /* 0x000fea0003800200 */
.L_x_137:
        /* <DEDUP_REMOVED lines=31> */
.L_x_140:
[----:B------:R-:W-:Y:S05]  /*1140*/  BSYNC.RECONVERGENT B1 ;  /* 0x0000000000017941 */ /* 0x000fea0003800200 */
.L_x_139:
[----:B------:R-:W-:Y:S01]  /*1150*/  ISETP.GT.AND P0, PT, R11, 0x1b, PT ;  /* 0x0000001b0b00780c */ /* 0x000fe20003f04270 */
[----:B-1----:R1:W1:Y:S01]  /*1160*/  SHFL.DOWN PT, R6, R4, 0x4, 0x1f ;  /* 0x08801f0004067f89 */ /* 0x00226200000e0000 */
[----:B------:R-:W-:Y:S01]  /*1170*/  BSSY.RECONVERGENT B1, `(.L_x_141) ;  /* 0x000001d000017945 */ /* 0x000fe20003800200 */
[----:B----4-:R-:W-:Y:S02]  /*1180*/  IMAD.MOV.U32 R14, RZ, RZ, R8 ;  /* 0x000000ffff0e7224 */ /* 0x010fe400078e0008 */
[----:B--2---:R2:W4:Y:S01]  /*1190*/  SHFL.DOWN PT, R7, R5, 0x4, 0x1f ;  /* 0x08801f0005077f89 */ /* 0x00452200000e0000 */
[----:B---3--:R-:W-:Y:S02]  /*11a0*/  IMAD.MOV.U32 R15, RZ, RZ, R9 ;  /* 0x000000ffff0f7224 */ /* 0x008fe400078e0009 */
[----:B0-----:R-:W-:Y:S01]  /*11b0*/  IMAD.MOV.U32 R2, RZ, RZ, R4 ;  /* 0x000000ffff027224 */ /* 0x001fe200078e0004 */
[----:B------:R2:W0:Y:S01]  /*11c0*/  SHFL.DOWN PT, R13, R8, 0x4, 0x1f ;  /* 0x08801f00080d7f89 */ /* 0x00042200000e0000 */
[----:B------:R-:W-:-:S03]  /*11d0*/  IMAD.MOV.U32 R3, RZ, RZ, R5 ;  /* 0x000000ffff037224 */ /* 0x000fc600078e0005 */
[----:B------:R2:W3:Y:S01]  /*11e0*/  SHFL.DOWN PT, R12, R9, 0x4, 0x1f ;  /* 0x08801f00090c7f89 */ /* 0x0004e200000e0000 */
[----:B------:R-:W-:Y:S05]  /*11f0*/  @P0 BRA `(.L_x_142) ;  /* 0x0000000000500947 */ /* 0x000fea0003800000 */
[----:B-1--4-:R-:W-:Y:S01]  /*1200*/  DSETP.GEU.AND P0, PT, |R4|, |R6|, PT ;  /* 0x400000060400722a */ /* 0x012fe20003f0e200 */
[----:B0-----:R-:W-:Y:S02]  /*1210*/  IMAD.MOV.U32 R14, RZ, RZ, R13 ;  /* 0x000000ffff0e7224 */ /* 0x001fe400078e000d */
        /* <DEDUP_REMOVED lines=18> */
.L_x_142:
[----:B------:R-:W-:Y:S05]  /*1340*/  BSYNC.RECONVERGENT B1 ;  /* 0x0000000000017941 */ /* 0x000fea0003800200 */
.L_x_141:
[----:B------:R-:W-:Y:S01]  /*1350*/  ISETP.GT.AND P0, PT, R11, 0x17, PT ;  /* 0x000000170b00780c */ /* 0x000fe20003f04270 */
[----:B-1----:R1:W1:Y:S01]  /*1360*/  SHFL.DOWN PT, R4, R2, 0x8, 0x1f ;  /* 0x09001f0002047f89 */ /* 0x00226200000e0000 */
[----:B------:R-:W-:Y:S01]  /*1370*/  BSSY.RECONVERGENT B1, `(.L_x_143) ;  /* 0x000001d000017945 */ /* 0x000fe20003800200 */
[----:B---3--:R-:W-:Y:S02]  /*1380*/  IMAD.MOV.U32 R12, RZ, RZ, R14 ;  /* 0x000000ffff0c7224 */ /* 0x008fe400078e000e */
[----:B--2---:R2:W3:Y:S01]  /*1390*/  SHFL.DOWN PT, R5, R3, 0x8, 0x1f ;  /* 0x09001f0003057f89 */ /* 0x0044e200000e0000 */
[----:B0-----:R-:W-:Y:S02]  /*13a0*/  IMAD.MOV.U32 R13, RZ, RZ, R15 ;  /* 0x000000ffff0d7224 */ /* 0x001fe400078e000f */
[----:B------:R-:W-:Y:S01]  /*13b0*/  IMAD.MOV.U32 R8, RZ, RZ, R2 ;  /* 0x000000ffff087224 */ /* 0x000fe200078e0002 */
[----:B----4-:R2:W0:Y:S01]  /*13c0*/  SHFL.DOWN PT, R7, R14, 0x8, 0x1f ;  /* 0x09001f000e077f89 */ /* 0x01042200000e0000 */
[----:B------:R-:W-:-:S03]  /*13d0*/  IMAD.MOV.U32 R9, RZ, RZ, R3 ;  /* 0x000000ffff097224 */ /* 0x000fc600078e0003 */
[----:B------:R2:W4:Y:S01]  /*13e0*/  SHFL.DOWN PT, R6, R15, 0x8, 0x1f ;  /* 0x09001f000f067f89 */ /* 0x00052200000e0000 */
[----:B------:R-:W-:Y:S05]  /*13f0*/  @P0 BRA `(.L_x_144) ;  /* 0x0000000000500947 */ /* 0x000fea0003800000 */
[----:B-1-3--:R-:W-:Y:S01]  /*1400*/  DSETP.GEU.AND P0, PT, |R2|, |R4|, PT ;  /* 0x400000040200722a */ /* 0x00afe20003f0e200 */
[----:B0-----:R-:W-:Y:S02]  /*1410*/  IMAD.MOV.U32 R12, RZ, RZ, R7 ;  /* 0x000000ffff0c7224 */ /* 0x001fe400078e0007 */
        /* <DEDUP_REMOVED lines=18> */
.L_x_144:
[----:B------:R-:W-:Y:S05]  /*1540*/  BSYNC.RECONVERGENT B1 ;  /* 0x0000000000017941 */ /* 0x000fea0003800200 */
.L_x_143:
[----:B------:R-:W-:Y:S01]  /*1550*/  ISETP.GT.AND P0, PT, R11, 0xf, PT ;  /* 0x0000000f0b00780c */ /* 0x000fe20003f04270 */
[----:B-1----:R1:W1:Y:S01]  /*1560*/  SHFL.DOWN PT, R2, R8, 0x10, 0x1f ;  /* 0x0a001f0008027f89 */ /* 0x00226200000e0000 */
[----:B------:R-:W-:Y:S01]  /*1570*/  BSSY.RECONVERGENT B1, `(.L_x_145) ;  /* 0x000001d000017945 */ /* 0x000fe20003800200 */
[----:B------:R-:W-:Y:S02]  /*1580*/  IMAD.MOV.U32 R4, RZ, RZ, R12 ;  /* 0x000000ffff047224 */ /* 0x000fe400078e000c */
[----:B--2---:R2:W1:Y:S01]  /*1590*/  SHFL.DOWN PT, R3, R9, 0x10, 0x1f ;  /* 0x0a001f0009037f89 */ /* 0x00446200000e0000 */
[----:B---3--:R-:W-:Y:S02]  /*15a0*/  IMAD.MOV.U32 R5, RZ, RZ, R13 ;  /* 0x000000ffff057224 */ /* 0x008fe400078e000d */
[----:B----4-:R-:W-:Y:S01]  /*15b0*/  IMAD.MOV.U32 R6, RZ, RZ, R8 ;  /* 0x000000ffff067224 */ /* 0x010fe200078e0008 */
[----:B------:R2:W3:Y:S01]  /*15c0*/  SHFL.DOWN PT, R15, R12, 0x10, 0x1f ;  /* 0x0a001f000c0f7f89 */ /* 0x0004e200000e0000 */
[----:B0-----:R-:W-:-:S03]  /*15d0*/  IMAD.MOV.U32 R7, RZ, RZ, R9 ;  /* 0x000000ffff077224 */ /* 0x001fc600078e0009 */
[----:B------:R2:W0:Y:S01]  /*15e0*/  SHFL.DOWN PT, R14, R13, 0x10, 0x1f ;  /* 0x0a001f000d0e7f89 */ /* 0x00042200000e0000 */
[----:B------:R-:W-:Y:S05]  /*15f0*/  @P0 BRA `(.L_x_146) ;  /* 0x0000000000500947 */ /* 0x000fea0003800000 */
[----:B-1----:R-:W-:Y:S01]  /*1600*/  DSETP.GEU.AND P0, PT, |R8|, |R2|, PT ;  /* 0x400000020800722a */ /* 0x002fe20003f0e200 */
[----:B---3--:R-:W-:Y:S02]  /*1610*/  IMAD.MOV.U32 R4, RZ, RZ, R15 ;  /* 0x000000ffff047224 */ /* 0x008fe400078e000f */
        /* <DEDUP_REMOVED lines=18> */
.L_x_146:
[----:B------:R-:W-:Y:S05]  /*1740*/  BSYNC.RECONVERGENT B1 ;  /* 0x0000000000017941 */ /* 0x000fea0003800200 */
.L_x_145:
        /* <DEDUP_REMOVED lines=11> */
.L_x_148:
[----:B------:R-:W-:Y:S05]  /*1800*/  BSYNC.RECONVERGENT B1 ;  /* 0x0000000000017941 */ /* 0x000fea0003800200 */
.L_x_147:
[----:B------:R-:W-:Y:S01]  /*1810*/  BAR.SYNC.DEFER_BLOCKING 0x0 ;  /* 0x0000000000007b1d */ /* 0x000fe20000010000 */
[----:B------:R-:W-:-:S13]  /*1820*/  ISETP.NE.AND P1, PT, R10, RZ, PT ;  /* 0x000000ff0a00720c */ /* 0x000fda0003f25270 */
[----:B------:R-:W-:Y:S05]  /*1830*/  @P1 BRA `(.L_x_149) ;  /* 0x0000005000201947 */ /* 0x000fea0003800000 */
[----:B-1--4-:R-:W1:Y:S01]  /*1840*/  S2R R3, SR_CgaCtaId ;  /* 0x0000000000037919 */ /* 0x012e620000008800 */
[----:B------:R-:W-:Y:S01]  /*1850*/  MOV R20, 0x400 ;  /* 0x0000040000147802 */ /* 0x000fe20000000f00 */
[----:B------:R-:W-:Y:S03]  /*1860*/  BSSY.RECONVERGENT B1, `(.L_x_150) ;  /* 0x000001a000017945 */ /* 0x000fe60003800200 */
[----:B-1----:R-:W-:-:S05]  /*1870*/  LEA R20, R3, R20, 0x18 ;  /* 0x0000001403147211 */ /* 0x002fca00078ec0ff */
[----:B------:R-:W1:Y:S04]  /*1880*/  LDS.64 R16, [R20+0x18] ;  /* 0x0000180014107984 */ /* 0x000e680000000a00 */
[----:B--2---:R-:W2:Y:S04]  /*1890*/  LDS.128 R8, [R20+0x20] ;  /* 0x0000200014087984 */ /* 0x004ea80000000c00 */
[----:B------:R4:W4:Y:S04]  /*18a0*/  LDS.64 R2, [R20+0x80] ;  /* 0x0000800014027984 */ /* 0x0009280000000a00 */
[----:B0--3--:R0:W3:Y:S01]  /*18b0*/  LDS.128 R12, [R20+0x30] ;  /* 0x00003000140c7984 */ /* 0x0090e20000000c00 */
[----:B-1----:R-:W-:Y:S01]  /*18c0*/  DSETP.GEU.AND P0, PT, |R6|, |R16|, PT ;  /* 0x400000100600722a */ /* 0x002fe20003f0e200 */
[----:B------:R-:W-:-:S02]  /*18d0*/  IMAD.MOV.U32 R22, RZ, RZ, R16 ;  /* 0x000000ffff167224 */ /* 0x000fc400078e0010 */
[----:B------:R-:W-:Y:S02]  /*18e0*/  IMAD.MOV.U32 R23, RZ, RZ, R17 ;  /* 0x000000ffff177224 */ /* 0x000fe400078e0011 */
[----:B--2---:R-:W-:Y:S02]  /*18f0*/  IMAD.MOV.U32 R24, RZ, RZ, R8 ;  /* 0x000000ffff187224 */ /* 0x004fe400078e0008 */
[----:B------:R-:W-:-:S07]  /*1900*/  IMAD.MOV.U32 R25, RZ, RZ, R9 ;  /* 0x000000ffff197224 */ /* 0x000fce00078e0009 */
[----:B0--34-:R-:W-:Y:S05]  /*1910*/  @!P0 BRA `(.L_x_151) ;  /* 0x0000000000388947 */ /* 0x019fea0003800000 */
[----:B------:R-:W-:Y:S01]  /*1920*/  DSETP.GEU.AND P0, PT, |R16|, |R6|, PT ;  /* 0x400000061000722a */ /* 0x000fe20003f0e200 */
[----:B------:R-:W-:Y:S01]  /*1930*/  IMAD.MOV.U32 R22, RZ, RZ, R6 ;  /* 0x000000ffff167224 */ /* 0x000fe200078e0006 */
[----:B------:R-:W-:Y:S01]  /*1940*/  MOV R25, R5 ;  /* 0x0000000500197202 */ /* 0x000fe20000000f00 */
[----:B------:R-:W-:Y:S02]  /*1950*/  IMAD.MOV.U32 R23, RZ, RZ, R7 ;  /* 0x000000ffff177224 */ /* 0x000fe400078e0007 */
[----:B------:R-:W-:-:S09]  /*1960*/  IMAD.MOV.U32 R24, RZ, RZ, R4 ;  /* 0x000000ffff187224 */ /* 0x000fd200078e0004 */
        /* <DEDUP_REMOVED lines=9> */
.L_x_151:
[----:B------:R-:W-:Y:S05]  /*1a00*/  BSYNC.RECONVERGENT B1 ;  /* 0x0000000000017941 */ /* 0x000fea0003800200 */
.L_x_150:
        /* <DEDUP_REMOVED lines=23> */
.L_x_153:
[----:B------:R-:W-:Y:S05]  /*1b80*/  BSYNC.RECONVERGENT B1 ;  /* 0x0000000000017941 */ /* 0x000fea0003800200 */
.L_x_152:
        /* <DEDUP_REMOVED lines=21> */
.L_x_155:
[----:B------:R-:W-:Y:S05]  /*1ce0*/  BSYNC.RECONVERGENT B1 ;  /* 0x0000000000017941 */ /* 0x000fea0003800200 */
.L_x_154:
        /* <DEDUP_REMOVED lines=23> */
.L_x_157:
[----:B------:R-:W-:Y:S05]  /*1e60*/  BSYNC.RECONVERGENT B1 ;  /* 0x0000000000017941 */ /* 0x000fea0003800200 */
.L_x_156:
        /* <DEDUP_REMOVED lines=21> */
.L_x_159:
[----:B------:R-:W-:Y:S05]  /*1fc0*/  BSYNC.RECONVERGENT B1 ;  /* 0x0000000000017941 */ /* 0x000fea0003800200 */
.L_x_158:
        /* <DEDUP_REMOVED lines=21> */
.L_x_161:
[----:B------:R-:W-:Y:S05]  /*2120*/  BSYNC.RECONVERGENT B1 ;  /* 0x0000000000017941 */ /* 0x000fea0003800200 */
.L_x_160:
        /* <DEDUP_REMOVED lines=21> */
.L_x_136:
[----:B------:R-:W0:Y:S01]  /*2280*/  S2R R2, SR_LANEID ;  /* 0x0000000000027919 */ /* 0x000e220000000000 */
[----:B------:R-:W-:Y:S01]  /*2290*/  LOP3.LUT R3, R10, 0x3e0, RZ, 0xc0, !PT ;  /* 0x000003e00a037812 */ /* 0x000fe200078ec0ff */
[----:B------:R-:W-:Y:S01]  /*22a0*/  BSSY.RECONVERGENT B1, `(.L_x_162) ;  /* 0x0000024000017945 */ /* 0x000fe20003800200 */
[----:B------:R-:W-:Y:S02]  /*22b0*/  IMAD.MOV.U32 R18, RZ, RZ, R21 ;  /* 0x000000ffff127224 */ /* 0x000fe400078e0015 */
[----:B------:R-:W-:Y:S01]  /*22c0*/  LOP3.LUT R6, RZ, R3, RZ, 0x33, !PT ;  /* 0x00000003ff067212 */ /* 0x000fe200078e33ff */
[----:B------:R-:W-:Y:S02]  /*22d0*/  VIADD R4, R3, 0x20 ;  /* 0x0000002003047836 */ /* 0x000fe40000000000 */
[----:B------:R-:W-:Y:S02]  /*22e0*/  IMAD.MOV.U32 R22, RZ, RZ, R20 ;  /* 0x000000ffff167224 */ /* 0x000fe400078e0014 */
[----:B------:R-:W-:Y:S01]  /*22f0*/  IMAD.IADD R3, R9, 0x1, R6 ;  /* 0x0000000109037824 */ /* 0x000fe200078e0206 */
[----:B------:R-:W-:Y:S01]  /*2300*/  ISETP.GT.AND P0, PT, R4, R9, PT ;  /* 0x000000090400720c */ /* 0x000fe20003f04270 */
[----:B-----5:R-:W-:-:S02]  /*2310*/  IMAD.MOV.U32 R4, RZ, RZ, R14 ;  /* 0x000000ffff047224 */ /* 0x020fc400078e000e */
[----:B------:R-:W-:Y:S01]  /*2320*/  IMAD.MOV.U32 R5, RZ, RZ, R15 ;  /* 0x000000ffff057224 */ /* 0x000fe200078e000f */
[----:B------:R-:W-:-:S05]  /*2330*/  SEL R3, R3, 0x1f, P0 ;  /* 0x0000001f03037807 */ /* 0x000fca0000000000 */
[----:B------:R1:W2:Y:S04]  /*2340*/  SHFL.DOWN PT, R6, R14, 0x1, R3 ;  /* 0x082000000e067989 */ /* 0x0002a800000e0003 */
[----:B------:R1:W3:Y:S04]  /*2350*/  SHFL.DOWN PT, R7, R15, 0x1, R3 ;  /* 0x082000000f077989 */ /* 0x0002e800000e0003 */
[----:B------:R1:W4:Y:S01]  /*2360*/  SHFL.DOWN PT, R8, R21, 0x1, R3 ;  /* 0x0820000015087989 */ /* 0x00032200000e0003 */
[----:B0-----:R-:W-:-:S03]  /*2370*/  ISETP.GE.AND P0, PT, R2, R3, PT ;  /* 0x000000030200720c */ /* 0x001fc60003f06270 */
[----:B------:R1:W0:Y:S10]  /*2380*/  SHFL.DOWN PT, R11, R20, 0x1, R3 ;  /* 0x08200000140b7989 */ /* 0x00023400000e0003 */
[----:B-12---:R-:W-:Y:S05]  /*2390*/  @P0 BRA `(.L_x_163) ;  /* 0x0000000000500947 */ /* 0x006fea0003800000 */
[----:B---3--:R-:W-:Y:S01]  /*23a0*/  DSETP.GEU.AND P0, PT, |R14|, |R6|, PT ;  /* 0x400000060e00722a */ /* 0x008fe20003f0e200 */
        /* <DEDUP_REMOVED lines=19> */
.L_x_163:
[----:B------:R-:W-:Y:S05]  /*24e0*/  BSYNC.RECONVERGENT B1 ;  /* 0x0000000000017941 */ /* 0x000fea0003800200 */
.L_x_162:
[----:B------:R-:W-:Y:S01]  /*24f0*/  IADD3 R6, PT, PT, R2, 0x2, RZ ;  /* 0x0000000202067810 */ /* 0x000fe20007ffe0ff */
[----:B------:R1:W2:Y:S01]  /*2500*/  SHFL.DOWN PT, R12, R4, 0x2, R3 ;  /* 0x08400000040c7989 */ /* 0x0002a200000e0003 */
[----:B------:R-:W-:Y:S01]  /*2510*/  BSSY.RECONVERGENT B1, `(.L_x_164) ;  /* 0x000001e000017945 */ /* 0x000fe20003800200 */
[----:B----4-:R-:W-:Y:S01]  /*2520*/  IMAD.MOV.U32 R8, RZ, RZ, R18 ;  /* 0x000000ffff087224 */ /* 0x010fe200078e0012 */
[----:B------:R-:W-:Y:S01]  /*2530*/  ISETP.GT.AND P0, PT, R6, R3, PT ;  /* 0x000000030600720c */ /* 0x000fe20003f04270 */
[----:B------:R1:W4:Y:S01]  /*2540*/  SHFL.DOWN PT, R13, R5, 0x2, R3 ;  /* 0x08400000050d7989 */ /* 0x00032200000e0003 */
[----:B------:R-:W-:Y:S02]  /*2550*/  IMAD.MOV.U32 R16, RZ, RZ, R22 ;  /* 0x000000ffff107224 */ /* 0x000fe400078e0016 */
[----:B------:R-:W-:Y:S01]  /*2560*/  IMAD.MOV.U32 R6, RZ, RZ, R4 ;  /* 0x000000ffff067224 */ /* 0x000fe200078e0004 */
[----:B0-----:R1:W0:Y:S01]  /*2570*/  SHFL.DOWN PT, R11, R18, 0x2, R3 ;  /* 0x08400000120b7989 */ /* 0x00122200000e0003 */
[----:B---3--:R-:W-:-:S03]  /*2580*/  IMAD.MOV.U32 R7, RZ, RZ, R5 ;  /* 0x000000ffff077224 */ /* 0x008fc600078e0005 */
[----:B------:R1:W3:Y:S04]  /*2590*/  SHFL.DOWN PT, R15, R22, 0x2, R3 ;  /* 0x08400000160f7989 */ /* 0x0002e800000e0003 */
[----:B------:R-:W-:Y:S05]  /*25a0*/  @P0 BRA `(.L_x_165) ;  /* 0x0000000000500947 */ /* 0x000fea0003800000 */
[----:B--2-4-:R-:W-:Y:S01]  /*25b0*/  DSETP.GEU.AND P0, PT, |R4|, |R12|, PT ;  /* 0x4000000c0400722a */ /* 0x014fe20003f0e200 */
        /* <DEDUP_REMOVED lines=19> */
.L_x_165:
[----:B------:R-:W-:Y:S05]  /*26f0*/  BSYNC.RECONVERGENT B1 ;  /* 0x0000000000017941 */ /* 0x000fea0003800200 */
.L_x_164:
[----:B-1----:R-:W-:Y:S01]  /*2700*/  VIADD R4, R2, 0x4 ;  /* 0x0000000402047836 */ /* 0x002fe20000000000 */
[----:B--2---:R1:W2:Y:S01]  /*2710*/  SHFL.DOWN PT, R12, R6, 0x4, R3 ;  /* 0x08800000060c7989 */ /* 0x0042a200000e0003 */
[----:B------:R-:W-:Y:S01]  /*2720*/  BSSY.RECONVERGENT B1, `(.L_x_166) ;  /* 0x000001e000017945 */ /* 0x000fe20003800200 */
[----:B------:R-:W-:Y:S02]  /*2730*/  IMAD.MOV.U32 R14, RZ, RZ, R8 ;  /* 0x000000ffff0e7224 */ /* 0x000fe400078e0008 */
[----:B------:R-:W-:Y:S01]  /*2740*/  ISETP.GT.AND P0, PT, R4, R3, PT ;  /* 0x000000030400720c */ /* 0x000fe20003f04270 */
[----:B----4-:R1:W4:Y:S01]  /*2750*/  SHFL.DOWN PT, R13, R7, 0x4, R3 ;  /* 0x08800000070d7989 */ /* 0x01032200000e0003 */
[----:B------:R-:W-:Y:S02]  /*2760*/  IMAD.MOV.U32 R18, RZ, RZ, R16 ;  /* 0x000000ffff127224 */ /* 0x000fe400078e0010 */
[----:B------:R-:W-:Y:S01]  /*2770*/  IMAD.MOV.U32 R4, RZ, RZ, R6 ;  /* 0x000000ffff047224 */ /* 0x000fe200078e0006 */
[----:B0-----:R1:W0:Y:S01]  /*2780*/  SHFL.DOWN PT, R11, R8, 0x4, R3 ;  /* 0x08800000080b7989 */ /* 0x00122200000e0003 */
[----:B------:R-:W-:-:S03]  /*2790*/  IMAD.MOV.U32 R5, RZ, RZ, R7 ;  /* 0x000000ffff057224 */ /* 0x000fc600078e0007 */
[----:B---3--:R1:W3:Y:S04]  /*27a0*/  SHFL.DOWN PT, R15, R16, 0x4, R3 ;  /* 0x08800000100f7989 */ /* 0x0082e800000e0003 */
        /* <DEDUP_REMOVED lines=21> */
.L_x_167:
[----:B------:R-:W-:Y:S05]  /*2900*/  BSYNC.RECONVERGENT B1 ;  /* 0x0000000000017941 */ /* 0x000fea0003800200 */
.L_x_166:
[----:B-1----:R-:W-:Y:S01]  /*2910*/  VIADD R8, R2, 0x8 ;  /* 0x0000000802087836 */ /* 0x002fe20000000000 */
[----:B------:R1:W1:Y:S01]  /*2920*/  SHFL.DOWN PT, R6, R4, 0x8, R3 ;  /* 0x0900000004067989 */ /* 0x00026200000e0003 */
[----:B------:R-:W-:Y:S01]  /*2930*/  BSSY.RECONVERGENT B1, `(.L_x_168) ;  /* 0x000001e000017945 */ /* 0x000fe20003800200 */
[----:B------:R-:W-:Y:S02]  /*2940*/  IMAD.MOV.U32 R16, RZ, RZ, R18 ;  /* 0x000000ffff107224 */ /* 0x000fe400078e0012 */
[----:B------:R-:W-:Y:S01]  /*2950*/  ISETP.GT.AND P0, PT, R8, R3, PT ;  /* 0x000000030800720c */ /* 0x000fe20003f04270 */
[----:B------:R1:W1:Y:S01]  /*2960*/  SHFL.DOWN PT, R7, R5, 0x8, R3 ;  /* 0x0900000005077989 */ /* 0x00026200000e0003 */
[----:B------:R-:W-:Y:S02]  /*2970*/  IMAD.MOV.U32 R8, RZ, RZ, R14 ;  /* 0x000000ffff087224 */ /* 0x000fe400078e000e */
[----:B--2---:R-:W-:Y:S01]  /*2980*/  IMAD.MOV.U32 R12, RZ, RZ, R4 ;  /* 0x000000ffff0c7224 */ /* 0x004fe200078e0004 */
[----:B0-----:R0:W2:Y:S01]  /*2990*/  SHFL.DOWN PT, R11, R14, 0x8, R3 ;  /* 0x090000000e0b7989 */ /* 0x0010a200000e0003 */
[----:B----4-:R-:W-:-:S03]  /*29a0*/  IMAD.MOV.U32 R13, RZ, RZ, R5 ;  /* 0x000000ffff0d7224 */ /* 0x010fc600078e0005 */
[----:B---3--:R0:W3:Y:S04]  /*29b0*/  SHFL.DOWN PT, R15, R18, 0x8, R3 ;  /* 0x09000000120f7989 */ /* 0x0080e800000e0003 */
[----:B------:R-:W-:Y:S05]  /*29c0*/  @P0 BRA `(.L_x_169) ;  /* 0x0000000000500947 */ /* 0x000fea0003800000 */
[----:B-1----:R-:W-:Y:S01]  /*29d0*/  DSETP.GEU.AND P0, PT, |R4|, |R6|, PT ;  /* 0x400000060400722a */ /* 0x002fe20003f0e200 */
[----:B--2---:R-:W-:Y:S02]  /*29e0*/  IMAD.MOV.U32 R8, RZ, RZ, R11 ;  /* 0x000000ffff087224 */ /* 0x004fe400078e000b */
        /* <DEDUP_REMOVED lines=18> */
.L_x_169:
[----:B------:R-:W-:Y:S05]  /*2b10*/  BSYNC.RECONVERGENT B1 ;  /* 0x0000000000017941 */ /* 0x000fea0003800200 */
.L_x_168:
[----:B-1----:R-:W-:Y:S01]  /*2b20*/  VIADD R4, R2, 0x10 ;  /* 0x0000001002047836 */ /* 0x002fe20000000000 */
[----:B0-----:R0:W1:Y:S01]  /*2b30*/  SHFL.DOWN PT, R14, R12, 0x10, R3 ;  /* 0x0a0000000c0e7989 */ /* 0x00106200000e0003 */
[----:B------:R-:W-:Y:S01]  /*2b40*/  BSSY.RECONVERGENT B1, `(.L_x_170) ;  /* 0x000001e000017945 */ /* 0x000fe20003800200 */
[----:B------:R-:W-:Y:S02]  /*2b50*/  IMAD.MOV.U32 R5, RZ, RZ, R16 ;  /* 0x000000ffff057224 */ /* 0x000fe400078e0010 */
[----:B------:R-:W-:Y:S01]  /*2b60*/  ISETP.GT.AND P0, PT, R4, R3, PT ;  /* 0x000000030400720c */ /* 0x000fe20003f04270 */
[----:B---3--:R0:W3:Y:S01]  /*2b70*/  SHFL.DOWN PT, R15, R13, 0x10, R3 ;  /* 0x0a0000000d0f7989 */ /* 0x0080e200000e0003 */
[----:B------:R-:W-:Y:S02]  /*2b80*/  IMAD.MOV.U32 R4, RZ, RZ, R8 ;  /* 0x000000ffff047224 */ /* 0x000fe400078e0008 */
[----:B------:R-:W-:Y:S01]  /*2b90*/  IMAD.MOV.U32 R6, RZ, RZ, R12 ;  /* 0x000000ffff067224 */ /* 0x000fe200078e000c */
[----:B--2---:R0:W2:Y:S01]  /*2ba0*/  SHFL.DOWN PT, R11, R8, 0x10, R3 ;  /* 0x0a000000080b7989 */ /* 0x0040a200000e0003 */
[----:B------:R-:W-:-:S03]  /*2bb0*/  IMAD.MOV.U32 R7, RZ, RZ, R13 ;  /* 0x000000ffff077224 */ /* 0x000fc600078e000d */
[----:B------:R0:W4:Y:S04]  /*2bc0*/  SHFL.DOWN PT, R17, R16, 0x10, R3 ;  /* 0x0a00000010117989 */ /* 0x00012800000e0003 */
[----:B------:R-:W-:Y:S05]  /*2bd0*/  @P0 BRA `(.L_x_171) ;  /* 0x0000000000500947 */ /* 0x000fea0003800000 */
[----:B-1-3--:R-:W-:Y:S01]  /*2be0*/  DSETP.GEU.AND P0, PT, |R12|, |R14|, PT ;  /* 0x4000000e0c00722a */ /* 0x00afe20003f0e200 */
        /* <DEDUP_REMOVED lines=19> */
.L_x_171:
[----:B------:R-:W-:Y:S05]  /*2d20*/  BSYNC.RECONVERGENT B1 ;  /* 0x0000000000017941 */ /* 0x000fea0003800200 */
.L_x_170:
[----:B------:R-:W-:Y:S01]  /*2d30*/  ISETP.NE.AND P0, PT, R2, RZ, PT ;  /* 0x000000ff0200720c */ /* 0x000fe20003f05270 */
[----:B------:R-:W-:-:S12]  /*2d40*/  BSSY.RECONVERGENT B1, `(.L_x_172) ;  /* 0x000000a000017945 */ /* 0x000fd80003800200 */
[----:B------:R-:W-:Y:S05]  /*2d50*/  @P0 BRA `(.L_x_173) ;  /* 0x0000000000200947 */ /* 0x000fea0003800000 */
[----:B0-----:R-:W0:Y:S01]  /*2d60*/  S2R R8, SR_CgaCtaId ;  /* 0x0000000000087919 */ /* 0x001e220000008800 */
[----:B------:R-:W-:Y:S02]  /*2d70*/  MOV R3, 0x400 ;  /* 0x0000040000037802 */ /* 0x000fe40000000f00 */
[----:B------:R-:W-:-:S04]  /*2d80*/  SHF.R.U32.HI R2, RZ, 0x1, R10 ;  /* 0x00000001ff027819 */ /* 0x000fc8000001160a */
[----:B------:R-:W-:Y:S02]  /*2d90*/  LOP3.LUT R2, R2, 0x1f0, RZ, 0xc0, !PT ;  /* 0x000001f002027812 */ /* 0x000fe400078ec0ff */
[----:B0-----:R-:W-:-:S05]  /*2da0*/  LEA R3, R8, R3, 0x18 ;  /* 0x0000000308037211 */ /* 0x001fca00078ec0ff */
[----:B------:R-:W-:-:S05]  /*2db0*/  IMAD.IADD R3, R2, 0x1, R3 ;  /* 0x0000000102037824 */ /* 0x000fca00078e0203 */
[----:B------:R0:W-:Y:S04]  /*2dc0*/  STS.64 [R3+0x10], R4 ;  /* 0x0000100403007388 */ /* 0x0001e80000000a00 */
[----:B------:R0:W-:Y:S02]  /*2dd0*/  STS.64 [R3+0x8], R6 ;  /* 0x0000080603007388 */ /* 0x0001e40000000a00 */
.L_x_173:
[----:B------:R-:W-:Y:S05]  /*2de0*/  BSYNC.RECONVERGENT B1 ;  /* 0x0000000000017941 */ /* 0x000fea0003800200 */
.L_x_172:
[----:B------:R-:W-:Y:S01]  /*2df0*/  BAR.SYNC.DEFER_BLOCKING 0x0 ;  /* 0x0000000000007b1d */ /* 0x000fe20000010000 */
[----:B------:R-:W-:-:S13]  /*2e00*/  ISETP.NE.AND P1, PT, R10, RZ, PT ;  /* 0x000000ff0a00720c */ /* 0x000fda0003f25270 */
[----:B------:R-:W-:Y:S05]  /*2e10*/  @P1 BRA `(.L_x_149) ;  /* 0x0000003800a81947 */ /* 0x000fea0003800000 */
[----:B------:R-:W-:Y:S01]  /*2e20*/  ISETP.GE.AND P0, PT, R9, 0x21, PT ;  /* 0x000000210900780c */ /* 0x000fe20003f06270 */
[----:B0-----:R-:W-:Y:S02]  /*2e30*/  IMAD.MOV.U32 R13, RZ, RZ, R4 ;  /* 0x000000ffff0d7224 */ /* 0x001fe400078e0004 */
[----:B------:R-:W-:Y:S02]  /*2e40*/  IMAD.MOV.U32 R8, RZ, RZ, R5 ;  /* 0x000000ffff087224 */ /* 0x000fe400078e0005 */
[----:B------:R-:W-:Y:S02]  /*2e50*/  IMAD.MOV.U32 R2, RZ, RZ, R6 ;  /* 0x000000ffff027224 */ /* 0x000fe400078e0006 */
[----:B------:R-:W-:-:S06]  /*2e60*/  IMAD.MOV.U32 R3, RZ, RZ, R7 ;  /* 0x000000ffff037224 */ /* 0x000fcc00078e0007 */
[----:B------:R-:W-:Y:S05]  /*2e70*/  @!P0 BRA `(.L_x_174) ;  /* 0x00000000006c8947 */ /* 0x000fea0003800000 */
[----:B------:R-:W0:Y:S01]  /*2e80*/  S2UR UR5, SR_CgaCtaId ;  /* 0x00000000000579c3 */ /* 0x000e220000008800 */
[----:B------:R-:W-:Y:S01]  /*2e90*/  UMOV UR4, 0x400 ;  /* 0x0000040000047882 */ /* 0x000fe20000000000 */
[----:B------:R-:W-:Y:S01]  /*2ea0*/  BSSY.RECONVERGENT B1, `(.L_x_174) ;  /* 0x0000018000017945 */ /* 0x000fe20003800200 */
[----:B0-----:R-:W-:-:S09]  /*2eb0*/  ULEA UR4, UR5, UR4, 0x18 ;  /* 0x0000000405047291 */ /* 0x001fd2000f8ec0ff */
[----:B--2---:R-:W0:Y:S04]  /*2ec0*/  LDS.64 R10, [UR4+0x18] ;  /* 0x00001804ff0a7984 */ /* 0x004e280008000a00 */
[----:B-1-3--:R-:W1:Y:S01]  /*2ed0*/  LDS.64 R14, [UR4+0x20] ;  /* 0x00002004ff0e7984 */ /* 0x00ae620008000a00 */
[----:B0-----:R-:W-:Y:S01]  /*2ee0*/  DSETP.GEU.AND P0, PT, |R6|, |R10|, PT ;  /* 0x4000000a0600722a */ /* 0x001fe20003f0e200 */
[----:B------:R-:W-:Y:S02]  /*2ef0*/  IMAD.MOV.U32 R2, RZ, RZ, R10 ;  /* 0x000000ffff027224 */ /* 0x000fe400078e000a */
[----:B------:R-:W-:Y:S02]  /*2f00*/  IMAD.MOV.U32 R3, RZ, RZ, R11 ;  /* 0x000000ffff037224 */ /* 0x000fe400078e000b */
[----:B-1----:R-:W-:-:S02]  /*2f10*/  IMAD.MOV.U32 R13, RZ, RZ, R14 ;  /* 0x000000ffff0d7224 */ /* 0x002fc400078e000e */
[----:B------:R-:W-:-:S07]  /*2f20*/  IMAD.MOV.U32 R8, RZ, RZ, R15 ;  /* 0x000000ffff087224 */ /* 0x000fce00078e000f */
[----:B------:R-:W-:Y:S05]  /*2f30*/  @!P0 BRA `(.L_x_175) ;  /* 0x0000000000388947 */ /* 0x000fea0003800000 */
        /* <DEDUP_REMOVED lines=14> */
.L_x_175:
[----:B------:R-:W-:Y:S05]  /*3020*/  BSYNC.RECONVERGENT B1 ;  /* 0x0000000000017941 */ /* 0x000fea0003800200 */
.L_x_174:
[----:B------:R-:W-:Y:S01]  /*3030*/  ISETP.GE.AND P0, PT, R9, 0x41, PT ;  /* 0x000000410900780c */ /* 0x000fe20003f06270 */
[----:B--2---:R-:W-:Y:S02]  /*3040*/  IMAD.MOV.U32 R11, RZ, RZ, R13 ;  /* 0x000000ffff0b7224 */ /* 0x004fe400078e000d */
        /* <DEDUP_REMOVED lines=8> */
[----:B------:R-:W0:Y:S04]  /*30d0*/  LDS.64 R6, [UR4+0x28] ;  /* 0x00002804ff067984 */ /* 0x000e280008000a00 */
        /* <DEDUP_REMOVED lines=21> */
.L_x_177:
[----:B------:R-:W-:Y:S05]  /*3230*/  BSYNC.RECONVERGENT B1 ;  /* 0x0000000000017941 */ /* 0x000fea0003800200 */
.L_x_176:
[----:B------:R-:W-:Y:S01]  /*3240*/  ISETP.GE.AND P0, PT, R9, 0x61, PT ;  /* 0x000000610900780c */ /* 0x000fe20003f06270 */
[----:B------:R-:W-:Y:S02]  /*3250*/  IMAD.MOV.U32 R13, RZ, RZ, R11 ;  /* 0x000000ffff0d7224 */ /* 0x000fe400078e000b */
        /* <DEDUP_REMOVED lines=30> */
.L_x_179:
[----:B------:R-:W-:Y:S05]  /*3440*/  BSYNC.RECONVERGENT B1 ;  /* 0x0000000000017941 */ /* 0x000fea0003800200 */
.L_x_178:
        /* <DEDUP_REMOVED lines=32> */
.L_x_181:
[----:B------:R-:W-:Y:S05]  /*3650*/  BSYNC.RECONVERGENT B1 ;  /* 0x0000000000017941 */ /* 0x000fea0003800200 */
.L_x_180:
        /* <DEDUP_REMOVED lines=32> */
.L_x_183:
[----:B------:R-:W-:Y:S05]  /*3860*/  BSYNC.RECONVERGENT B1 ;  /* 0x0000000000017941 */ /* 0x000fea0003800200 */
.L_x_182:
        /* <DEDUP_REMOVED lines=32> */
.L_x_185:
[----:B------:R-:W-:Y:S05]  /*3a70*/  BSYNC.RECONVERGENT B1 ;  /* 0x0000000000017941 */ /* 0x000fea0003800200 */
.L_x_184:
[----:B------:R-:W-:Y:S01]  /*3a80*/  ISETP.GE.AND P0, PT, R9, 0xe1, PT ;  /* 0x000000e10900780c */ /* 0x000fe20003f06270 */
[----:B------:R-:W-:Y:S01]  /*3a90*/  IMAD.MOV.U32 R5, RZ, RZ, R10 ;  /* 0x000000ffff057224 */ /* 0x000fe200078e000a */
[----:B------:R-:W-:Y:S01]  /*3aa0*/  MOV R4, R11 ;  /* 0x0000000b00047202 */ /* 0x000fe20000000f00 */
[----:B------:R-:W-:Y:S02]  /*3ab0*/  IMAD.MOV.U32 R6, RZ, RZ, R2 ;  /* 0x000000ffff067224 */ /* 0x000fe400078e0002 */
[----:B------:R-:W-:-:S08]  /*3ac0*/  IMAD.MOV.U32 R7, RZ, RZ, R3 ;  /* 0x000000ffff077224 */ /* 0x000fd000078e0003 */
[----:B------:R-:W-:Y:S05]  /*3ad0*/  @!P0 BRA `(.L_x_149) ;  /* 0x0000002c00788947 */ /* 0x000fea0003800000 */
[----:B------:R-:W0:Y:S01]  /*3ae0*/  S2UR UR5, SR_CgaCtaId ;  /* 0x00000000000579c3 */ /* 0x000e220000008800 */
[----:B------:R-:W-:Y:S02]  /*3af0*/  UMOV UR4, 0x400 ;  /* 0x0000040000047882 */ /* 0x000fe40000000000 */
[----:B0-----:R-:W-:-:S09]  /*3b00*/  ULEA UR4, UR5, UR4, 0x18 ;  /* 0x0000000405047291 */ /* 0x001fd2000f8ec0ff */
[----:B------:R-:W0:Y:S04]  /*3b10*/  LDS.64 R8, [UR4+0x78] ;  /* 0x00007804ff087984 */ /* 0x000e280008000a00 */
[----:B------:R-:W2:Y:S01]  /*3b20*/  LDS.64 R12, [UR4+0x80] ;  /* 0x00008004ff0c7984 */ /* 0x000ea20008000a00 */
[----:B0-----:R-:W-:Y:S01]  /*3b30*/  DSETP.GEU.AND P0, PT, |R2|, |R8|, PT ;  /* 0x400000080200722a */ /* 0x001fe20003f0e200 */
        /* <DEDUP_REMOVED lines=20> */
.L_x_117:
[----:B------:R-:W0:Y:S01]  /*3c80*/  S2R R3, SR_TID.X ;  /* 0x0000000000037919 */ /* 0x000e220000002100 */
[----:B------:R-:W1:Y:S02]  /*3c90*/  LDCU.128 UR12, c[0x0][0x380] ;  /* 0x00007000ff0c77ac */ /* 0x000e640008000c00 */
[----:B-1----:R-:W-:Y:S02]  /*3ca0*/  IMAD.U32 R2, RZ, RZ, UR12 ;  /* 0x0000000cff027e24 */ /* 0x002fe4000f8e00ff */
[----:B------:R-:W-:Y:S01]  /*3cb0*/  IMAD.U32 R4, RZ, RZ, UR13 ;  /* 0x0000000dff047e24 */ /* 0x000fe2000f8e00ff */
[----:B0-----:R-:W-:-:S05]  /*3cc0*/  IADD3 R5, P0, PT, R8, R3, RZ ;  /* 0x0000000308057210 */ /* 0x001fca0007f1e0ff */
[----:B------:R-:W-:Y:S01]  /*3cd0*/  IMAD.X R6, RZ, RZ, RZ, P0 ;  /* 0x000000ffff067224 */ /* 0x000fe200000e06ff */
[----:B------:R-:W-:-:S04]  /*3ce0*/  LEA R20, P0, R5, R2, 0x3 ;  /* 0x0000000205147211 */ /* 0x000fc800078018ff */
[----:B------:R-:W-:-:S05]  /*3cf0*/  LEA.HI.X R21, R5, R4, R6, 0x3, P0 ;  /* 0x0000000405157211 */ /* 0x000fca00000f1c06 */
[----:B------:R-:W2:Y:S04]  /*3d00*/  LDG.E.64 R6, desc[UR10][R20.64] ;  /* 0x0000000a14067981 */ /* 0x000ea8000c1e1b00 */
[----:B------:R-:W2:Y:S04]  /*3d10*/  LDG.E.64 R14, desc[UR10][R20.64+0x800] ;  /* 0x0008000a140e7981 */ /* 0x000ea8000c1e1b00 */
[----:B------:R-:W3:Y:S04]  /*3d20*/  LDG.E.64 R18, desc[UR10][R20.64+0x1000] ;  /* 0x0010000a14127981 */ /* 0x000ee8000c1e1b00 */
[----:B------:R-:W4:Y:S04]  /*3d30*/  LDG.E.64 R12, desc[UR10][R20.64+0x1800] ;  /* 0x0018000a140c7981 */ /* 0x000f28000c1e1b00 */
[----:B------:R-:W5:Y:S01]  /*3d40*/  LDG.E.64 R10, desc[UR10][R20.64+0x2000] ;  /* 0x0020000a140a7981 */ /* 0x000f62000c1e1b00 */
[----:B------:R-:W-:Y:S01]  /*3d50*/  IMAD.U32 R5, RZ, RZ, UR14 ;  /* 0x0000000eff057e24 */ /* 0x000fe2000f8e00ff */
[----:B------:R-:W-:Y:S01]  /*3d60*/  LOP3.LUT R9, R3, 0x400, RZ, 0xfc, !PT ;  /* 0x0000040003097812 */ /* 0x000fe200078efcff */
[----:B------:R-:W-:Y:S01]  /*3d70*/  BSSY.RECONVERGENT B1, `(.L_x_186) ;  /* 0x0000020000017945 */ /* 0x000fe20003800200 */
[----:B------:R-:W-:-:S04]  /*3d80*/  ISETP.LE.U32.AND P0, PT, R25, UR6, PT ;  /* 0x0000000619007c0c */ /* 0x000fc8000bf03070 */
[----:B------:R-:W-:Y:S01]  /*3d90*/  ISETP.GE.U32.AND.EX P0, PT, RZ, R16, PT, P0 ;  /* 0x00000010ff00720c */ /* 0x000fe20003f06100 */
[----:B--2---:R-:W-:-:S06]  /*3da0*/  DSETP.GEU.AND P2, PT, |R6|, |R14|, PT ;  /* 0x4000000e0600722a */ /* 0x004fcc0003f4e200 */
[----:B------:R-:W-:Y:S02]  /*3db0*/  FSEL R6, R6, R14, P2 ;  /* 0x0000000e06067208 */ /* 0x000fe40001000000 */
[----:B------:R-:W-:-:S06]  /*3dc0*/  FSEL R7, R7, R15, P2 ;  /* 0x0000000f07077208 */ /* 0x000fcc0001000000 */
[----:B---3--:R-:W-:-:S06]  /*3dd0*/  DSETP.GEU.AND P3, PT, |R6|, |R18|, PT ;  /* 0x400000120600722a */ /* 0x008fcc0003f6e200 */
[----:B------:R-:W-:Y:S01]  /*3de0*/  FSEL R14, R6, R18, P3 ;  /* 0x00000012060e7208 */ /* 0x000fe20001800000 */
[----:B------:R-:W-:Y:S01]  /*3df0*/  IMAD.U32 R6, RZ, RZ, UR15 ;  /* 0x0000000fff067e24 */ /* 0x000fe2000f8e00ff */
[----:B------:R-:W-:Y:S01]  /*3e00*/  FSEL R15, R7, R19, P3 ;  /* 0x00000013070f7208 */ /* 0x000fe20001800000 */
[----:B------:R-:W-:-:S05]  /*3e10*/  VIADD R18, R3, 0x100 ;  /* 0x0000010003127836 */ /* 0x000fca0000000000 */
[----:B----4-:R-:W-:-:S06]  /*3e20*/  DSETP.GEU.AND P1, PT, |R14|, |R12|, PT ;  /* 0x4000000c0e00722a */ /* 0x010fcc0003f2e200 */
[----:B------:R-:W-:Y:S01]  /*3e30*/  FSEL R12, R14, R12, P1 ;  /* 0x0000000c0e0c7208 */ /* 0x000fe20000800000 */
[----:B------:R-:W-:Y:S01]  /*3e40*/  VIADD R14, R3, 0x200 ;  /* 0x00000200030e7836 */ /* 0x000fe20000000000 */
[----:B------:R-:W-:Y:S02]  /*3e50*/  FSEL R13, R15, R13, P1 ;  /* 0x0000000d0f0d7208 */ /* 0x000fe40000800000 */
[----:B------:R-:W-:Y:S02]  /*3e60*/  IADD3 R15, P5, PT, R8, R5, RZ ;  /* 0x00000005080f7210 */ /* 0x000fe40007fbe0ff */
[----:B------:R-:W-:Y:S02]  /*3e70*/  @P3 SEL R14, R3, R18, P2 ;  /* 0x00000012030e3207 */ /* 0x000fe40001000000 */
[----:B-----5:R-:W-:Y:S01]  /*3e80*/  DSETP.GEU.AND P4, PT, |R12|, |R10|, PT ;  /* 0x4000000a0c00722a */ /* 0x020fe20003f8e200 */
[----:B------:R-:W-:Y:S01]  /*3e90*/  IMAD.X R17, RZ, RZ, R6, P5 ;  /* 0x000000ffff117224 */ /* 0x000fe200028e0606 */
[----:B------:R-:W-:Y:S01]  /*3ea0*/  IADD3 R7, P5, PT, R9, R15, RZ ;  /* 0x0000000f09077210 */ /* 0x000fe20007fbe0ff */
[----:B------:R-:W-:-:S04]  /*3eb0*/  @!P1 VIADD R14, R3, 0x300 ;  /* 0x00000300030e9836 */ /* 0x000fc80000000000 */
[----:B------:R-:W-:-:S07]  /*3ec0*/  IMAD.X R8, RZ, RZ, R17, P5 ;  /* 0x000000ffff087224 */ /* 0x000fce00028e0611 */
[----:B------:R-:W-:Y:S05]  /*3ed0*/  @!P4 BRA `(.L_x_187) ;  /* 0x000000000024c947 */ /* 0x000fea0003800000 */
[C---:B------:R-:W-:Y:S02]  /*3ee0*/  ISETP.GE.U32.AND P1, PT, R14.reuse, R9, PT ;  /* 0x000000090e00720c */ /* 0x040fe40003f26070 */
[----:B------:R-:W-:Y:S02]  /*3ef0*/  IADD3 R14, P2, PT, R14, R15, RZ ;  /* 0x0000000f0e0e7210 */ /* 0x000fe40007f5e0ff */
[----:B------:R-:W-:-:S03]  /*3f00*/  ISETP.GE.U32.AND.EX P1, PT, RZ, RZ, PT, P1 ;  /* 0x000000ffff00720c */ /* 0x000fc60003f26110 */
[----:B------:R-:W-:-:S10]  /*3f10*/  IMAD.X R9, RZ, RZ, R17, P2 ;  /* 0x000000ffff097224 */ /* 0x000fd400010e0611 */
[----:B------:R-:W-:-:S06]  /*3f20*/  DSETP.LT.OR P1, PT, |R10|, |R12|, !P1 ;  /* 0x4000000c0a00722a */ /* 0x000fcc0004f21600 */
[----:B------:R-:W-:Y:S02]  /*3f30*/  FSEL R10, R12, R10, P1 ;  /* 0x0000000a0c0a7208 */ /* 0x000fe40000800000 */
[----:B------:R-:W-:Y:S02]  /*3f40*/  FSEL R11, R13, R11, P1 ;  /* 0x0000000b0d0b7208 */ /* 0x000fe40000800000 */
[----:B------:R-:W-:Y:S02]  /*3f50*/  SEL R7, R14, R7, P1 ;  /* 0x000000070e077207 */ /* 0x000fe40000800000 */
[----:B------:R-:W-:-:S07]  /*3f60*/  SEL R8, R9, R8, P1 ;  /* 0x0000000809087207 */ /* 0x000fce0000800000 */
.L_x_187:
[----:B------:R-:W-:Y:S05]  /*3f70*/  BSYNC.RECONVERGENT B1 ;  /* 0x0000000000017941 */ /* 0x000fea0003800200 */
.L_x_186:
[----:B------:R-:W-:Y:S05]  /*3f80*/  @P0 BRA `(.L_x_188) ;  /* 0x0000001400000947 */ /* 0x000fea0003800000 */
[----:B------:R-:W0:Y:S01]  /*3f90*/  LDCU.64 UR8, c[0x0][0x3e8] ;  /* 0x00007d00ff0877ac */ /* 0x000e220008000a00 */
[----:B------:R-:W-:Y:S01]  /*3fa0*/  ISETP.NE.AND P0, PT, R3, RZ, PT ;  /* 0x000000ff0300720c */ /* 0x000fe20003f05270 */
[----:B------:R-:W-:Y:S01]  /*3fb0*/  BSSY.RECONVERGENT B1, `(.L_x_189) ;  /* 0x0000012000017945 */ /* 0x000fe20003800200 */
[----:B------:R-:W-:Y:S01]  /*3fc0*/  UMOV UR4, 0x8 ;  /* 0x0000000800047882 */ /* 0x000fe20000000000 */
[----:B------:R-:W-:Y:S02]  /*3fd0*/  UMOV UR5, 0x0 ;  /* 0x0000000000057882 */ /* 0x000fe40000000000 */
[----:B0-----:R-:W-:-:S04]  /*3fe0*/  UIMAD.WIDE.U32 UR4, UR8, 0x1, UR4 ;  /* 0x00000001080478a5 */ /* 0x001fc8000f8e0004 */
[----:B------:R-:W-:Y:S02]  /*3ff0*/  UIADD3 UR7, UPT, UPT, UR5, UR9, URZ ;  /* 0x0000000905077290 */ /* 0x000fe4000fffe0ff */
[----:B------:R-:W-:Y:S02]  /*4000*/  IMAD.U32 R13, RZ, RZ, UR5 ;  /* 0x00000005ff0d7e24 */ /* 0x000fe4000f8e00ff */
[----:B------:R-:W-:Y:S02]  /*4010*/  IMAD.U32 R12, RZ, RZ, UR4 ;  /* 0x00000004ff0c7e24 */ /* 0x000fe4000f8e00ff */
[----:B------:R-:W-:Y:S01]  /*4020*/  IMAD.U32 R13, RZ, RZ, UR7 ;  /* 0x00000007ff0d7e24 */ /* 0x000fe2000f8e00ff */
[----:B------:R-:W-:Y:S06]  /*4030*/  @P0 BRA `(.L_x_190) ;  /* 0x0000000000240947 */ /* 0x000fec0003800000 */
[----:B------:R-:W-:Y:S02]  /*4040*/  IMAD.MOV.U32 R18, RZ, RZ, 0x500 ;  /* 0x00000500ff127424 */ /* 0x000fe400078e00ff */
[----:B------:R-:W-:-:S05]  /*4050*/  IMAD.MOV.U32 R19, RZ, RZ, 0x0 ;  /* 0x00000000ff137424 */ /* 0x000fca00078e00ff */
[----:B------:R-:W2:Y:S01]  /*4060*/  ATOMG.E.ADD.64.STRONG.GPU PT, R14, desc[UR10][R12.64], R18 ;  /* 0x800000120c0e79a8 */ /* 0x000ea200081ef50a */
[----:B------:R-:W0:Y:S01]  /*4070*/  S2UR UR5, SR_CgaCtaId ;  /* 0x00000000000579c3 */ /* 0x000e220000008800 */
[----:B------:R-:W-:Y:S02]  /*4080*/  UMOV UR4, 0x400 ;  /* 0x0000040000047882 */ /* 0x000fe40000000000 */
[----:B0-----:R-:W-:Y:S01]  /*4090*/  ULEA UR4, UR5, UR4, 0x18 ;  /* 0x0000000405047291 */ /* 0x001fe2000f8ec0ff */
[----:B--2---:R-:W-:-:S05]  /*40a0*/  IADD3 R14, P0, PT, R14, UR6, RZ ;  /* 0x000000060e0e7c10 */ /* 0x004fca000ff1e0ff */
[----:B------:R-:W-:-:S05]  /*40b0*/  IMAD.X R15, RZ, RZ, R15, P0 ;  /* 0x000000ffff0f7224 */ /* 0x000fca00000e060f */
[----:B------:R0:W-:Y:S03]  /*40c0*/  STS.64 [UR4+0x98], R14 ;  /* 0x0000980eff007988 */ /* 0x0001e60008000a04 */
.L_x_190:
[----:B------:R-:W-:Y:S05]  /*40d0*/  BSYNC.RECONVERGENT B1 ;  /* 0x0000000000017941 */ /* 0x000fea0003800200 */
.L_x_189:
[----:B------:R-:W1:Y:S08]  /*40e0*/  S2UR UR5, SR_CgaCtaId ;  /* 0x00000000000579c3 */ /* 0x000e700000008800 */
[----:B------:R-:W-:Y:S06]  /*40f0*/  BAR.SYNC.DEFER_BLOCKING 0x0 ;  /* 0x0000000000007b1d */ /* 0x000fec0000010000 */
[----:B------:R-:W-:-:S02]  /*4100*/  UMOV UR4, 0x400 ;  /* 0x0000040000047882 */ /* 0x000fc40000000000 */
[----:B-1----:R-:W-:-:S06]  /*4110*/  ULEA UR4, UR5, UR4, 0x18 ;  /* 0x0000000405047291 */ /* 0x002fcc000f8ec0ff */
[----:B------:R-:W-:-:S05]  /*4120*/  IMAD.U32 R9, RZ, RZ, UR4 ;  /* 0x00000004ff097e24 */ /* 0x000fca000f8e00ff */
[----:B------:R-:W0:Y:S02]  /*4130*/  LDS.64 R18, [R9+0x98] ;  /* 0x0000980009127984 */ /* 0x000e240000000a00 */
[----:B0-----:R-:W-:-:S04]  /*4140*/  IADD3 R14, P1, PT, R18, 0x500, RZ ;  /* 0x00000500120e7810 */ /* 0x001fc80007f3e0ff */
[----:B------:R-:W-:Y:S01]  /*4150*/  ISETP.GT.U32.AND P0, PT, R14, R25, PT ;  /* 0x000000190e00720c */ /* 0x000fe20003f04070 */
[----:B------:R-:W-:-:S05]  /*4160*/  IMAD.X R15, RZ, RZ, R19, P1 ;  /* 0x000000ffff0f7224 */ /* 0x000fca00008e0613 */
[----:B------:R-:W-:-:S13]  /*4170*/  ISETP.GT.AND.EX P0, PT, R15, R16, PT, P0 ;  /* 0x000000100f00720c */ /* 0x000fda0003f04300 */
[----:B------:R-:W-:Y:S05]  /*4180*/  @P0 BRA `(.L_x_191) ;  /* 0x0000000400b40947 */ /* 0x000fea0003800000 */
[----:B------:R-:W-:Y:S01]  /*4190*/  BSSY.RECONVERGENT B1, `(.L_x_191) ;  /* 0x000006c000017945 */ /* 0x000fe20003800200 */
[----:B------:R-:W-:Y:S01]  /*41a0*/  IMAD.MOV.U32 R20, RZ, RZ, R10 ;  /* 0x000000ffff147224 */ /* 0x000fe200078e000a */
[----:B------:R-:W0:Y:S01]  /*41b0*/  LDCU.64 UR8, c[0x0][0x398] ;  /* 0x00007300ff0877ac */ /* 0x000e220008000a00 */
[----:B------:R-:W-:Y:S02]  /*41c0*/  IMAD.MOV.U32 R21, RZ, RZ, R11 ;  /* 0x000000ffff157224 */ /* 0x000fe400078e000b */
[----:B------:R-:W-:Y:S01]  /*41d0*/  IMAD.MOV.U32 R15, RZ, RZ, R7 ;  /* 0x000000ffff0f7224 */ /* 0x000fe200078e0007 */
[----:B------:R-:W1:Y:S01]  /*41e0*/  LDCU.128 UR12, c[0x0][0x380] ;  /* 0x00007000ff0c77ac */ /* 0x000e620008000c00 */
[----:B------:R-:W-:-:S07]  /*41f0*/  IMAD.MOV.U32 R14, RZ, RZ, R8 ;  /* 0x000000ffff0e7224 */ /* 0x000fce00078e0008 */
.L_x_194:
[----:B------:R-:W-:Y:S01]  /*4200*/  IADD3 R7, P0, PT, R3, R18, RZ ;  /* 0x0000001203077210 */ /* 0x000fe20007f1e0ff */
[----:B-1----:R-:W-:Y:S02]  /*4210*/  IMAD.U32 R2, RZ, RZ, UR12 ;  /* 0x0000000cff027e24 */ /* 0x002fe4000f8e00ff */
[----:B------:R-:W-:Y:S02]  /*4220*/  IMAD.U32 R4, RZ, RZ, UR13 ;  /* 0x0000000dff047e24 */ /* 0x000fe4000f8e00ff */
[----:B------:R-:W-:Y:S01]  /*4230*/  IMAD.X R25, RZ, RZ, R19, P0 ;  /* 0x000000ffff197224 */ /* 0x000fe200000e0613 */
[----:B------:R-:W-:-:S04]  /*4240*/  LEA R10, P0, R7, R2, 0x3 ;  /* 0x00000002070a7211 */ /* 0x000fc800078018ff */
[----:B------:R-:W-:-:S05]  /*4250*/  LEA.HI.X R11, R7, R4, R25, 0x3, P0 ;  /* 0x00000004070b7211 */ /* 0x000fca00000f1c19 */
[----:B------:R-:W2:Y:S04]  /*4260*/  LDG.E.64 R16, desc[UR10][R10.64] ;  /* 0x0000000a0a107981 */ /* 0x000ea8000c1e1b00 */
[----:B------:R-:W3:Y:S01]  /*4270*/  LDG.E.64 R18, desc[UR10][R10.64+0x800] ;  /* 0x0008000a0a127981 */ /* 0x000ee2000c1e1b00 */
[----:B------:R-:W-:Y:S02]  /*4280*/  IMAD.U32 R5, RZ, RZ, UR14 ;  /* 0x0000000eff057e24 */ /* 0x000fe4000f8e00ff */
[----:B------:R-:W-:-:S03]  /*4290*/  IMAD.U32 R6, RZ, RZ, UR15 ;  /* 0x0000000fff067e24 */ /* 0x000fc6000f8e00ff */
[----:B------:R-:W-:-:S04]  /*42a0*/  IADD3 R24, P0, PT, R7, R5, RZ ;  /* 0x0000000507187210 */ /* 0x000fc80007f1e0ff */
[----:B------:R-:W-:Y:S01]  /*42b0*/  IADD3 R27, P3, PT, R24, 0x100, RZ ;  /* 0x00000100181b7810 */ /* 0x000fe20007f7e0ff */
[----:B------:R-:W-:-:S04]  /*42c0*/  IMAD.X R25, R25, 0x1, R6, P0 ;  /* 0x0000000119197824 */ /* 0x000fc800000e0606 */
[----:B------:R-:W-:Y:S01]  /*42d0*/  IMAD.X R26, RZ, RZ, R25, P3 ;  /* 0x000000ffff1a7224 */ /* 0x000fe200018e0619 */
[----:B--2---:R-:W-:-:S14]  /*42e0*/  DSETP.GEU.AND P2, PT, |R20|, |R16|, PT ;  /* 0x400000101400722a */ /* 0x004fdc0003f4e200 */
[----:B------:R-:W-:-:S04]  /*42f0*/  @P2 ISETP.GE.U32.AND P0, PT, R15, R24, PT ;  /* 0x000000180f00220c */ /* 0x000fc80003f06070 */
[----:B------:R-:W-:-:S13]  /*4300*/  @P2 ISETP.GE.AND.EX P0, PT, R14, R25, PT, P0 ;  /* 0x000000190e00220c */ /* 0x000fda0003f06300 */
[----:B------:R-:W-:-:S06]  /*4310*/  @P2 DSETP.LT.OR P0, PT, |R16|, |R20|, !P0 ;  /* 0x400000141000222a */ /* 0x000fcc0004701600 */
[----:B------:R-:W-:Y:S02]  /*4320*/  @P2 FSEL R7, R20, R16, P0 ;  /* 0x0000001014072208 */ /* 0x000fe40000000000 */
[----:B------:R-:W-:Y:S02]  /*4330*/  @P2 FSEL R20, R21, R17, P0 ;  /* 0x0000001115142208 */ /* 0x000fe40000000000 */
[C---:B------:R-:W-:Y:S01]  /*4340*/  IADD3 R21, P5, PT, R24.reuse, 0x300, RZ ;  /* 0x0000030018157810 */ /* 0x040fe20007fbe0ff */
[----:B------:R-:W-:Y:S01]  /*4350*/  @P2 IMAD.MOV.U32 R16, RZ, RZ, R7 ;  /* 0x000000ffff102224 */ /* 0x000fe200078e0007 */
[C---:B------:R-:W-:Y:S01]  /*4360*/  IADD3 R7, P6, PT, R24.reuse, 0x400, RZ ;  /* 0x0000040018077810 */ /* 0x040fe20007fde0ff */
[----:B------:R-:W-:Y:S01]  /*4370*/  @P2 IMAD.MOV.U32 R17, RZ, RZ, R20 ;  /* 0x000000ffff112224 */ /* 0x000fe200078e0014 */
[----:B------:R-:W-:Y:S01]  /*4380*/  IADD3 R20, P4, PT, R24, 0x200, RZ ;  /* 0x0000020018147810 */ /* 0x000fe20007f9e0ff */
[--C-:B------:R-:W-:Y:S01]  /*4390*/  IMAD.X R23, RZ, RZ, R25.reuse, P5 ;  /* 0x000000ffff177224 */ /* 0x100fe200028e0619 */
[----:B------:R-:W-:Y:S01]  /*43a0*/  @P2 SEL R24, R15, R24, P0 ;  /* 0x000000180f182207 */ /* 0x000fe20000000000 */
[----:B------:R-:W-:-:S02]  /*43b0*/  IMAD.X R8, RZ, RZ, R25, P6 ;  /* 0x000000ffff087224 */ /* 0x000fc400030e0619 */
[----:B------:R-:W-:Y:S01]  /*43c0*/  IMAD.X R22, RZ, RZ, R25, P4 ;  /* 0x000000ffff167224 */ /* 0x000fe200020e0619 */
[----:B------:R-:W-:Y:S01]  /*43d0*/  @P2 SEL R25, R14, R25, P0 ;  /* 0x000000190e192207 */ /* 0x000fe20000000000 */
[----:B---3--:R-:W-:Y:S01]  /*43e0*/  DSETP.GEU.AND P1, PT, |R16|, |R18|, PT ;  /* 0x400000121000722a */ /* 0x008fe20003f2e200 */
[----:B------:R-:W2:-:S13]  /*43f0*/  LDG.E.64 R14, desc[UR10][R10.64+0x1000] ;  /* 0x0010000a0a0e7981 */ /* 0x000e9a000c1e1b00 */
[----:B------:R-:W-:-:S04]  /*4400*/  @P1 ISETP.GE.U32.AND P0, PT, R24, R27, PT ;  /* 0x0000001b1800120c */ /* 0x000fc80003f06070 */
[----:B------:R-:W-:-:S13]  /*4410*/  @P1 ISETP.GE.AND.EX P0, PT, R25, R26, PT, P0 ;  /* 0x0000001a1900120c */ /* 0x000fda0003f06300 */
[----:B------:R-:W-:-:S06]  /*4420*/  @P1 DSETP.LT.OR P0, PT, |R18|, |R16|, !P0 ;  /* 0x400000101200122a */ /* 0x000fcc0004701600 */
[----:B------:R-:W-:Y:S02]  /*4430*/  @P1 FSEL R28, R16, R18, P0 ;  /* 0x00000012101c1208 */ /* 0x000fe40000000000 */
[----:B------:R-:W-:Y:S02]  /*4440*/  @P1 FSEL R29, R17, R19, P0 ;  /* 0x00000013111d1208 */ /* 0x000fe40000000000 */
[----:B------:R-:W3:Y:S01]  /*4450*/  LDG.E.64 R16, desc[UR10][R10.64+0x1800] ;  /* 0x0018000a0a107981 */ /* 0x000ee2000c1e1b00 */
[----:B------:R-:W-:Y:S02]  /*4460*/  @P1 IMAD.MOV.U32 R18, RZ, RZ, R28 ;  /* 0x000000ffff121224 */ /* 0x000fe400078e001c */
[----:B------:R-:W-:Y:S01]  /*4470*/  @P1 IMAD.MOV.U32 R19, RZ, RZ, R29 ;  /* 0x000000ffff131224 */ /* 0x000fe200078e001d */
[----:B------:R-:W-:Y:S02]  /*4480*/  @P1 SEL R27, R24, R27, P0 ;  /* 0x0000001b181b1207 */ /* 0x000fe40000000000 */
[----:B------:R-:W-:Y:S01]  /*4490*/  @P1 SEL R26, R25, R26, P0 ;  /* 0x0000001a191a1207 */ /* 0x000fe20000000000 */
[----:B------:R-:W-:Y:S01]  /*44a0*/  BSSY.RECONVERGENT B2, `(.L_x_192) ;  /* 0x000001d000027945 */ /* 0x000fe20003800200 */
[----:B------:R-:W5:Y:S01]  /*44b0*/  LDG.E.64 R10, desc[UR10][R10.64+0x2000] ;  /* 0x0020000a0a0a7981 */ /* 0x000f62000c1e1b00 */
[----:B------:R-:W-:Y:S06]  /*44c0*/  BAR.SYNC.DEFER_BLOCKING 0x0 ;  /* 0x0000000000007b1d */ /* 0x000fec0000010000 */
[----:B--2---:R-:W-:-:S14]  /*44d0*/  DSETP.GEU.AND P2, PT, |R18|, |R14|, PT ;  /* 0x4000000e1200722a */ /* 0x004fdc0003f4e200 */
[----:B------:R-:W-:-:S04]  /*44e0*/  @P2 ISETP.GE.U32.AND P0, PT, R27, R20, PT ;  /* 0x000000141b00220c */ /* 0x000fc80003f06070 */
[----:B------:R-:W-:-:S13]  /*44f0*/  @P2 ISETP.GE.AND.EX P0, PT, R26, R22, PT, P0 ;  /* 0x000000161a00220c */ /* 0x000fda0003f06300 */
[----:B------:R-:W-:-:S06]  /*4500*/  @P2 DSETP.LT.OR P0, PT, |R14|, |R18|, !P0 ;  /* 0x400000120e00222a */ /* 0x000fcc0004701600 */
[----:B------:R-:W-:Y:S02]  /*4510*/  @P2 FSEL R18, R18, R14, P0 ;  /* 0x0000000e12122208 */ /* 0x000fe40000000000 */
[----:B------:R-:W-:-:S03]  /*4520*/  @P2 FSEL R19, R19, R15, P0 ;  /* 0x0000000f13132208 */ /* 0x000fc60000000000 */
[----:B------:R-:W-:Y:S02]  /*4530*/  @P2 IMAD.MOV.U32 R14, RZ, RZ, R18 ;  /* 0x000000ffff0e2224 */ /* 0x000fe400078e0012 */
[----:B------:R-:W-:-:S06]  /*4540*/  @P2 IMAD.MOV.U32 R15, RZ, RZ, R19 ;  /* 0x000000ffff0f2224 */ /* 0x000fcc00078e0013 */
[----:B---3--:R-:W-:Y:S01]  /*4550*/  DSETP.GEU.AND P1, PT, |R14|, |R16|, PT ;  /* 0x400000100e00722a */ /* 0x008fe20003f2e200 */
[----:B------:R-:W-:Y:S02]  /*4560*/  @P2 SEL R20, R27, R20, P0 ;  /* 0x000000141b142207 */ /* 0x000fe40000000000 */
[----:B------:R-:W-:Y:S02]  /*4570*/  @P2 SEL R22, R26, R22, P0 ;  /* 0x000000161a162207 */ /* 0x000fe40000000000 */
[----:B------:R-:W-:-:S09]  /*4580*/  ISETP.NE.AND P2, PT, R3, RZ, PT ;  /* 0x000000ff0300720c */ /* 0x000fd20003f45270 */
[----:B------:R-:W-:-:S04]  /*4590*/  @P1 ISETP.GE.U32.AND P0, PT, R20, R21, PT ;  /* 0x000000151400120c */ /* 0x000fc80003f06070 */
[----:B------:R-:W-:-:S13]  /*45a0*/  @P1 ISETP.GE.AND.EX P0, PT, R22, R23, PT, P0 ;  /* 0x000000171600120c */ /* 0x000fda0003f06300 */
[----:B------:R-:W-:Y:S01]  /*45b0*/  @P1 DSETP.LT.OR P0, PT, |R16|, |R14|, !P0 ;  /* 0x4000000e1000122a */ /* 0x000fe20004701600 */
[----:B------:R-:W-:-:S13]  /*45c0*/  @P2 BRA `(.L_x_193) ;  /* 0x0000000000282947 */ /* 0x000fda0003800000 */
[----:B------:R-:W-:Y:S02]  /*45d0*/  IMAD.MOV.U32 R24, RZ, RZ, 0x500 ;  /* 0x00000500ff187424 */ /* 0x000fe400078e00ff */
[----:B------:R-:W-:-:S06]  /*45e0*/  IMAD.MOV.U32 R25, RZ, RZ, 0x0 ;  /* 0x00000000ff197424 */ /* 0x000fcc00078e00ff */
[----:B------:R-:W2:Y:S01]  /*45f0*/  ATOMG.E.ADD.64.STRONG.GPU PT, R24, desc[UR10][R12.64], R24 ;  /* 0x800000180c1879a8 */ /* 0x000ea200081ef50a */
[----:B------:R-:W1:Y:S01]  /*4600*/  S2UR UR5, SR_CgaCtaId ;  /* 0x00000000000579c3 */ /* 0x000e620000008800 */
[----:B------:R-:W-:Y:S02]  /*4610*/  UMOV UR4, 0x400 ;  /* 0x0000040000047882 */ /* 0x000fe40000000000 */
[----:B-1----:R-:W-:-:S06]  /*4620*/  ULEA UR4, UR5, UR4, 0x18 ;  /* 0x0000000405047291 */ /* 0x002fcc000f8ec0ff */
[----:B------:R-:W-:Y:S01]  /*4630*/  IMAD.U32 R9, RZ, RZ, UR4 ;  /* 0x00000004ff097e24 */ /* 0x000fe2000f8e00ff */
[----:B--2---:R-:W-:-:S05]  /*4640*/  IADD3 R18, P2, PT, R24, UR6, RZ ;  /* 0x0000000618127c10 */ /* 0x004fca000ff5e0ff */
[----:B------:R-:W-:-:S05]  /*4650*/  IMAD.X R19, RZ, RZ, R25, P2 ;  /* 0x000000ffff137224 */ /* 0x000fca00010e0619 */
[----:B------:R1:W-:Y:S03]  /*4660*/  STS.64 [R9+0x98], R18 ;  /* 0x0000981209007388 */ /* 0x0003e60000000a00 */
.L_x_193:
[----:B0-----:R-:W-:Y:S05]  /*4670*/  BSYNC.RECONVERGENT B2 ;  /* 0x0000000000027941 */ /* 0x001fea0003800200 */
.L_x_192:
[----:B------:R-:W-:Y:S01]  /*4680*/  BAR.SYNC.DEFER_BLOCKING 0x0 ;  /* 0x0000000000007b1d */ /* 0x000fe20000010000 */
[----:B------:R-:W-:Y:S01]  /*4690*/  @P1 FSEL R14, R14, R16, P0 ;  /* 0x000000100e0e1208 */ /* 0x000fe20000000000 */
[----:B------:R-:W-:Y:S01]  /*46a0*/  IMAD.U32 R25, RZ, RZ, UR8 ;  /* 0x00000008ff197e24 */ /* 0x000fe2000f8e00ff */
[----:B------:R-:W-:Y:S02]  /*46b0*/  @P1 FSEL R15, R15, R17, P0 ;  /* 0x000000110f0f1208 */ /* 0x000fe40000000000 */
[----:B------:R-:W-:Y:S01]  /*46c0*/  @P1 SEL R21, R20, R21, P0 ;  /* 0x0000001514151207 */ /* 0x000fe20000000000 */
[----:B------:R-:W-:Y:S01]  /*46d0*/  @P1 IMAD.MOV.U32 R16, RZ, RZ, R14 ;  /* 0x000000ffff101224 */ /* 0x000fe200078e000e */
[----:B------:R-:W-:Y:S01]  /*46e0*/  @P1 SEL R23, R22, R23, P0 ;  /* 0x0000001716171207 */ /* 0x000fe20000000000 */
[----:B------:R-:W-:-:S06]  /*46f0*/  @P1 IMAD.MOV.U32 R17, RZ, RZ, R15 ;  /* 0x000000ffff111224 */ /* 0x000fcc00078e000f */
[----:B-----5:R-:W-:Y:S01]  /*4700*/  DSETP.GEU.AND P2, PT, |R16|, |R10|, PT ;  /* 0x4000000a1000722a */ /* 0x020fe20003f4e200 */
[----:B-1----:R-:W0:-:S13]  /*4710*/  LDS.64 R18, [R9+0x98] ;  /* 0x0000980009127984 */ /* 0x002e1a0000000a00 */
[----:B------:R-:W-:-:S04]  /*4720*/  @P2 ISETP.GE.U32.AND P0, PT, R21, R7, PT ;  /* 0x000000071500220c */ /* 0x000fc80003f06070 */
[----:B------:R-:W-:-:S13]  /*4730*/  @P2 ISETP.GE.AND.EX P0, PT, R23, R8, PT, P0 ;  /* 0x000000081700220c */ /* 0x000fda0003f06300 */
[----:B------:R-:W-:-:S06]  /*4740*/  @P2 DSETP.LT.OR P0, PT, |R10|, |R16|, !P0 ;  /* 0x400000100a00222a */ /* 0x000fcc0004701600 */
[----:B------:R-:W-:Y:S02]  /*4750*/  @P2 FSEL R17, R17, R11, P0 ;  /* 0x0000000b11112208 */ /* 0x000fe40000000000 */
[----:B------:R-:W-:Y:S02]  /*4760*/  @P2 SEL R7, R21, R7, P0 ;  /* 0x0000000715072207 */ /* 0x000fe40000000000 */
[----:B------:R-:W-:Y:S01]  /*4770*/  @P2 SEL R8, R23, R8, P0 ;  /* 0x0000000817082207 */ /* 0x000fe20000000000 */
[----:B------:R-:W-:-:S04]  /*4780*/  @P2 IMAD.MOV.U32 R11, RZ, RZ, R17 ;  /* 0x000000ffff0b2224 */ /* 0x000fc800078e0011 */
[----:B------:R-:W-:Y:S01]  /*4790*/  IMAD.MOV.U32 R21, RZ, RZ, R11 ;  /* 0x000000ffff157224 */ /* 0x000fe200078e000b */
[----:B0-----:R-:W-:-:S04]  /*47a0*/  IADD3 R14, P3, PT, R18, 0x500, RZ ;  /* 0x00000500120e7810 */ /* 0x001fc80007f7e0ff */
[----:B------:R-:W-:Y:S01]  /*47b0*/  ISETP.GT.U32.AND P1, PT, R14, R25, PT ;  /* 0x000000190e00720c */ /* 0x000fe20003f24070 */
[----:B------:R-:W-:Y:S01]  /*47c0*/  IMAD.X R15, RZ, RZ, R19, P3 ;  /* 0x000000ffff0f7224 */ /* 0x000fe200018e0613 */
[----:B------:R-:W-:Y:S01]  /*47d0*/  @P2 FSEL R14, R16, R10, P0 ;  /* 0x0000000a100e2208 */ /* 0x000fe20000000000 */
[----:B------:R-:W-:-:S04]  /*47e0*/  IMAD.U32 R16, RZ, RZ, UR9 ;  /* 0x00000009ff107e24 */ /* 0x000fc8000f8e00ff */
[----:B------:R-:W-:Y:S01]  /*47f0*/  @P2 IMAD.MOV.U32 R10, RZ, RZ, R14 ;  /* 0x000000ffff0a2224 */ /* 0x000fe200078e000e */
[----:B------:R-:W-:Y:S01]  /*4800*/  ISETP.GT.AND.EX P0, PT, R15, R16, PT, P1 ;  /* 0x000000100f00720c */ /* 0x000fe20003f04310 */
[----:B------:R-:W-:Y:S01]  /*4810*/  IMAD.MOV.U32 R14, RZ, RZ, R8 ;  /* 0x000000ffff0e7224 */ /* 0x000fe200078e0008 */
[----:B------:R-:W-:Y:S01]  /*4820*/  MOV R15, R7 ;  /* 0x00000007000f7202 */ /* 0x000fe20000000f00 */
[----:B------:R-:W-:-:S10]  /*4830*/  IMAD.MOV.U32 R20, RZ, RZ, R10 ;  /* 0x000000ffff147224 */ /* 0x000fd400078e000a */
[----:B------:R-:W-:Y:S05]  /*4840*/  @!P0 BRA `(.L_x_194) ;  /* 0xfffffff8006c8947 */ /* 0x000fea000383ffff */
[----:B------:R-:W-:Y:S05]  /*4850*/  BSYNC.RECONVERGENT B1 ;  /* 0x0000000000017941 */ /* 0x000fea0003800200 */
.L_x_191:
[----:B------:R-:W-:Y:S01]  /*4860*/  ISETP.GE.U32.AND P0, PT, R18, R25, PT ;  /* 0x000000191200720c */ /* 0x000fe20003f06070 */
[----:B------:R-:W-:Y:S03]  /*4870*/  BSSY.RECONVERGENT B1, `(.L_x_188) ;  /* 0x00000b1000017945 */ /* 0x000fe60003800200 */
[----:B------:R-:W-:-:S13]  /*4880*/  ISETP.GE.AND.EX P0, PT, R19, R16, PT, P0 ;  /* 0x000000101300720c */ /* 0x000fda0003f06300 */
[----:B------:R-:W-:Y:S05]  /*4890*/  @P0 BRA `(.L_x_195) ;  /* 0x0000000800b80947 */ /* 0x000fea0003800000 */
[----:B------:R-:W-:-:S05]  /*48a0*/  IMAD.IADD R20, R25, 0x1, -R18 ;  /* 0x0000000119147824 */ /* 0x000fca00078e0a12 */
[----:B------:R-:W-:-:S13]  /*48b0*/  ISETP.GE.AND P0, PT, R3, R20, PT ;  /* 0x000000140300720c */ /* 0x000fda0003f06270 */
[----:B------:R-:W-:Y:S05]  /*48c0*/  @P0 BRA `(.L_x_195) ;  /* 0x0000000800ac0947 */ /* 0x000fea0003800000 */
[----:B------:R-:W-:Y:S01]  /*48d0*/  LOP3.LUT R9, RZ, R3, RZ, 0x33, !PT ;  /* 0x00000003ff097212 */ /* 0x000fe200078e33ff */
[----:B------:R-:W-:Y:S03]  /*48e0*/  BSSY.RECONVERGENT B2, `(.L_x_196) ;  /* 0x0000035000027945 */ /* 0x000fe60003800200 */
[----:B------:R-:W-:-:S04]  /*48f0*/  IADD3 R25, PT, PT, -R18, R25, R9 ;  /* 0x0000001912197210 */ /* 0x000fc80007ffe109 */
[----:B------:R-:W-:-:S04]  /*4900*/  LOP3.LUT R9, R25, 0x300, RZ, 0xc0, !PT ;  /* 0x0000030019097812 */ /* 0x000fc800078ec0ff */
[----:B------:R-:W-:Y:S01]  /*4910*/  ISETP.NE.AND P0, PT, R9, 0x300, PT ;  /* 0x000003000900780c */ /* 0x000fe20003f05270 */
[----:B------:R-:W-:-:S12]  /*4920*/  IMAD.MOV.U32 R9, RZ, RZ, R3 ;  /* 0x000000ffff097224 */ /* 0x000fd800078e0003 */
[----:B------:R-:W-:Y:S05]  /*4930*/  @!P0 BRA `(.L_x_197) ;  /* 0x0000000000bc8947 */ /* 0x000fea0003800000 */
[----:B------:R-:W-:Y:S02]  /*4940*/  IADD3 R15, P0, PT, R3, R18, RZ ;  /* 0x00000012030f7210 */ /* 0x000fe40007f1e0ff */
[----:B------:R-:W-:Y:S02]  /*4950*/  LEA.HI R9, R25, 0x1, RZ, 0x18 ;  /* 0x0000000119097811 */ /* 0x000fe400078fc0ff */
[C---:B------:R-:W-:Y:S01]  /*4960*/  LEA R2, P1, R15.reuse, R2, 0x3 ;  /* 0x000000020f027211 */ /* 0x040fe200078218ff */
[----:B------:R-:W-:Y:S01]  /*4970*/  IMAD.X R13, RZ, RZ, R19, P0 ;  /* 0x000000ffff0d7224 */ /* 0x000fe200000e0613 */
[----:B------:R-:W-:Y:S02]  /*4980*/  IADD3 R14, P0, PT, R15, R5, RZ ;  /* 0x000000050f0e7210 */ /* 0x000fe40007f1e0ff */
[----:B------:R-:W-:Y:S01]  /*4990*/  LOP3.LUT R5, R9, 0x3, RZ, 0xc0, !PT ;  /* 0x0000000309057812 */ /* 0x000fe200078ec0ff */
[----:B------:R-:W-:Y:S01]  /*49a0*/  IMAD.MOV.U32 R9, RZ, RZ, R3 ;  /* 0x000000ffff097224 */ /* 0x000fe200078e0003 */
[----:B------:R-:W-:Y:S01]  /*49b0*/  LEA.HI.X R15, R15, R4, R13, 0x3, P1 ;  /* 0x000000040f0f7211 */ /* 0x000fe200008f1c0d */
[----:B------:R-:W-:-:S02]  /*49c0*/  IMAD.X R16, R13, 0x1, R6, P0 ;  /* 0x000000010d107824 */ /* 0x000fc400000e0606 */
[----:B------:R-:W-:-:S07]  /*49d0*/  IMAD.MOV R6, RZ, RZ, -R5 ;  /* 0x000000ffff067224 */ /* 0x000fce00078e0a05 */
.L_x_200:
        /* <DEDUP_REMOVED lines=9> */
[----:B------:R-:W-:Y:S02]  /*4a70*/  IMAD.MOV.U32 R4, RZ, RZ, R10 ;  /* 0x000000ffff047224 */ /* 0x000fe400078e000a */
        /* <DEDUP_REMOVED lines=21> */
.L_x_199:
[----:B------:R-:W-:Y:S05]  /*4bd0*/  BSYNC.RECONVERGENT B3 ;  /* 0x0000000000037941 */ /* 0x000fea0003800200 */
.L_x_198:
[----:B------:R-:W-:Y:S01]  /*4be0*/  IADD3 R14, P0, PT, R14, 0x100, RZ ;  /* 0x000001000e0e7810 */ /* 0x000fe20007f1e0ff */
[----:B------:R-:W-:Y:S02]  /*4bf0*/  VIADD R9, R9, 0x100 ;  /* 0x0000010009097836 */ /* 0x000fe40000000000 */
[----:B------:R-:W-:Y:S02]  /*4c00*/  IMAD.X R15, RZ, RZ, R15, P3 ;  /* 0x000000ffff0f7224 */ /* 0x000fe400018e060f */
[----:B------:R-:W-:Y:S01]  /*4c10*/  IMAD.X R16, RZ, RZ, R16, P0 ;  /* 0x000000ffff107224 */ /* 0x000fe200000e0610 */
[----:B------:R-:W-:Y:S07]  /*4c20*/  @P2 BRA `(.L_x_200) ;  /* 0xfffffffc006c2947 */ /* 0x000fee000383ffff */
.L_x_197:
[----:B------:R-:W-:Y:S05]  /*4c30*/  BSYNC.RECONVERGENT B2 ;  /* 0x0000000000027941 */ /* 0x000fea0003800200 */
.L_x_196:
[----:B------:R-:W-:-:S13]  /*4c40*/  ISETP.GE.U32.AND P0, PT, R25, 0x300, PT ;  /* 0x000003001900780c */ /* 0x000fda0003f06070 */
[----:B------:R-:W-:Y:S05]  /*4c50*/  @!P0 BRA `(.L_x_195) ;  /* 0x0000000400c88947 */ /* 0x000fea0003800000 */
[----:B------:R-:W0:Y:S01]  /*4c60*/  LDC.64 R16, c[0x0][0x380] ;  /* 0x0000e000ff107b82 */ /* 0x000e220000000a00 */
[----:B------:R-:W-:-:S07]  /*4c70*/  VIADD R21, R9, 0x200 ;  /* 0x0000020009157836 */ /* 0x000fce0000000000 */
[----:B------:R-:W1:Y:S02]  /*4c80*/  LDC.64 R14, c[0x0][0x388] ;  /* 0x0000e200ff0e7b82 */ /* 0x000e640000000a00 */
.L_x_209:
[----:B------:R-:W-:-:S05]  /*4c90*/  VIADD R5, R21, 0xfffffe00 ;  /* 0xfffffe0015057836 */ /* 0x000fca0000000000 */
[----:B------:R-:W-:-:S05]  /*4ca0*/  IADD3 R5, P0, PT, R5, R18, RZ ;  /* 0x0000001205057210 */ /* 0x000fca0007f1e0ff */
[----:B------:R-:W-:Y:S01]  /*4cb0*/  IMAD.X R2, RZ, RZ, R19, P0 ;  /* 0x000000ffff027224 */ /* 0x000fe200000e0613 */
[----:B0-----:R-:W-:-:S04]  /*4cc0*/  LEA R22, P0, R5, R16, 0x3 ;  /* 0x0000001005167211 */ /* 0x001fc800078018ff */
[----:B------:R-:W-:-:S05]  /*4cd0*/  LEA.HI.X R23, R5, R17, R2, 0x3, P0 ;  /* 0x0000001105177211 */ /* 0x000fca00000f1c02 */
[----:B------:R-:W2:Y:S04]  /*4ce0*/  LDG.E.64 R24, desc[UR10][R22.64] ;  /* 0x0000000a16187981 */ /* 0x000ea8000c1e1b00 */
[----:B------:R0:W5:Y:S01]  /*4cf0*/  LDG.E.64 R12, desc[UR10][R22.64+0x800] ;  /* 0x0008000a160c7981 */ /* 0x000162000c1e1b00 */
        /* <DEDUP_REMOVED lines=23> */
.L_x_202:
[----:B------:R-:W-:Y:S05]  /*4e70*/  BSYNC.RECONVERGENT B2 ;  /* 0x0000000000027941 */ /* 0x000fea0003800200 */
.L_x_201:
[----:B------:R0:W5:Y:S04]  /*4e80*/  LDG.E.64 R6, desc[UR10][R22.64+0x1000] ;  /* 0x0010000a16067981 */ /* 0x000168000c1e1b00 */
[----:B------:R0:W5:Y:S02]  /*4e90*/  LDG.E.64 R24, desc[UR10][R22.64+0x1800] ;  /* 0x0018000a16187981 */ /* 0x000164000c1e1b00 */
[----:B-----5:R-:W-:Y:S01]  /*4ea0*/  DSETP.GEU.AND P0, PT, |R4|, |R12|, PT ;  /* 0x4000000c0400722a */ /* 0x020fe20003f0e200 */
[----:B------:R-:W-:Y:S01]  /*4eb0*/  VIADD R11, R21, 0xffffff00 ;  /* 0xffffff00150b7836 */ /* 0x000fe20000000000 */
[----:B------:R-:W-:Y:S01]  /*4ec0*/  BSSY.RECONVERGENT B2, `(.L_x_203) ;  /* 0x0000016000027945 */ /* 0x000fe20003800200 */
[----:B------:R-:W-:-:S03]  /*4ed0*/  IMAD.MOV.U32 R10, RZ, RZ, R12 ;  /* 0x000000ffff0a7224 */ /* 0x000fc600078e000c */
[----:B------:R-:W-:Y:S01]  /*4ee0*/  IADD3 R28, P1, P2, R18, R14, R11 ;  /* 0x0000000e121c7210 */ /* 0x000fe20007a3e00b */
[----:B------:R-:W-:-:S03]  /*4ef0*/  IMAD.MOV.U32 R11, RZ, RZ, R13 ;  /* 0x000000ffff0b7224 */ /* 0x000fc600078e000d */
[----:B------:R-:W-:Y:S01]  /*4f00*/  IADD3.X R27, PT, PT, R19, R15, RZ, P1, P2 ;  /* 0x0000000f131b7210 */ /* 0x000fe20000fe44ff */
[----:B------:R-:W-:-:S04]  /*4f10*/  IMAD.MOV.U32 R8, RZ, RZ, R28 ;  /* 0x000000ffff087224 */ /* 0x000fc800078e001c */
        /* <DEDUP_REMOVED lines=16> */
.L_x_204:
[----:B------:R-:W-:Y:S05]  /*5020*/  BSYNC.RECONVERGENT B2 ;  /* 0x0000000000027941 */ /* 0x000fea0003800200 */
.L_x_203:
[----:B------:R-:W-:Y:S01]  /*5030*/  DSETP.GEU.AND P0, PT, |R10|, |R6|, PT ;  /* 0x400000060a00722a */ /* 0x000fe20003f0e200 */
[----:B------:R-:W-:Y:S01]  /*5040*/  IADD3 R23, P1, P2, R18, R14, R21 ;  /* 0x0000000e12177210 */ /* 0x000fe20007a3e015 */
[----:B------:R-:W-:Y:S01]  /*5050*/  BSSY.RECONVERGENT B2, `(.L_x_205) ;  /* 0x0000016000027945 */ /* 0x000fe20003800200 */
[----:B------:R-:W-:Y:S02]  /*5060*/  VIADD R13, R21, 0x100 ;  /* 0x00000100150d7836 */ /* 0x000fe40000000000 */
[----:B------:R-:W-:Y:S01]  /*5070*/  IADD3.X R27, PT, PT, R19, R15, RZ, P1, P2 ;  /* 0x0000000f131b7210 */ /* 0x000fe20000fe44ff */
[----:B------:R-:W-:Y:S02]  /*5080*/  IMAD.MOV.U32 R2, RZ, RZ, R23 ;  /* 0x000000ffff027224 */ /* 0x000fe400078e0017 */
        /* <DEDUP_REMOVED lines=18> */
.L_x_206:
[----:B------:R-:W-:Y:S05]  /*51b0*/  BSYNC.RECONVERGENT B2 ;  /* 0x0000000000027941 */ /* 0x000fea0003800200 */
.L_x_205:
[----:B------:R-:W-:Y:S01]  /*51c0*/  DSETP.GEU.AND P0, PT, |R4|, |R24|, PT ;  /* 0x400000180400722a */ /* 0x000fe20003f0e200 */
[----:B------:R-:W-:Y:S01]  /*51d0*/  IADD3 R13, P1, P2, R18, R14, R13 ;  /* 0x0000000e120d7210 */ /* 0x000fe20007a3e00d */
[----:B------:R-:W-:Y:S01]  /*51e0*/  BSSY.RECONVERGENT B2, `(.L_x_207) ;  /* 0x0000015000027945 */ /* 0x000fe20003800200 */
[----:B------:R-:W-:Y:S02]  /*51f0*/  IMAD.MOV.U32 R10, RZ, RZ, R24 ;  /* 0x000000ffff0a7224 */ /* 0x000fe400078e0018 */
[----:B------:R-:W-:Y:S01]  /*5200*/  IADD3.X R6, PT, PT, R19, R15, RZ, P1, P2 ;  /* 0x0000000f13067210 */ /* 0x000fe20000fe44ff */
[----:B------:R-:W-:Y:S02]  /*5210*/  IMAD.MOV.U32 R7, RZ, RZ, R13 ;  /* 0x000000ffff077224 */ /* 0x000fe400078e000d */
[----:B------:R-:W-:Y:S02]  /*5220*/  IMAD.MOV.U32 R11, RZ, RZ, R25 ;  /* 0x000000ffff0b7224 */ /* 0x000fe400078e0019 */
[----:B------:R-:W-:-:S04]  /*5230*/  IMAD.MOV.U32 R8, RZ, RZ, R6 ;  /* 0x000000ffff087224 */ /* 0x000fc800078e0006 */
[----:B------:R-:W-:Y:S05]  /*5240*/  @!P0 BRA `(.L_x_208) ;  /* 0x0000000000388947 */ /* 0x000fea0003800000 */
[----:B------:R-:W-:Y:S01]  /*5250*/  DSETP.GEU.AND P0, PT, |R24|, |R4|, PT ;  /* 0x400000041800722a */ /* 0x000fe20003f0e200 */
[----:B------:R-:W-:Y:S01]  /*5260*/  MOV R7, R2 ;  /* 0x0000000200077202 */ /* 0x000fe20000000f00 */
[----:B------:R-:W-:Y:S02]  /*5270*/  IMAD.MOV.U32 R8, RZ, RZ, R9 ;  /* 0x000000ffff087224 */ /* 0x000fe400078e0009 */
[----:B------:R-:W-:Y:S02]  /*5280*/  IMAD.MOV.U32 R10, RZ, RZ, R4 ;  /* 0x000000ffff0a7224 */ /* 0x000fe400078e0004 */
[----:B------:R-:W-:-:S08]  /*5290*/  IMAD.MOV.U32 R11, RZ, RZ, R5 ;  /* 0x000000ffff0b7224 */ /* 0x000fd000078e0005 */
        /* <DEDUP_REMOVED lines=9> */
.L_x_208:
[----:B------:R-:W-:Y:S05]  /*5330*/  BSYNC.RECONVERGENT B2 ;  /* 0x0000000000027941 */ /* 0x000fea0003800200 */
.L_x_207:
[C---:B------:R-:W-:Y:S02]  /*5340*/  VIADD R5, R21.reuse, 0x200 ;  /* 0x0000020015057836 */ /* 0x040fe40000000000 */
[----:B------:R-:W-:-:S03]  /*5350*/  VIADD R21, R21, 0x400 ;  /* 0x0000040015157836 */ /* 0x000fc60000000000 */
[----:B------:R-:W-:-:S13]  /*5360*/  ISETP.GE.AND P0, PT, R5, R20, PT ;  /* 0x000000140500720c */ /* 0x000fda0003f06270 */
[----:B------:R-:W-:Y:S05]  /*5370*/  @!P0 BRA `(.L_x_209) ;  /* 0xfffffff800448947 */ /* 0x000fea000383ffff */
.L_x_195:
[----:B------:R-:W-:Y:S05]  /*5380*/  BSYNC.RECONVERGENT B1 ;  /* 0x0000000000017941 */ /* 0x000fea0003800200 */
.L_x_188:
        /* <DEDUP_REMOVED lines=32> */
.L_x_211:
[----:B------:R-:W-:Y:S05]  /*5590*/  BSYNC.RECONVERGENT B1 ;  /* 0x0000000000017941 */ /* 0x000fea0003800200 */
.L_x_210:
        /* <DEDUP_REMOVED lines=31> */
.L_x_213:
[----:B------:R-:W-:Y:S05]  /*5790*/  BSYNC.RECONVERGENT B1 ;  /* 0x0000000000017941 */ /* 0x000fea0003800200 */
.L_x_212:
        /* <DEDUP_REMOVED lines=31> */
.L_x_215:
[----:B------:R-:W-:Y:S05]  /*5990*/  BSYNC.RECONVERGENT B1 ;  /* 0x0000000000017941 */ /* 0x000fea0003800200 */
.L_x_214:
[----:B------:R-:W-:Y:S01]  /*59a0*/  ISETP.GT.AND P0, PT, R2, 0x17, PT ;  /* 0x000000170200780c */ /* 0x000fe20003f04270 */
[----:B-1----:R1:W1:Y:S01]  /*59b0*/  SHFL.DOWN PT, R6, R4, 0x8, 0x1f ;  /* 0x09001f0004067f89 */ /* 0x00226200000e0000 */
[----:B------:R-:W-:Y:S01]  /*59c0*/  BSSY.RECONVERGENT B1, `(.L_x_216) ;  /* 0x000001d000017945 */ /* 0x000fe20003800200 */
[----:B--2---:R-:W-:Y:S02]  /*59d0*/  IMAD.MOV.U32 R12, RZ, RZ, R10 ;  /* 0x000000ffff0c7224 */ /* 0x004fe400078e000a */
[----:B------:R2:W1:Y:S01]  /*59e0*/  SHFL.DOWN PT, R7, R5, 0x8, 0x1f ;  /* 0x09001f0005077f89 */ /* 0x00046200000e0000 */
[----:B------:R-:W-:Y:S02]  /*59f0*/  IMAD.MOV.U32 R13, RZ, RZ, R11 ;  /* 0x000000ffff0d7224 */ /* 0x000fe400078e000b */
[----:B------:R-:W-:Y:S01]  /*5a00*/  IMAD.MOV.U32 R8, RZ, RZ, R4 ;  /* 0x000000ffff087224 */ /* 0x000fe200078e0004 */
[----:B0-----:R2:W0:Y:S01]  /*5a10*/  SHFL.DOWN PT, R15, R10, 0x8, 0x1f ;  /* 0x09001f000a0f7f89 */ /* 0x00142200000e0000 */
[----:B----4-:R-:W-:-:S03]  /*5a20*/  IMAD.MOV.U32 R9, RZ, RZ, R5 ;  /* 0x000000ffff097224 */ /* 0x010fc600078e0005 */
[----:B---3--:R2:W3:Y:S01]  /*5a30*/  SHFL.DOWN PT, R14, R11, 0x8, 0x1f ;  /* 0x09001f000b0e7f89 */ /* 0x0084e200000e0000 */
[----:B------:R-:W-:Y:S05]  /*5a40*/  @P0 BRA `(.L_x_217) ;  /* 0x0000000000500947 */ /* 0x000fea0003800000 */
[----:B-1----:R-:W-:Y:S01]  /*5a50*/  DSETP.GEU.AND P0, PT, |R4|, |R6|, PT ;  /* 0x400000060400722a */ /* 0x002fe20003f0e200 */
        /* <DEDUP_REMOVED lines=19> */
.L_x_217:
[----:B------:R-:W-:Y:S05]  /*5b90*/  BSYNC.RECONVERGENT B1 ;  /* 0x0000000000017941 */ /* 0x000fea0003800200 */
.L_x_216:
[----:B------:R-:W-:Y:S01]  /*5ba0*/  ISETP.GT.AND P0, PT, R2, 0xf, PT ;  /* 0x0000000f0200780c */ /* 0x000fe20003f04270 */
[----:B--2---:R2:W4:Y:S01]  /*5bb0*/  SHFL.DOWN PT, R10, R8, 0x10, 0x1f ;  /* 0x0a001f00080a7f89 */ /* 0x00452200000e0000 */
[----:B------:R-:W-:Y:S01]  /*5bc0*/  BSSY.RECONVERGENT B1, `(.L_x_218) ;  /* 0x000001d000017945 */ /* 0x000fe20003800200 */
[----:B-1----:R-:W-:Y:S02]  /*5bd0*/  IMAD.MOV.U32 R4, RZ, RZ, R12 ;  /* 0x000000ffff047224 */ /* 0x002fe400078e000c */
[----:B------:R2:W1:Y:S01]  /*5be0*/  SHFL.DOWN PT, R11, R9, 0x10, 0x1f ;  /* 0x0a001f00090b7f89 */ /* 0x00046200000e0000 */
[----:B------:R-:W-:Y:S02]  /*5bf0*/  IMAD.MOV.U32 R5, RZ, RZ, R13 ;  /* 0x000000ffff057224 */ /* 0x000fe400078e000d */
[----:B------:R-:W-:Y:S01]  /*5c00*/  IMAD.MOV.U32 R6, RZ, RZ, R8 ;  /* 0x000000ffff067224 */ /* 0x000fe200078e0008 */
[----:B0-----:R2:W0:Y:S01]  /*5c10*/  SHFL.DOWN PT, R15, R12, 0x10, 0x1f ;  /* 0x0a001f000c0f7f89 */ /* 0x00142200000e0000 */
[----:B------:R-:W-:-:S03]  /*5c20*/  IMAD.MOV.U32 R7, RZ, RZ, R9 ;  /* 0x000000ffff077224 */ /* 0x000fc600078e0009 */
[----:B---3--:R2:W3:Y:S01]  /*5c30*/  SHFL.DOWN PT, R14, R13, 0x10, 0x1f ;  /* 0x0a001f000d0e7f89 */ /* 0x0084e200000e0000 */
        /* <DEDUP_REMOVED lines=21> */
.L_x_219:
[----:B------:R-:W-:Y:S05]  /*5d90*/  BSYNC.RECONVERGENT B1 ;  /* 0x0000000000017941 */ /* 0x000fea0003800200 */
.L_x_218:
[----:B------:R-:W-:Y:S01]  /*5da0*/  ISETP.NE.AND P0, PT, R2, RZ, PT ;  /* 0x000000ff0200720c */ /* 0x000fe20003f05270 */
[----:B------:R-:W-:-:S12]  /*5db0*/  BSSY.RECONVERGENT B1, `(.L_x_220) ;  /* 0x000000a000017945 */ /* 0x000fd80003800200 */
[----:B------:R-:W-:Y:S05]  /*5dc0*/  @P0 BRA `(.L_x_221) ;  /* 0x0000000000200947 */ /* 0x000fea0003800000 */
[----:B--2---:R-:W2:Y:S01]  /*5dd0*/  S2R R9, SR_CgaCtaId ;  /* 0x0000000000097919 */ /* 0x004ea20000008800 */
[----:B------:R-:W-:Y:S02]  /*5de0*/  MOV R8, 0x400 ;  /* 0x0000040000087802 */ /* 0x000fe40000000f00 */
[----:B------:R-:W-:-:S04]  /*5df0*/  SHF.R.U32.HI R2, RZ, 0x1, R3 ;  /* 0x00000001ff027819 */ /* 0x000fc80000011603 */
[----:B------:R-:W-:Y:S02]  /*5e00*/  LOP3.LUT R2, R2, 0x1f0, RZ, 0xc0, !PT ;  /* 0x000001f002027812 */ /* 0x000fe400078ec0ff */
[----:B--2---:R-:W-:-:S05]  /*5e10*/  LEA R9, R9, R8, 0x18 ;  /* 0x0000000809097211 */ /* 0x004fca00078ec0ff */
[----:B------:R-:W-:-:S05]  /*5e20*/  IMAD.IADD R9, R2, 0x1, R9 ;  /* 0x0000000102097824 */ /* 0x000fca00078e0209 */
[----:B------:R2:W-:Y:S04]  /*5e30*/  STS.64 [R9+0x10], R4 ;  /* 0x0000100409007388 */ /* 0x0005e80000000a00 */
[----:B------:R2:W-:Y:S02]  /*5e40*/  STS.64 [R9+0x8], R6 ;  /* 0x0000080609007388 */ /* 0x0005e40000000a00 */
.L_x_221:
[----:B------:R-:W-:Y:S05]  /*5e50*/  BSYNC.RECONVERGENT B1 ;  /* 0x0000000000017941 */ /* 0x000fea0003800200 */
.L_x_220:
[----:B------:R-:W-:Y:S01]  /*5e60*/  BAR.SYNC.DEFER_BLOCKING 0x0 ;  /* 0x0000000000007b1d */ /* 0x000fe20000010000 */
[----:B------:R-:W-:-:S13]  /*5e70*/  ISETP.NE.AND P1, PT, R3, RZ, PT ;  /* 0x000000ff0300720c */ /* 0x000fda0003f25270 */
[----:B------:R-:W-:Y:S05]  /*5e80*/  @P1 BRA `(.L_x_149) ;  /* 0x00000008008c1947 */ /* 0x000fea0003800000 */
[----:B------:R-:W5:Y:S01]  /*5e90*/  S2R R3, SR_CgaCtaId ;  /* 0x0000000000037919 */ /* 0x000f620000008800 */
[----:B------:R-:W-:Y:S01]  /*5ea0*/  MOV R20, 0x400 ;  /* 0x0000040000147802 */ /* 0x000fe20000000f00 */
[----:B------:R-:W-:Y:S03]  /*5eb0*/  BSSY.RECONVERGENT B1, `(.L_x_222) ;  /* 0x000001a000017945 */ /* 0x000fe60003800200 */
[----:B-----5:R-:W-:-:S05]  /*5ec0*/  LEA R20, R3, R20, 0x18 ;  /* 0x0000001403147211 */ /* 0x020fca00078ec0ff */
[----:B------:R-:W5:Y:S04]  /*5ed0*/  LDS.64 R16, [R20+0x18] ;  /* 0x0000180014107984 */ /* 0x000f680000000a00 */
[----:B-12-4-:R-:W1:Y:S04]  /*5ee0*/  LDS.128 R8, [R20+0x20] ;  /* 0x0000200014087984 */ /* 0x016e680000000c00 */
[----:B------:R2:W4:Y:S04]  /*5ef0*/  LDS.64 R2, [R20+0x80] ;  /* 0x0000800014027984 */ /* 0x0005280000000a00 */
[----:B0--3--:R2:W0:Y:S01]  /*5f00*/  LDS.128 R12, [R20+0x30] ;  /* 0x00003000140c7984 */ /* 0x0094220000000c00 */
[----:B-----5:R-:W-:Y:S01]  /*5f10*/  DSETP.GEU.AND P0, PT, |R6|, |R16|, PT ;  /* 0x400000100600722a */ /* 0x020fe20003f0e200 */
[----:B------:R-:W-:-:S02]  /*5f20*/  IMAD.MOV.U32 R22, RZ, RZ, R16 ;  /* 0x000000ffff167224 */ /* 0x000fc400078e0010 */
[----:B------:R-:W-:Y:S02]  /*5f30*/  IMAD.MOV.U32 R23, RZ, RZ, R17 ;  /* 0x000000ffff177224 */ /* 0x000fe400078e0011 */
[----:B-1----:R-:W-:Y:S02]  /*5f40*/  IMAD.MOV.U32 R25, RZ, RZ, R8 ;  /* 0x000000ffff197224 */ /* 0x002fe400078e0008 */
[----:B------:R-:W-:-:S07]  /*5f50*/  IMAD.MOV.U32 R21, RZ, RZ, R9 ;  /* 0x000000ffff157224 */ /* 0x000fce00078e0009 */
[----:B0-2-4-:R-:W-:Y:S05]  /*5f60*/  @!P0 BRA `(.L_x_223) ;  /* 0x0000000000388947 */ /* 0x015fea0003800000 */
        /* <DEDUP_REMOVED lines=14> */
.L_x_223:
[----:B------:R-:W-:Y:S05]  /*6050*/  BSYNC.RECONVERGENT B1 ;  /* 0x0000000000017941 */ /* 0x000fea0003800200 */
.L_x_222:
        /* <DEDUP_REMOVED lines=23> */
.L_x_225:
[----:B------:R-:W-:Y:S05]  /*61d0*/  BSYNC.RECONVERGENT B1 ;  /* 0x0000000000017941 */ /* 0x000fea0003800200 */
.L_x_224:
        /* <DEDUP_REMOVED lines=21> */
.L_x_227:
[----:B------:R-:W-:Y:S05]  /*6330*/  BSYNC.RECONVERGENT B1 ;  /* 0x0000000000017941 */ /* 0x000fea0003800200 */
.L_x_226:
        /* <DEDUP_REMOVED lines=23> */
.L_x_229:
[----:B------:R-:W-:Y:S05]  /*64b0*/  BSYNC.RECONVERGENT B1 ;  /* 0x0000000000017941 */ /* 0x000fea0003800200 */
.L_x_228:
        /* <DEDUP_REMOVED lines=21> */
.L_x_231:
[----:B------:R-:W-:Y:S05]  /*6610*/  BSYNC.RECONVERGENT B1 ;  /* 0x0000000000017941 */ /* 0x000fea0003800200 */
.L_x_230:
        /* <DEDUP_REMOVED lines=21> */
.L_x_233:
[----:B------:R-:W-:Y:S05]  /*6770*/  BSYNC.RECONVERGENT B1 ;  /* 0x0000000000017941 */ /* 0x000fea0003800200 */
.L_x_232:
        /* <DEDUP_REMOVED lines=20> */
.L_x_149:
[----:B------:R-:W-:Y:S05]  /*68c0*/  BSYNC.RECONVERGENT B0 ;  /* 0x0000000000007941 */ /* 0x000fea0003800200 */
.L_x_116:
[----:B------:R-:W-:Y:S05]  /*68d0*/  @P1 EXIT ;  /* 0x000000000000194d */ /* 0x000fea0003800000 */
[----:B01--4-:R-:W0:Y:S02]  /*68e0*/  LDC.64 R2, c[0x0][0x390] ;  /* 0x0000e400ff027b82 */ /* 0x013e240000000a00 */
[----:B0-----:R-:W-:-:S05]  /*68f0*/  IMAD.WIDE.U32 R2, R0, 0x10, R2 ;  /* 0x0000001000027825 */ /* 0x001fca00078e0002 */
[----:B------:R-:W-:Y:S04]  /*6900*/  STG.E.64 desc[UR10][R2.64], R6 ;  /* 0x0000000602007986 */ /* 0x000fe8000c101b0a */
[----:B------:R-:W-:Y:S01]  /*6910*/  STG.E.64 desc[UR10][R2.64+0x8], R4 ;  /* 0x0000080402007986 */ /* 0x000fe2000c101b0a */
[----:B------:R-:W-:Y:S05]  /*6920*/  EXIT ;  /* 0x000000000000794d */ /* 0x000fea0003800000 */
.L_x_234:
        /* <DEDUP_REMOVED lines=13> */
.L_x_734:


//--------------------- .text._ZN6thrust24THRUST_300001_SM_1000_NS8cuda_cub4core6detail13_kernel_agentINS1_8__reduce11ReduceAgentINS0_12zip_iteratorIN4cuda3std3__45tupleIJNS0_10device_ptrIdEENS0_17counting_iteratorIlNS0_11use_defaultESF_SF_EEEEEEEPNSB_IJdlEEESJ_lNS1_9__extrema9arg_max_fIdl10comparatorEEEEJSI_SK_lSO_EEEvDpT0_ --------------------------
	.section	.text._ZN6thrust24THRUST_300001_SM_1000_NS8cuda_cub4core6detail13_kernel_agentINS1_8__reduce11ReduceAgentINS0_12zip_iteratorIN4cuda3std3__45tupleIJNS0_10device_ptrIdEENS0_17counting_iteratorIlNS0_11use_defaultESF_SF_EEEEEEEPNSB_IJdlEEESJ_lNS1_9__extrema9arg_max_fIdl10comparatorEEEEJSI_SK_lSO_EEEvDpT0_,"ax",@progbits
	.align	128
        .global         _ZN6thrust24THRUST_300001_SM_1000_NS8cuda_cub4core6detail13_kernel_agentINS1_8__reduce11ReduceAgentINS0_12zip_iteratorIN4cuda3std3__45tupleIJNS0_10device_ptrIdEENS0_17counting_iteratorIlNS0_11use_defaultESF_SF_EEEEEEEPNSB_IJdlEEESJ_lNS1_9__extrema9arg_max_fIdl10comparatorEEEEJSI_SK_lSO_EEEvDpT0_
        .type           _ZN6thrust24THRUST_300001_SM_1000_NS8cuda_cub4core6detail13_kernel_agentINS1_8__reduce11ReduceAgentINS0_12zip_iteratorIN4cuda3std3__45tupleIJNS0_10device_ptrIdEENS0_17counting_iteratorIlNS0_11use_defaultESF_SF_EEEEEEEPNSB_IJdlEEESJ_lNS1_9__extrema9arg_max_fIdl10comparatorEEEEJSI_SK_lSO_EEEvDpT0_,@function
        .size           _ZN6thrust24THRUST_300001_SM_1000_NS8cuda_cub4core6detail13_kernel_agentINS1_8__reduce11ReduceAgentINS0_12zip_iteratorIN4cuda3std3__45tupleIJNS0_10device_ptrIdEENS0_17counting_iteratorIlNS0_11use_defaultESF_SF_EEEEEEEPNSB_IJdlEEESJ_lNS1_9__extrema9arg_max_fIdl10comparatorEEEEJSI_SK_lSO_EEEvDpT0_,(.L_x_735 - _ZN6thrust24THRUST_300001_SM_1000_NS8cuda_cub4core6detail13_kernel_agentINS1_8__reduce11ReduceAgentINS0_12zip_iteratorIN4cuda3std3__45tupleIJNS0_10device_ptrIdEENS0_17counting_iteratorIlNS0_11use_defaultESF_SF_EEEEEEEPNSB_IJdlEEESJ_lNS1_9__extrema9arg_max_fIdl10comparatorEEEEJSI_SK_lSO_EEEvDpT0_)
        .other          _ZN6thrust24THRUST_300001_SM_1000_NS8cuda_cub4core6detail13_kernel_agentINS1_8__reduce11ReduceAgentINS0_12zip_iteratorIN4cuda3std3__45tupleIJNS0_10device_ptrIdEENS0_17counting_iteratorIlNS0_11use_defaultESF_SF_EEEEEEEPNSB_IJdlEEESJ_lNS1_9__extrema9arg_max_fIdl10comparatorEEEEJSI_SK_lSO_EEEvDpT0_,@"STO_CUDA_ENTRY STV_DEFAULT"
_ZN6thrust24THRUST_300001_SM_1000_NS8cuda_cub4core6detail13_kernel_agentINS1_8__reduce11ReduceAgentINS0_12zip_iteratorIN4cuda3std3__45tupleIJNS0_10device_ptrIdEENS0_17counting_iteratorIlNS0_11use_defaultESF_SF_EEEEEEEPNSB_IJdlEEESJ_lNS1_9__extrema9arg_max_fIdl10comparatorEEEEJSI_SK_lSO_EEEvDpT0_:
.text._ZN6thrust24THRUST_300001_SM_1000_NS8cuda_cub4core6detail13_kernel_agentINS1_8__reduce11ReduceAgentINS0_12zip_iteratorIN4cuda3std3__45tupleIJNS0_10device_ptrIdEENS0_17counting_iteratorIlNS0_11use_defaultESF_SF_EEEEEEEPNSB_IJdlEEESJ_lNS1_9__extrema9arg_max_fIdl10comparatorEEEEJSI_SK_lSO_EEEvDpT0_:
[----:B------:R-:W-:Y:S01]  /*0000*/  LDC R1, c[0x0][0x37c] ;  /* 0x0000df00ff017b82 */ /* 0x000fe20000000800 */
[----:B------:R-:W0:Y:S02]  /*0010*/  LDCU.64 UR4, c[0x0][0x398] ;  /* 0x00007300ff0477ac */ /* 0x000e240008000a00 */
[----:B0-----:R-:W-:-:S04]  /*0020*/  ISETP.NE.U32.AND P0, PT, RZ, UR4, PT ;  /* 0x00000004ff007c0c */ /* 0x001fc8000bf05070 */
[----:B------:R-:W-:-:S13]  /*0030*/  ISETP.NE.AND.EX P0, PT, RZ, UR5, PT, P0 ;  /* 0x00000005ff007c0c */ /* 0x000fda000bf05300 */
[----:B------:R-:W-:Y:S05]  /*0040*/  @!P0 EXIT ;  /* 0x000000000000894d */ /* 0x000fea0003800000 */
[----:B------:R-:W-:Y:S01]  /*0050*/  UISETP.GT.U32.AND UP0, UPT, UR4, 0x4ff, UPT ;  /* 0x000004ff0400788c */ /* 0x000fe2000bf04070 */
[----:B------:R-:W-:Y:S01]  /*0060*/  BSSY.RECONVERGENT B0, `(.L_x_235) ;  /* 0x000063e000007945 */ /* 0x000fe20003800200 */
[----:B------:R-:W0:Y:S02]  /*0070*/  LDCU.64 UR8, c[0x0][0x358] ;  /* 0x00006b00ff0877ac */ /* 0x000e240008000a00 */
[----:B------:R-:W-:-:S09]  /*0080*/  UISETP.GT.AND.EX UP0, UPT, UR5, URZ, UPT, UP0 ;  /* 0x000000ff0500728c */ /* 0x000fd2000bf04300 */
        /* <DEDUP_REMOVED lines=9> */
[----:B------:R-:W1:Y:S01]  /*0120*/  LDC.64 R2, c[0x0][0x380] ;  /* 0x0000e000ff027b82 */ /* 0x000e620000000a00 */
[----:B------:R-:W2:Y:S01]  /*0130*/  LDCU.64 UR6, c[0x0][0x388] ;  /* 0x00007100ff0677ac */ /* 0x000ea20008000a00 */
[----:B-1----:R-:W-:-:S06]  /*0140*/  IMAD.WIDE.U32 R2, R0, 0x8, R2 ;  /* 0x0000000800027825 */ /* 0x002fcc00078e0002 */
[----:B0-----:R-:W5:Y:S01]  /*0150*/  LDG.E.64 R2, desc[UR8][R2.64] ;  /* 0x0000000802027981 */ /* 0x001f62000c1e1b00 */
[C---:B--2---:R-:W-:Y:S01]  /*0160*/  IADD3 R9, P0, PT, R0.reuse, UR6, RZ ;  /* 0x0000000600097c10 */ /* 0x044fe2000ff1e0ff */
[----:B------:R-:W-:-:S04]  /*0170*/  VIADD R10, R0, 0x100 ;  /* 0x00000100000a7836 */ /* 0x000fc80000000000 */
[----:B------:R-:W-:-:S08]  /*0180*/  IMAD.X R8, RZ, RZ, UR7, P0 ;  /* 0x00000007ff087e24 */ /* 0x000fd000080e06ff */
.L_x_238:
[----:B0-----:R-:W-:Y:S05]  /*0190*/  BSYNC.RECONVERGENT B1 ;  /* 0x0000000000017941 */ /* 0x001fea0003800200 */
.L_x_237:
[----:B------:R-:W-:Y:S01]  /*01a0*/  ISETP.GE.AND P0, PT, R10, UR4, PT ;  /* 0x000000040a007c0c */ /* 0x000fe2000bf06270 */
[----:B------:R-:W-:-:S12]  /*01b0*/  BSSY.RECONVERGENT B1, `(.L_x_239) ;  /* 0x00000a9000017945 */ /* 0x000fd80003800200 */
[----:B------:R-:W-:Y:S05]  /*01c0*/  @P0 BRA `(.L_x_240) ;  /* 0x00000008009c0947 */ /* 0x000fea0003800000 */
[----:B------:R-:W-:Y:S01]  /*01d0*/  LOP3.LUT R4, RZ, R10, RZ, 0x33, !PT ;  /* 0x0000000aff047212 */ /* 0x000fe200078e33ff */
[----:B------:R-:W-:Y:S04]  /*01e0*/  BSSY.RECONVERGENT B2, `(.L_x_241) ;  /* 0x0000034000027945 */ /* 0x000fe80003800200 */
[----:B------:R-:W-:-:S05]  /*01f0*/  VIADD R16, R4, UR4 ;  /* 0x0000000404107c36 */ /* 0x000fca0008000000 */
[----:B------:R-:W-:-:S04]  /*0200*/  LOP3.LUT R4, R16, 0x300, RZ, 0xc0, !PT ;  /* 0x0000030010047812 */ /* 0x000fc800078ec0ff */
[----:B------:R-:W-:-:S13]  /*0210*/  ISETP.NE.AND P0, PT, R4, 0x300, PT ;  /* 0x000003000400780c */ /* 0x000fda0003f05270 */
[----:B------:R-:W-:Y:S05]  /*0220*/  @!P0 BRA `(.L_x_242) ;  /* 0x0000000000bc8947 */ /* 0x000fea0003800000 */
[----:B------:R-:W0:Y:S01]  /*0230*/  LDC.64 R4, c[0x0][0x380] ;  /* 0x0000e000ff047b82 */ /* 0x000e220000000a00 */
[----:B------:R-:W1:Y:S01]  /*0240*/  LDCU.64 UR6, c[0x0][0x388] ;  /* 0x00007100ff0677ac */ /* 0x000e620008000a00 */
[----:B------:R-:W-:-:S04]  /*0250*/  LEA.HI R6, R16, 0x1, RZ, 0x18 ;  /* 0x0000000110067811 */ /* 0x000fc800078fc0ff */
[----:B------:R-:W-:-:S05]  /*0260*/  LOP3.LUT R6, R6, 0x3, RZ, 0xc0, !PT ;  /* 0x0000000306067812 */ /* 0x000fca00078ec0ff */
[----:B------:R-:W-:Y:S01]  /*0270*/  IMAD.MOV R11, RZ, RZ, -R6 ;  /* 0x000000ffff0b7224 */ /* 0x000fe200078e0a06 */
[C---:B-1----:R-:W-:Y:S01]  /*0280*/  IADD3 R14, P0, PT, R10.reuse, UR6, RZ ;  /* 0x000000060a0e7c10 */ /* 0x042fe2000ff1e0ff */
[----:B0-----:R-:W-:-:S04]  /*0290*/  IMAD.WIDE.U32 R4, R10, 0x8, R4 ;  /* 0x000000080a047825 */ /* 0x001fc800078e0004 */
[----:B------:R-:W-:Y:S02]  /*02a0*/  IMAD.MOV.U32 R12, RZ, RZ, R4 ;  /* 0x000000ffff0c7224 */ /* 0x000fe400078e0004 */
[----:B------:R-:W-:Y:S02]  /*02b0*/  IMAD.MOV.U32 R13, RZ, RZ, R5 ;  /* 0x000000ffff0d7224 */ /* 0x000fe400078e0005 */
[----:B------:R-:W-:-:S07]  /*02c0*/  IMAD.X R15, RZ, RZ, UR7, P0 ;  /* 0x00000007ff0f7e24 */ /* 0x000fce00080e06ff */
.L_x_245:
        /* <DEDUP_REMOVED lines=31> */
.L_x_244:
[----:B------:R-:W-:Y:S05]  /*04c0*/  BSYNC.RECONVERGENT B3 ;  /* 0x0000000000037941 */ /* 0x000fea0003800200 */
.L_x_243:
[----:B------:R-:W-:Y:S01]  /*04d0*/  IADD3 R14, P0, PT, R14, 0x100, RZ ;  /* 0x000001000e0e7810 */ /* 0x000fe20007f1e0ff */
[----:B------:R-:W-:Y:S02]  /*04e0*/  VIADD R10, R10, 0x100 ;  /* 0x000001000a0a7836 */ /* 0x000fe40000000000 */
[----:B------:R-:W-:Y:S02]  /*04f0*/  IMAD.X R13, RZ, RZ, R13, P3 ;  /* 0x000000ffff0d7224 */ /* 0x000fe400018e060d */
[----:B------:R-:W-:Y:S01]  /*0500*/  IMAD.X R15, RZ, RZ, R15, P0 ;  /* 0x000000ffff0f7224 */ /* 0x000fe200000e060f */
[----:B------:R-:W-:Y:S07]  /*0510*/  @P2 BRA `(.L_x_245) ;  /* 0xfffffffc006c2947 */ /* 0x000fee000383ffff */
.L_x_242:
[----:B------:R-:W-:Y:S05]  /*0520*/  BSYNC.RECONVERGENT B2 ;  /* 0x0000000000027941 */ /* 0x000fea0003800200 */
.L_x_241:
[----:B------:R-:W-:-:S13]  /*0530*/  ISETP.GE.U32.AND P0, PT, R16, 0x300, PT ;  /* 0x000003001000780c */ /* 0x000fda0003f06070 */
[----:B------:R-:W-:Y:S05]  /*0540*/  @!P0 BRA `(.L_x_240) ;  /* 0x0000000400bc8947 */ /* 0x000fea0003800000 */
[----:B------:R-:W0:Y:S01]  /*0550*/  LDC.64 R4, c[0x0][0x380] ;  /* 0x0000e000ff047b82 */ /* 0x000e220000000a00 */
[----:B------:R-:W-:-:S07]  /*0560*/  VIADD R20, R10, 0x200 ;  /* 0x000002000a147836 */ /* 0x000fce0000000000 */
[----:B------:R-:W1:Y:S02]  /*0570*/  LDC.64 R6, c[0x0][0x388] ;  /* 0x0000e200ff067b82 */ /* 0x000e640000000a00 */
.L_x_254:
[----:B------:R-:W-:-:S04]  /*0580*/  VIADD R17, R20, 0xfffffe00 ;  /* 0xfffffe0014117836 */ /* 0x000fc80000000000 */
[----:B0-----:R-:W-:-:S05]  /*0590*/  IMAD.WIDE R24, R17, 0x8, R4 ;  /* 0x0000000811187825 */ /* 0x001fca00078e0204 */
[----:B------:R-:W2:Y:S04]  /*05a0*/  LDG.E.64 R18, desc[UR8][R24.64] ;  /* 0x0000000818127981 */ /* 0x000ea8000c1e1b00 */
[----:B-----5:R0:W5:Y:S04]  /*05b0*/  LDG.E.64 R14, desc[UR8][R24.64+0x800] ;  /* 0x00080008180e7981 */ /* 0x020168000c1e1b00 */
[----:B------:R0:W5:Y:S04]  /*05c0*/  LDG.E.64 R12, desc[UR8][R24.64+0x1000] ;  /* 0x00100008180c7981 */ /* 0x000168000c1e1b00 */
[----:B------:R0:W5:Y:S01]  /*05d0*/  LDG.E.64 R10, desc[UR8][R24.64+0x1800] ;  /* 0x00180008180a7981 */ /* 0x000162000c1e1b00 */
[----:B-1----:R-:W-:Y:S01]  /*05e0*/  IADD3 R26, P1, PT, R17, R6, RZ ;  /* 0x00000006111a7210 */ /* 0x002fe20007f3e0ff */
[----:B------:R-:W-:Y:S01]  /*05f0*/  BSSY.RECONVERGENT B2, `(.L_x_246) ;  /* 0x0000017000027945 */ /* 0x000fe20003800200 */
[----:B------:R-:W-:-:S02]  /*0600*/  VIADD R23, R20, 0xffffff00 ;  /* 0xffffff0014177836 */ /* 0x000fc40000000000 */
[----:B------:R-:W-:Y:S01]  /*0610*/  LEA.HI.X.SX32 R27, R17, R7, 0x1, P1 ;  /* 0x00000007111b7211 */ /* 0x000fe200008f0eff */
[----:B------:R-:W-:-:S04]  /*0620*/  IMAD.MOV.U32 R22, RZ, RZ, R26 ;  /* 0x000000ffff167224 */ /* 0x000fc800078e001a */
        /* <DEDUP_REMOVED lines=19> */
.L_x_247:
[----:B------:R-:W-:Y:S05]  /*0760*/  BSYNC.RECONVERGENT B2 ;  /* 0x0000000000027941 */ /* 0x000fea0003800200 */
.L_x_246:
[----:B-----5:R-:W-:Y:S01]  /*0770*/  DSETP.GEU.AND P0, PT, |R16|, |R14|, PT ;  /* 0x4000000e1000722a */ /* 0x020fe20003f0e200 */
[C---:B------:R-:W-:Y:S01]  /*0780*/  IADD3 R19, P1, PT, R23.reuse, R6, RZ ;  /* 0x0000000617137210 */ /* 0x040fe20007f3e0ff */
[----:B------:R-:W-:Y:S01]  /*0790*/  BSSY.RECONVERGENT B2, `(.L_x_248) ;  /* 0x0000015000027945 */ /* 0x000fe20003800200 */
[----:B------:R-:W-:Y:S02]  /*07a0*/  IMAD.MOV.U32 R2, RZ, RZ, R14 ;  /* 0x000000ffff027224 */ /* 0x000fe400078e000e */
[----:B------:R-:W-:Y:S01]  /*07b0*/  LEA.HI.X.SX32 R18, R23, R7, 0x1, P1 ;  /* 0x0000000717127211 */ /* 0x000fe200008f0eff */
[----:B------:R-:W-:Y:S02]  /*07c0*/  IMAD.MOV.U32 R9, RZ, RZ, R19 ;  /* 0x000000ffff097224 */ /* 0x000fe400078e0013 */
[----:B------:R-:W-:Y:S01]  /*07d0*/  IMAD.MOV.U32 R3, RZ, RZ, R15 ;  /* 0x000000ffff037224 */ /* 0x000fe200078e000f */
[----:B------:R-:W-:-:S05]  /*07e0*/  MOV R8, R18 ;  /* 0x0000001200087202 */ /* 0x000fca0000000f00 */
        /* <DEDUP_REMOVED lines=15> */
.L_x_249:
[----:B------:R-:W-:Y:S05]  /*08e0*/  BSYNC.RECONVERGENT B2 ;  /* 0x0000000000027941 */ /* 0x000fea0003800200 */
.L_x_248:
[----:B------:R-:W-:Y:S01]  /*08f0*/  DSETP.GEU.AND P0, PT, |R2|, |R12|, PT ;  /* 0x4000000c0200722a */ /* 0x000fe20003f0e200 */
[CC--:B------:R-:W-:Y:S01]  /*0900*/  IADD3 R22, P1, PT, R20.reuse, R6.reuse, RZ ;  /* 0x0000000614167210 */ /* 0x0c0fe20007f3e0ff */
[C---:B------:R-:W-:Y:S01]  /*0910*/  VIADD R16, R20.reuse, 0x100 ;  /* 0x0000010014107836 */ /* 0x040fe20000000000 */
[----:B------:R-:W-:Y:S01]  /*0920*/  BSSY.RECONVERGENT B2, `(.L_x_250) ;  /* 0x0000016000027945 */ /* 0x000fe20003800200 */
[----:B------:R-:W-:Y:S01]  /*0930*/  IMAD.MOV.U32 R14, RZ, RZ, R12 ;  /* 0x000000ffff0e7224 */ /* 0x000fe200078e000c */
[----:B------:R-:W-:Y:S01]  /*0940*/  LEA.HI.X.SX32 R19, R20, R7, 0x1, P1 ;  /* 0x0000000714137211 */ /* 0x000fe200008f0eff */
[----:B------:R-:W-:Y:S01]  /*0950*/  IMAD.MOV.U32 R17, RZ, RZ, R22 ;  /* 0x000000ffff117224 */ /* 0x000fe200078e0016 */
[----:B------:R-:W-:Y:S01]  /*0960*/  IADD3 R24, P2, PT, R16, R6, RZ ;  /* 0x0000000610187210 */ /* 0x000fe20007f5e0ff */
[----:B------:R-:W-:Y:S02]  /*0970*/  IMAD.MOV.U32 R15, RZ, RZ, R13 ;  /* 0x000000ffff0f7224 */ /* 0x000fe400078e000d */
[----:B------:R-:W-:-:S04]  /*0980*/  IMAD.MOV.U32 R18, RZ, RZ, R19 ;  /* 0x000000ffff127224 */ /* 0x000fc800078e0013 */
[----:B------:R-:W-:Y:S06]  /*0990*/  @!P0 BRA `(.L_x_251) ;  /* 0x0000000000388947 */ /* 0x000fec0003800000 */
        /* <DEDUP_REMOVED lines=14> */
.L_x_251:
[----:B------:R-:W-:Y:S05]  /*0a80*/  BSYNC.RECONVERGENT B2 ;  /* 0x0000000000027941 */ /* 0x000fea0003800200 */
.L_x_250:
[----:B------:R-:W-:Y:S01]  /*0a90*/  DSETP.GEU.AND P0, PT, |R14|, |R10|, PT ;  /* 0x4000000a0e00722a */ /* 0x000fe20003f0e200 */
[----:B------:R-:W-:Y:S01]  /*0aa0*/  LEA.HI.X.SX32 R13, R16, R7, 0x1, P2 ;  /* 0x00000007100d7211 */ /* 0x000fe200010f0eff */
[----:B------:R-:W-:Y:S01]  /*0ab0*/  BSSY.RECONVERGENT B2, `(.L_x_252) ;  /* 0x0000014000027945 */ /* 0x000fe20003800200 */
[----:B------:R-:W-:Y:S02]  /*0ac0*/  IMAD.MOV.U32 R9, RZ, RZ, R24 ;  /* 0x000000ffff097224 */ /* 0x000fe400078e0018 */
[----:B------:R-:W-:Y:S02]  /*0ad0*/  IMAD.MOV.U32 R2, RZ, RZ, R10 ;  /* 0x000000ffff027224 */ /* 0x000fe400078e000a */
[----:B------:R-:W-:Y:S02]  /*0ae0*/  IMAD.MOV.U32 R8, RZ, RZ, R13 ;  /* 0x000000ffff087224 */ /* 0x000fe400078e000d */
[----:B------:R-:W-:-:S05]  /*0af0*/  IMAD.MOV.U32 R3, RZ, RZ, R11 ;  /* 0x000000ffff037224 */ /* 0x000fca00078e000b */
        /* <DEDUP_REMOVED lines=15> */
.L_x_253:
[----:B------:R-:W-:Y:S05]  /*0bf0*/  BSYNC.RECONVERGENT B2 ;  /* 0x0000000000027941 */ /* 0x000fea0003800200 */
.L_x_252:
[C---:B------:R-:W-:Y:S02]  /*0c00*/  VIADD R10, R20.reuse, 0x200 ;  /* 0x00000200140a7836 */ /* 0x040fe40000000000 */
[----:B------:R-:W-:-:S03]  /*0c10*/  VIADD R20, R20, 0x400 ;  /* 0x0000040014147836 */ /* 0x000fc60000000000 */
[----:B------:R-:W-:-:S13]  /*0c20*/  ISETP.GE.AND P0, PT, R10, UR5, PT ;  /* 0x000000050a007c0c */ /* 0x000fda000bf06270 */
[----:B------:R-:W-:Y:S05]  /*0c30*/  @!P0 BRA `(.L_x_254) ;  /* 0xfffffff800508947 */ /* 0x000fea000383ffff */
.L_x_240:
[----:B------:R-:W-:Y:S05]  /*0c40*/  BSYNC.RECONVERGENT B1 ;  /* 0x0000000000017941 */ /* 0x000fea0003800200 */
.L_x_239:
[----:B------:R-:W0:Y:S02]  /*0c50*/  LDCU UR6, c[0x0][0x398] ;  /* 0x00007300ff0677ac */ /* 0x000e240008000800 */
[----:B0-----:R-:W-:-:S09]  /*0c60*/  UISETP.GE.AND UP0, UPT, UR6, 0x100, UPT ;  /* 0x000001000600788c */ /* 0x001fd2000bf06270 */
[----:B------:R-:W-:Y:S05]  /*0c70*/  BRA.U !UP0, `(.L_x_255) ;  /* 0x0000001508507547 */ /* 0x000fea000b800000 */
        /* <DEDUP_REMOVED lines=32> */
.L_x_257:
[----:B------:R-:W-:Y:S05]  /*0e80*/  BSYNC.RECONVERGENT B1 ;  /* 0x0000000000017941 */ /* 0x000fea0003800200 */
.L_x_256:
        /* <DEDUP_REMOVED lines=31> */
.L_x_259:
[----:B------:R-:W-:Y:S05]  /*1080*/  BSYNC.RECONVERGENT B1 ;  /* 0x0000000000017941 */ /* 0x000fea0003800200 */
.L_x_258:
[----:B------:R-:W-:Y:S01]  /*1090*/  ISETP.GT.AND P0, PT, R10, 0x1b, PT ;  /* 0x0000001b0a00780c */ /* 0x000fe20003f04270 */
[----:B-1----:R1:W1:Y:S01]  /*10a0*/  SHFL.DOWN PT, R6, R2, 0x4, 0x1f ;  /* 0x08801f0002067f89 */ /* 0x00226200000e0000 */
[----:B------:R-:W-:Y:S01]  /*10b0*/  BSSY.RECONVERGENT B1, `(.L_x_260) ;  /* 0x000001d000017945 */ /* 0x000fe20003800200 */
[----:B0-----:R-:W-:Y:S02]  /*10c0*/  IMAD.MOV.U32 R11, RZ, RZ, R8 ;  /* 0x000000ffff0b7224 */ /* 0x001fe400078e0008 */
[----:B--2---:R0:W2:Y:S01]  /*10d0*/  SHFL.DOWN PT, R7, R3, 0x4, 0x1f ;  /* 0x08801f0003077f89 */ /* 0x0040a200000e0000 */
[----:B------:R-:W-:Y:S02]  /*10e0*/  IMAD.MOV.U32 R12, RZ, RZ, R9 ;  /* 0x000000ffff0c7224 */ /* 0x000fe400078e0009 */
[----:B------:R-:W-:Y:S01]  /*10f0*/  IMAD.MOV.U32 R4, RZ, RZ, R2 ;  /* 0x000000ffff047224 */ /* 0x000fe200078e0002 */
[----:B----4-:R0:W4:Y:S01]  /*1100*/  SHFL.DOWN PT, R13, R8, 0x4, 0x1f ;  /* 0x08801f00080d7f89 */ /* 0x01012200000e0000 */
[----:B------:R-:W-:-:S03]  /*1110*/  IMAD.MOV.U32 R5, RZ, RZ, R3 ;  /* 0x000000ffff057224 */ /* 0x000fc600078e0003 */
[----:B---3--:R0:W3:Y:S01]  /*1120*/  SHFL.DOWN PT, R14, R9, 0x4, 0x1f ;  /* 0x08801f00090e7f89 */ /* 0x0080e200000e0000 */
[----:B------:R-:W-:Y:S05]  /*1130*/  @P0 BRA `(.L_x_261) ;  /* 0x0000000000500947 */ /* 0x000fea0003800000 */
[----:B-12---:R-:W-:Y:S01]  /*1140*/  DSETP.GEU.AND P0, PT, |R2|, |R6|, PT ;  /* 0x400000060200722a */ /* 0x006fe20003f0e200 */
[----:B----4-:R-:W-:Y:S02]  /*1150*/  IMAD.MOV.U32 R11, RZ, RZ, R13 ;  /* 0x000000ffff0b7224 */ /* 0x010fe400078e000d */
        /* <DEDUP_REMOVED lines=18> */
.L_x_261:
[----:B------:R-:W-:Y:S05]  /*1280*/  BSYNC.RECONVERGENT B1 ;  /* 0x0000000000017941 */ /* 0x000fea0003800200 */
.L_x_260:
        /* <DEDUP_REMOVED lines=31> */
.L_x_263:
[----:B------:R-:W-:Y:S05]  /*1480*/  BSYNC.RECONVERGENT B1 ;  /* 0x0000000000017941 */ /* 0x000fea0003800200 */
.L_x_262:
[----:B------:R-:W-:Y:S01]  /*1490*/  ISETP.GT.AND P0, PT, R10, 0xf, PT ;  /* 0x0000000f0a00780c */ /* 0x000fe20003f04270 */
[----:B-1----:R1:W1:Y:S01]  /*14a0*/  SHFL.DOWN PT, R4, R2, 0x10, 0x1f ;  /* 0x0a001f0002047f89 */ /* 0x00226200000e0000 */
[----:B------:R-:W-:Y:S01]  /*14b0*/  BSSY.RECONVERGENT B1, `(.L_x_264) ;  /* 0x000001d000017945 */ /* 0x000fe20003800200 */
[----:B---3--:R-:W-:Y:S01]  /*14c0*/  MOV R14, R8 ;  /* 0x00000008000e7202 */ /* 0x008fe20000000f00 */
[----:B------:R-:W-:Y:S01]  /*14d0*/  IMAD.MOV.U32 R15, RZ, RZ, R9 ;  /* 0x000000ffff0f7224 */ /* 0x000fe200078e0009 */
[----:B0-----:R0:W3:Y:S01]  /*14e0*/  SHFL.DOWN PT, R5, R3, 0x10, 0x1f ;  /* 0x0a001f0003057f89 */ /* 0x0010e200000e0000 */
[----:B------:R-:W-:Y:S02]  /*14f0*/  IMAD.MOV.U32 R12, RZ, RZ, R2 ;  /* 0x000000ffff0c7224 */ /* 0x000fe400078e0002 */
[----:B----4-:R-:W-:Y:S01]  /*1500*/  IMAD.MOV.U32 R13, RZ, RZ, R3 ;  /* 0x000000ffff0d7224 */ /* 0x010fe200078e0003 */
[----:B--2---:R0:W2:Y:S04]  /*1510*/  SHFL.DOWN PT, R7, R8, 0x10, 0x1f ;  /* 0x0a001f0008077f89 */ /* 0x0040a800000e0000 */
[----:B------:R0:W4:Y:S01]  /*1520*/  SHFL.DOWN PT, R6, R9, 0x10, 0x1f ;  /* 0x0a001f0009067f89 */ /* 0x00012200000e0000 */
        /* <DEDUP_REMOVED lines=21> */
.L_x_265:
[----:B------:R-:W-:Y:S05]  /*1680*/  BSYNC.RECONVERGENT B1 ;  /* 0x0000000000017941 */ /* 0x000fea0003800200 */
.L_x_264:
        /* <DEDUP_REMOVED lines=11> */
.L_x_267:
[----:B------:R-:W-:Y:S05]  /*1740*/  BSYNC.RECONVERGENT B1 ;  /* 0x0000000000017941 */ /* 0x000fea0003800200 */
.L_x_266:
        /* <DEDUP_REMOVED lines=8> */
[----:B-1234-:R-:W1:Y:S04]  /*17d0*/  LDS.128 R4, [R0+0x20] ;  /* 0x0000200000047984 */ /* 0x01ee680000000c00 */
[----:B------:R2:W3:Y:S04]  /*17e0*/  LDS.64 R2, [R0+0x80] ;  /* 0x0000800000027984 */ /* 0x0004e80000000a00 */
[----:B------:R2:W4:Y:S01]  /*17f0*/  LDS.128 R8, [R0+0x30] ;  /* 0x0000300000087984 */ /* 0x0005220000000c00 */
        /* <DEDUP_REMOVED lines=20> */
.L_x_270:
[----:B------:R-:W-:Y:S05]  /*1940*/  BSYNC.RECONVERGENT B1 ;  /* 0x0000000000017941 */ /* 0x000fea0003800200 */
.L_x_269:
        /* <DEDUP_REMOVED lines=23> */
.L_x_272:
[----:B------:R-:W-:Y:S05]  /*1ac0*/  BSYNC.RECONVERGENT B1 ;  /* 0x0000000000017941 */ /* 0x000fea0003800200 */
.L_x_271:
        /* <DEDUP_REMOVED lines=21> */
.L_x_274:
[----:B------:R-:W-:Y:S05]  /*1c20*/  BSYNC.RECONVERGENT B1 ;  /* 0x0000000000017941 */ /* 0x000fea0003800200 */
.L_x_273:
[----:B------:R0:W1:Y:S01]  /*1c30*/  LDS.128 R8, [R0+0x60] ;  /* 0x0000600000087984 */ /* 0x0000620000000c00 */
[----:B------:R-:W-:Y:S01]  /*1c40*/  DSETP.GEU.AND P0, PT, |R20|, |R14|, PT ;  /* 0x4000000e1400722a */ /* 0x000fe20003f0e200 */
[----:B------:R-:W-:Y:S01]  /*1c50*/  BSSY.RECONVERGENT B1, `(.L_x_275) ;  /* 0x0000015000017945 */ /* 0x000fe20003800200 */
[----:B------:R-:W-:Y:S01]  /*1c60*/  MOV R12, R14 ;  /* 0x0000000e000c7202 */ /* 0x000fe20000000f00 */
        /* <DEDUP_REMOVED lines=19> */
.L_x_276:
[----:B------:R-:W-:Y:S05]  /*1da0*/  BSYNC.RECONVERGENT B1 ;  /* 0x0000000000017941 */ /* 0x000fea0003800200 */
.L_x_275:
        /* <DEDUP_REMOVED lines=21> */
.L_x_278:
[----:B------:R-:W-:Y:S05]  /*1f00*/  BSYNC.RECONVERGENT B1 ;  /* 0x0000000000017941 */ /* 0x000fea0003800200 */
.L_x_277:
        /* <DEDUP_REMOVED lines=21> */
.L_x_280:
[----:B------:R-:W-:Y:S05]  /*2060*/  BSYNC.RECONVERGENT B1 ;  /* 0x0000000000017941 */ /* 0x000fea0003800200 */
.L_x_279:
        /* <DEDUP_REMOVED lines=21> */
.L_x_255:
[----:B------:R-:W0:Y:S01]  /*21c0*/  S2R R4, SR_LANEID ;  /* 0x0000000000047919 */ /* 0x000e220000000000 */
[----:B------:R-:W-:Y:S01]  /*21d0*/  LOP3.LUT R5, R0, 0x3e0, RZ, 0xc0, !PT ;  /* 0x000003e000057812 */ /* 0x000fe200078ec0ff */
[----:B------:R-:W-:Y:S01]  /*21e0*/  BSSY.RECONVERGENT B1, `(.L_x_281) ;  /* 0x0000024000017945 */ /* 0x000fe20003800200 */
[----:B------:R-:W-:Y:S02]  /*21f0*/  IMAD.MOV.U32 R12, RZ, RZ, R9 ;  /* 0x000000ffff0c7224 */ /* 0x000fe400078e0009 */
[----:B------:R-:W-:Y:S02]  /*2200*/  IMAD.MOV.U32 R14, RZ, RZ, R8 ;  /* 0x000000ffff0e7224 */ /* 0x000fe400078e0008 */
[----:B------:R-:W-:Y:S01]  /*2210*/  VIADD R6, R5, 0x20 ;  /* 0x0000002005067836 */ /* 0x000fe20000000000 */
[----:B------:R-:W-:Y:S01]  /*2220*/  LOP3.LUT R5, RZ, R5, RZ, 0x33, !PT ;  /* 0x00000005ff057212 */ /* 0x000fe200078e33ff */
[----:B-----5:R-:W-:-:S03]  /*2230*/  IMAD.MOV.U32 R7, RZ, RZ, R3 ;  /* 0x000000ffff077224 */ /* 0x020fc600078e0003 */
[----:B------:R-:W-:Y:S01]  /*2240*/  ISETP.GT.AND P0, PT, R6, UR6, PT ;  /* 0x0000000606007c0c */ /* 0x000fe2000bf04270 */
[----:B------:R-:W-:Y:S01]  /*2250*/  VIADD R5, R5, UR6 ;  /* 0x0000000605057c36 */ /* 0x000fe20008000000 */
[----:B------:R-:W-:-:S04]  /*2260*/  MOV R6, R2 ;  /* 0x0000000200067202 */ /* 0x000fc80000000f00 */
[----:B------:R-:W-:-:S05]  /*2270*/  SEL R5, R5, 0x1f, P0 ;  /* 0x0000001f05057807 */ /* 0x000fca0000000000 */
[----:B------:R1:W2:Y:S04]  /*2280*/  SHFL.DOWN PT, R10, R2, 0x1, R5 ;  /* 0x08200000020a7989 */ /* 0x0002a800000e0005 */
[----:B------:R1:W3:Y:S04]  /*2290*/  SHFL.DOWN PT, R11, R3, 0x1, R5 ;  /* 0x08200000030b7989 */ /* 0x0002e800000e0005 */
[----:B------:R1:W4:Y:S01]  /*22a0*/  SHFL.DOWN PT, R16, R9, 0x1, R5 ;  /* 0x0820000009107989 */ /* 0x00032200000e0005 */
[----:B0-----:R-:W-:-:S03]  /*22b0*/  ISETP.GE.AND P0, PT, R4, R5, PT ;  /* 0x000000050400720c */ /* 0x001fc60003f06270 */
[----:B------:R1:W0:Y:S10]  /*22c0*/  SHFL.DOWN PT, R13, R8, 0x1, R5 ;  /* 0x08200000080d7989 */ /* 0x00023400000e0005 */
[----:B-1----:R-:W-:Y:S05]  /*22d0*/  @P0 BRA `(.L_x_282) ;  /* 0x0000000000500947 */ /* 0x002fea0003800000 */
[----:B--23--:R-:W-:Y:S01]  /*22e0*/  DSETP.GEU.AND P0, PT, |R2|, |R10|, PT ;  /* 0x4000000a0200722a */ /* 0x00cfe20003f0e200 */
        /* <DEDUP_REMOVED lines=19> */
.L_x_282:
[----:B------:R-:W-:Y:S05]  /*2420*/  BSYNC.RECONVERGENT B1 ;  /* 0x0000000000017941 */ /* 0x000fea0003800200 */
.L_x_281:
[----:B------:R-:W-:Y:S01]  /*2430*/  VIADD R2, R4, 0x2 ;  /* 0x0000000204027836 */ /* 0x000fe20000000000 */
[----:B------:R1:W1:Y:S01]  /*2440*/  SHFL.DOWN PT, R8, R6, 0x2, R5 ;  /* 0x0840000006087989 */ /* 0x00026200000e0005 */
[----:B------:R-:W-:Y:S01]  /*2450*/  BSSY.RECONVERGENT B1, `(.L_x_283) ;  /* 0x000001e000017945 */ /* 0x000fe20003800200 */
[----:B--2---:R-:W-:Y:S02]  /*2460*/  IMAD.MOV.U32 R10, RZ, RZ, R12 ;  /* 0x000000ffff0a7224 */ /* 0x004fe400078e000c */
[----:B------:R-:W-:Y:S01]  /*2470*/  ISETP.GT.AND P0, PT, R2, R5, PT ;  /* 0x000000050200720c */ /* 0x000fe20003f04270 */
[----:B------:R2:W1:Y:S01]  /*2480*/  SHFL.DOWN PT, R9, R7, 0x2, R5 ;  /* 0x0840000007097989 */ /* 0x00046200000e0005 */
[----:B----4-:R-:W-:Y:S02]  /*2490*/  IMAD.MOV.U32 R16, RZ, RZ, R14 ;  /* 0x000000ffff107224 */ /* 0x010fe400078e000e */
[----:B------:R-:W-:Y:S01]  /*24a0*/  IMAD.MOV.U32 R2, RZ, RZ, R6 ;  /* 0x000000ffff027224 */ /* 0x000fe200078e0006 */
[----:B---3--:R2:W3:Y:S01]  /*24b0*/  SHFL.DOWN PT, R11, R12, 0x2, R5 ;  /* 0x084000000c0b7989 */ /* 0x0084e200000e0005 */
[----:B------:R-:W-:-:S03]  /*24c0*/  IMAD.MOV.U32 R3, RZ, RZ, R7 ;  /* 0x000000ffff037224 */ /* 0x000fc600078e0007 */
[----:B0-----:R2:W0:Y:S04]  /*24d0*/  SHFL.DOWN PT, R13, R14, 0x2, R5 ;  /* 0x084000000e0d7989 */ /* 0x00142800000e0005 */
        /* <DEDUP_REMOVED lines=21> */
.L_x_284:
[----:B------:R-:W-:Y:S05]  /*2630*/  BSYNC.RECONVERGENT B1 ;  /* 0x0000000000017941 */ /* 0x000fea0003800200 */
.L_x_283:
[----:B-1----:R-:W-:Y:S01]  /*2640*/  VIADD R6, R4, 0x4 ;  /* 0x0000000404067836 */ /* 0x002fe20000000000 */
[----:B------:R1:W4:Y:S01]  /*2650*/  SHFL.DOWN PT, R8, R2, 0x4, R5 ;  /* 0x0880000002087989 */ /* 0x00032200000e0005 */
[----:B------:R-:W-:Y:S01]  /*2660*/  BSSY.RECONVERGENT B1, `(.L_x_285) ;  /* 0x000001e000017945 */ /* 0x000fe20003800200 */
[----:B--2---:R-:W-:Y:S02]  /*2670*/  IMAD.MOV.U32 R12, RZ, RZ, R10 ;  /* 0x000000ffff0c7224 */ /* 0x004fe400078e000a */
[----:B------:R-:W-:Y:S01]  /*2680*/  ISETP.GT.AND P0, PT, R6, R5, PT ;  /* 0x000000050600720c */ /* 0x000fe20003f04270 */
[----:B------:R1:W2:Y:S01]  /*2690*/  SHFL.DOWN PT, R9, R3, 0x4, R5 ;  /* 0x0880000003097989 */ /* 0x0002a200000e0005 */
[----:B------:R-:W-:Y:S02]  /*26a0*/  IMAD.MOV.U32 R14, RZ, RZ, R16 ;  /* 0x000000ffff0e7224 */ /* 0x000fe400078e0010 */
[----:B------:R-:W-:Y:S01]  /*26b0*/  IMAD.MOV.U32 R6, RZ, RZ, R2 ;  /* 0x000000ffff067224 */ /* 0x000fe200078e0002 */
[----:B---3--:R1:W3:Y:S01]  /*26c0*/  SHFL.DOWN PT, R11, R10, 0x4, R5 ;  /* 0x088000000a0b7989 */ /* 0x0082e200000e0005 */
[----:B------:R-:W-:-:S03]  /*26d0*/  IMAD.MOV.U32 R7, RZ, RZ, R3 ;  /* 0x000000ffff077224 */ /* 0x000fc600078e0003 */
[----:B0-----:R1:W0:Y:S04]  /*26e0*/  SHFL.DOWN PT, R13, R16, 0x4, R5 ;  /* 0x08800000100d7989 */ /* 0x00122800000e0005 */
[----:B------:R-:W-:Y:S05]  /*26f0*/  @P0 BRA `(.L_x_286) ;  /* 0x0000000000500947 */ /* 0x000fea0003800000 */
[----:B--2-4-:R-:W-:Y:S01]  /*2700*/  DSETP.GEU.AND P0, PT, |R2|, |R8|, PT ;  /* 0x400000080200722a */ /* 0x014fe20003f0e200 */
        /* <DEDUP_REMOVED lines=19> */
.L_x_286:
[----:B------:R-:W-:Y:S05]  /*2840*/  BSYNC.RECONVERGENT B1 ;  /* 0x0000000000017941 */ /* 0x000fea0003800200 */
.L_x_285:
[----:B-1----:R-:W-:Y:S01]  /*2850*/  IADD3 R2, PT, PT, R4, 0x8, RZ ;  /* 0x0000000804027810 */ /* 0x002fe20007ffe0ff */
[----:B----4-:R1:W4:Y:S01]  /*2860*/  SHFL.DOWN PT, R8, R6, 0x8, R5 ;  /* 0x0900000006087989 */ /* 0x01032200000e0005 */
[----:B------:R-:W-:Y:S01]  /*2870*/  BSSY.RECONVERGENT B1, `(.L_x_287) ;  /* 0x000001e000017945 */ /* 0x000fe20003800200 */
[----:B------:R-:W-:Y:S01]  /*2880*/  IMAD.MOV.U32 R10, RZ, RZ, R12 ;  /* 0x000000ffff0a7224 */ /* 0x000fe200078e000c */
[----:B------:R-:W-:Y:S01]  /*2890*/  ISETP.GT.AND P0, PT, R2, R5, PT ;  /* 0x000000050200720c */ /* 0x000fe20003f04270 */
[----:B--2---:R1:W2:Y:S01]  /*28a0*/  SHFL.DOWN PT, R9, R7, 0x8, R5 ;  /* 0x0900000007097989 */ /* 0x0042a200000e0005 */
        /* <DEDUP_REMOVED lines=26> */
.L_x_288:
[----:B------:R-:W-:Y:S05]  /*2a50*/  BSYNC.RECONVERGENT B1 ;  /* 0x0000000000017941 */ /* 0x000fea0003800200 */
.L_x_287:
[----:B----4-:R-:W-:Y:S01]  /*2a60*/  VIADD R8, R4, 0x10 ;  /* 0x0000001004087836 */ /* 0x010fe20000000000 */
[----:B-1----:R1:W4:Y:S01]  /*2a70*/  SHFL.DOWN PT, R6, R2, 0x10, R5 ;  /* 0x0a00000002067989 */ /* 0x00232200000e0005 */
[----:B------:R-:W-:Y:S01]  /*2a80*/  BSSY.RECONVERGENT B1, `(.L_x_289) ;  /* 0x000001e000017945 */ /* 0x000fe20003800200 */
[----:B------:R-:W-:Y:S02]  /*2a90*/  IMAD.MOV.U32 R14, RZ, RZ, R10 ;  /* 0x000000ffff0e7224 */ /* 0x000fe400078e000a */
[----:B------:R-:W-:Y:S01]  /*2aa0*/  ISETP.GT.AND P0, PT, R8, R5, PT ;  /* 0x000000050800720c */ /* 0x000fe20003f04270 */
[----:B------:R1:W1:Y:S01]  /*2ab0*/  SHFL.DOWN PT, R7, R3, 0x10, R5 ;  /* 0x0a00000003077989 */ /* 0x00026200000e0005 */
[----:B------:R-:W-:Y:S02]  /*2ac0*/  IMAD.MOV.U32 R15, RZ, RZ, R16 ;  /* 0x000000ffff0f7224 */ /* 0x000fe400078e0010 */
[----:B------:R-:W-:Y:S01]  /*2ad0*/  IMAD.MOV.U32 R12, RZ, RZ, R2 ;  /* 0x000000ffff0c7224 */ /* 0x000fe200078e0002 */
[----:B--2---:R2:W1:Y:S01]  /*2ae0*/  SHFL.DOWN PT, R9, R10, 0x10, R5 ;  /* 0x0a0000000a097989 */ /* 0x00446200000e0005 */
[----:B0-----:R-:W-:-:S03]  /*2af0*/  IMAD.MOV.U32 R13, RZ, RZ, R3 ;  /* 0x000000ffff0d7224 */ /* 0x001fc600078e0003 */
[----:B---3--:R2:W0:Y:S04]  /*2b00*/  SHFL.DOWN PT, R11, R16, 0x10, R5 ;  /* 0x0a000000100b7989 */ /* 0x00842800000e0005 */
[----:B------:R-:W-:Y:S05]  /*2b10*/  @P0 BRA `(.L_x_290) ;  /* 0x0000000000500947 */ /* 0x000fea0003800000 */
[----:B-1--4-:R-:W-:Y:S01]  /*2b20*/  DSETP.GEU.AND P0, PT, |R2|, |R6|, PT ;  /* 0x400000060200722a */ /* 0x012fe20003f0e200 */
[----:B------:R-:W-:Y:S02]  /*2b30*/  IMAD.MOV.U32 R14, RZ, RZ, R9 ;  /* 0x000000ffff0e7224 */ /* 0x000fe400078e0009 */
        /* <DEDUP_REMOVED lines=18> */
.L_x_290:
[----:B------:R-:W-:Y:S05]  /*2c60*/  BSYNC.RECONVERGENT B1 ;  /* 0x0000000000017941 */ /* 0x000fea0003800200 */
.L_x_289:
[----:B------:R-:W-:Y:S01]  /*2c70*/  ISETP.NE.AND P0, PT, R4, RZ, PT ;  /* 0x000000ff0400720c */ /* 0x000fe20003f05270 */
[----:B------:R-:W-:-:S12]  /*2c80*/  BSSY.RECONVERGENT B1, `(.L_x_291) ;  /* 0x000000a000017945 */ /* 0x000fd80003800200 */
[----:B------:R-:W-:Y:S05]  /*2c90*/  @P0 BRA `(.L_x_292) ;  /* 0x0000000000200947 */ /* 0x000fea0003800000 */
[----:B------:R-:W3:Y:S01]  /*2ca0*/  S2R R4, SR_CgaCtaId ;  /* 0x0000000000047919 */ /* 0x000ee20000008800 */
[----:B-1----:R-:W-:Y:S02]  /*2cb0*/  MOV R3, 0x400 ;  /* 0x0000040000037802 */ /* 0x002fe40000000f00 */
[----:B------:R-:W-:-:S04]  /*2cc0*/  SHF.R.U32.HI R2, RZ, 0x1, R0 ;  /* 0x00000001ff027819 */ /* 0x000fc80000011600 */
[----:B------:R-:W-:Y:S02]  /*2cd0*/  LOP3.LUT R2, R2, 0x1f0, RZ, 0xc0, !PT ;  /* 0x000001f002027812 */ /* 0x000fe400078ec0ff */
[----:B---3--:R-:W-:-:S05]  /*2ce0*/  LEA R3, R4, R3, 0x18 ;  /* 0x0000000304037211 */ /* 0x008fca00078ec0ff */
[----:B------:R-:W-:-:S05]  /*2cf0*/  IMAD.IADD R3, R2, 0x1, R3 ;  /* 0x0000000102037824 */ /* 0x000fca00078e0203 */
[----:B------:R3:W-:Y:S04]  /*2d00*/  STS.64 [R3+0x10], R14 ;  /* 0x0000100e03007388 */ /* 0x0007e80000000a00 */
[----:B------:R3:W-:Y:S02]  /*2d10*/  STS.64 [R3+0x8], R12 ;  /* 0x0000080c03007388 */ /* 0x0007e40000000a00 */
.L_x_292:
[----:B------:R-:W-:Y:S05]  /*2d20*/  BSYNC.RECONVERGENT B1 ;  /* 0x0000000000017941 */ /* 0x000fea0003800200 */
.L_x_291:
[----:B------:R-:W-:Y:S01]  /*2d30*/  BAR.SYNC.DEFER_BLOCKING 0x0 ;  /* 0x0000000000007b1d */ /* 0x000fe20000010000 */
[----:B------:R-:W-:-:S13]  /*2d40*/  ISETP.NE.AND P1, PT, R0, RZ, PT ;  /* 0x000000ff0000720c */ /* 0x000fda0003f25270 */
[----:B------:R-:W-:Y:S05]  /*2d50*/  @P1 BRA `(.L_x_268) ;  /* 0x0000003400b81947 */ /* 0x000fea0003800000 */
[----:B------:R-:W-:Y:S01]  /*2d60*/  UISETP.GE.AND UP0, UPT, UR6, 0x21, UPT ;  /* 0x000000210600788c */ /* 0x000fe2000bf06270 */
[----:B0-----:R-:W-:Y:S02]  /*2d70*/  IMAD.MOV.U32 R11, RZ, RZ, R14 ;  /* 0x000000ffff0b7224 */ /* 0x001fe400078e000e */
[----:B------:R-:W-:Y:S02]  /*2d80*/  IMAD.MOV.U32 R8, RZ, RZ, R15 ;  /* 0x000000ffff087224 */ /* 0x000fe400078e000f */
[----:B-1----:R-:W-:Y:S02]  /*2d90*/  IMAD.MOV.U32 R2, RZ, RZ, R12 ;  /* 0x000000ffff027224 */ /* 0x002fe400078e000c */
[----:B---3--:R-:W-:Y:S02]  /*2da0*/  IMAD.MOV.U32 R3, RZ, RZ, R13 ;  /* 0x000000ffff037224 */ /* 0x008fe400078e000d */
[----:B------:R-:W-:Y:S05]  /*2db0*/  BRA.U !UP0, `(.L_x_293) ;  /* 0x00000001086c7547 */ /* 0x000fea000b800000 */
[----:B------:R-:W0:Y:S01]  /*2dc0*/  S2UR UR5, SR_CgaCtaId ;  /* 0x00000000000579c3 */ /* 0x000e220000008800 */
[----:B------:R-:W-:Y:S01]  /*2dd0*/  UMOV UR4, 0x400 ;  /* 0x0000040000047882 */ /* 0x000fe20000000000 */
[----:B------:R-:W-:Y:S01]  /*2de0*/  BSSY.RECONVERGENT B1, `(.L_x_293) ;  /* 0x0000018000017945 */ /* 0x000fe20003800200 */
[----:B0-----:R-:W-:-:S09]  /*2df0*/  ULEA UR4, UR5, UR4, 0x18 ;  /* 0x0000000405047291 */ /* 0x001fd2000f8ec0ff */
[----:B--2---:R-:W0:Y:S04]  /*2e00*/  LDS.64 R4, [UR4+0x18] ;  /* 0x00001804ff047984 */ /* 0x004e280008000a00 */
        /* <DEDUP_REMOVED lines=21> */
.L_x_294:
[----:B------:R-:W-:Y:S05]  /*2f60*/  BSYNC.RECONVERGENT B1 ;  /* 0x0000000000017941 */ /* 0x000fea0003800200 */
.L_x_293:
[----:B------:R-:W-:Y:S01]  /*2f70*/  UISETP.GE.AND UP0, UPT, UR6, 0x41, UPT ;  /* 0x000000410600788c */ /* 0x000fe2000bf06270 */
[----:B------:R-:W-:Y:S02]  /*2f80*/  IMAD.MOV.U32 R9, RZ, RZ, R11 ;  /* 0x000000ffff097224 */ /* 0x000fe400078e000b */
[----:B------:R-:W-:Y:S02]  /*2f90*/  IMAD.MOV.U32 R0, RZ, RZ, R8 ;  /* 0x000000ffff007224 */ /* 0x000fe400078e0008 */
[----:B------:R-:W-:Y:S02]  /*2fa0*/  IMAD.MOV.U32 R4, RZ, RZ, R2 ;  /* 0x000000ffff047224 */ /* 0x000fe400078e0002 */
[----:B--2---:R-:W-:Y:S02]  /*2fb0*/  IMAD.MOV.U32 R5, RZ, RZ, R3 ;  /* 0x000000ffff057224 */ /* 0x004fe400078e0003 */
[----:B------:R-:W-:Y:S05]  /*2fc0*/  BRA.U !UP0, `(.L_x_295) ;  /* 0x00000001086c7547 */ /* 0x000fea000b800000 */
[----:B------:R-:W0:Y:S01]  /*2fd0*/  S2UR UR5, SR_CgaCtaId ;  /* 0x00000000000579c3 */ /* 0x000e220000008800 */
[----:B------:R-:W-:Y:S01]  /*2fe0*/  UMOV UR4, 0x400 ;  /* 0x0000040000047882 */ /* 0x000fe20000000000 */
[----:B------:R-:W-:Y:S01]  /*2ff0*/  BSSY.RECONVERGENT B1, `(.L_x_295) ;  /* 0x0000018000017945 */ /* 0x000fe20003800200 */
[----:B0-----:R-:W-:-:S09]  /*3000*/  ULEA UR4, UR5, UR4, 0x18 ;  /* 0x0000000405047291 */ /* 0x001fd2000f8ec0ff */
[----:B----4-:R-:W0:Y:S04]  /*3010*/  LDS.64 R6, [UR4+0x28] ;  /* 0x00002804ff067984 */ /* 0x010e280008000a00 */
        /* <DEDUP_REMOVED lines=21> */
.L_x_296:
[----:B------:R-:W-:Y:S05]  /*3170*/  BSYNC.RECONVERGENT B1 ;  /* 0x0000000000017941 */ /* 0x000fea0003800200 */
.L_x_295:
        /* <DEDUP_REMOVED lines=32> */
.L_x_298:
[----:B------:R-:W-:Y:S05]  /*3380*/  BSYNC.RECONVERGENT B1 ;  /* 0x0000000000017941 */ /* 0x000fea0003800200 */
.L_x_297:
        /* <DEDUP_REMOVED lines=32> */
.L_x_300:
[----:B------:R-:W-:Y:S05]  /*3590*/  BSYNC.RECONVERGENT B1 ;  /* 0x0000000000017941 */ /* 0x000fea0003800200 */
.L_x_299:
        /* <DEDUP_REMOVED lines=32> */
.L_x_302:
[----:B------:R-:W-:Y:S05]  /*37a0*/  BSYNC.RECONVERGENT B1 ;  /* 0x0000000000017941 */ /* 0x000fea0003800200 */
.L_x_301:
        /* <DEDUP_REMOVED lines=32> */
.L_x_304:
[----:B------:R-:W-:Y:S05]  /*39b0*/  BSYNC.RECONVERGENT B1 ;  /* 0x0000000000017941 */ /* 0x000fea0003800200 */
.L_x_303:
        /* <DEDUP_REMOVED lines=32> */
.L_x_236:
[----:B------:R-:W1:Y:S01]  /*3bc0*/  S2R R0, SR_TID.X ;  /* 0x0000000000007919 */ /* 0x000e620000002100 */
[----:B------:R-:W1:Y:S01]  /*3bd0*/  LDC.64 R2, c[0x0][0x380] ;  /* 0x0000e000ff027b82 */ /* 0x000e620000000a00 */
[----:B------:R-:W2:Y:S01]  /*3be0*/  LDCU.64 UR6, c[0x0][0x388] ;  /* 0x00007100ff0677ac */ /* 0x000ea20008000a00 */
[----:B-1----:R-:W-:-:S05]  /*3bf0*/  IMAD.WIDE.U32 R2, R0, 0x8, R2 ;  /* 0x0000000800027825 */ /* 0x002fca00078e0002 */
[----:B0-----:R-:W3:Y:S04]  /*3c00*/  LDG.E.64 R4, desc[UR8][R2.64] ;  /* 0x0000000802047981 */ /* 0x001ee8000c1e1b00 */
[----:B------:R-:W3:Y:S04]  /*3c10*/  LDG.E.64 R6, desc[UR8][R2.64+0x800] ;  /* 0x0008000802067981 */ /* 0x000ee8000c1e1b00 */
[----:B------:R-:W4:Y:S04]  /*3c20*/  LDG.E.64 R8, desc[UR8][R2.64+0x1000] ;  /* 0x0010000802087981 */ /* 0x000f28000c1e1b00 */
[----:B------:R-:W5:Y:S04]  /*3c30*/  LDG.E.64 R12, desc[UR8][R2.64+0x1800] ;  /* 0x00180008020c7981 */ /* 0x000f68000c1e1b00 */
[----:B------:R-:W5:Y:S01]  /*3c40*/  LDG.E.64 R10, desc[UR8][R2.64+0x2000] ;  /* 0x00200008020a7981 */ /* 0x000f62000c1e1b00 */
[----:B------:R-:W-:Y:S01]  /*3c50*/  BSSY.RECONVERGENT B1, `(.L_x_305) ;  /* 0x000001c000017945 */ /* 0x000fe20003800200 */
[----:B---3--:R-:W-:-:S06]  /*3c60*/  DSETP.GEU.AND P0, PT, |R4|, |R6|, PT ;  /* 0x400000060400722a */ /* 0x008fcc0003f0e200 */
[----:B------:R-:W-:Y:S02]  /*3c70*/  FSEL R4, R4, R6, P0 ;  /* 0x0000000604047208 */ /* 0x000fe40000000000 */
[----:B------:R-:W-:Y:S01]  /*3c80*/  FSEL R5, R5, R7, P0 ;  /* 0x0000000705057208 */ /* 0x000fe20000000000 */
[C---:B------:R-:W-:Y:S01]  /*3c90*/  VIADD R7, R0.reuse, 0x200 ;  /* 0x0000020000077836 */ /* 0x040fe20000000000 */
[----:B------:R-:W-:-:S04]  /*3ca0*/  LOP3.LUT R6, R0, 0x400, RZ, 0xfc, !PT ;  /* 0x0000040000067812 */ /* 0x000fc800078efcff */
[----:B----4-:R-:W-:Y:S01]  /*3cb0*/  DSETP.GEU.AND P1, PT, |R4|, |R8|, PT ;  /* 0x400000080400722a */ /* 0x010fe20003f2e200 */
[----:B--2---:R-:W-:-:S05]  /*3cc0*/  IADD3 R17, P4, PT, R6, UR6, RZ ;  /* 0x0000000606117c10 */ /* 0x004fca000ff9e0ff */
[----:B------:R-:W-:Y:S01]  /*3cd0*/  FSEL R4, R4, R8, P1 ;  /* 0x0000000804047208 */ /* 0x000fe20000800000 */
[----:B------:R-:W-:Y:S01]  /*3ce0*/  IMAD.X R16, RZ, RZ, UR7, P4 ;  /* 0x00000007ff107e24 */ /* 0x000fe2000a0e06ff */
[----:B------:R-:W-:Y:S01]  /*3cf0*/  FSEL R5, R5, R9, P1 ;  /* 0x0000000905057208 */ /* 0x000fe20000800000 */
[----:B------:R-:W-:-:S05]  /*3d00*/  VIADD R9, R0, 0x100 ;  /* 0x0000010000097836 */ /* 0x000fca0000000000 */
[----:B-----5:R-:W-:Y:S01]  /*3d10*/  DSETP.GEU.AND P2, PT, |R4|, |R12|, PT ;  /* 0x4000000c0400722a */ /* 0x020fe20003f4e200 */
[----:B------:R-:W-:-:S05]  /*3d20*/  @P1 SEL R7, R0, R9, P0 ;  /* 0x0000000900071207 */ /* 0x000fca0000000000 */
[----:B------:R-:W-:Y:S02]  /*3d30*/  FSEL R4, R4, R12, P2 ;  /* 0x0000000c04047208 */ /* 0x000fe40001000000 */
[----:B------:R-:W-:-:S06]  /*3d40*/  FSEL R5, R5, R13, P2 ;  /* 0x0000000d05057208 */ /* 0x000fcc0001000000 */
[----:B------:R-:W-:Y:S01]  /*3d50*/  DSETP.GEU.AND P3, PT, |R4|, |R10|, PT ;  /* 0x4000000a0400722a */ /* 0x000fe20003f6e200 */
[----:B------:R-:W-:-:S13]  /*3d60*/  @!P2 VIADD R7, R0, 0x300 ;  /* 0x000003000007a836 */ /* 0x000fda0000000000 */
[----:B------:R-:W-:Y:S05]  /*3d70*/  @!P3 BRA `(.L_x_306) ;  /* 0x000000000024b947 */ /* 0x000fea0003800000 */
[C---:B------:R-:W-:Y:S02]  /*3d80*/  ISETP.GE.U32.AND P0, PT, R7.reuse, R6, PT ;  /* 0x000000060700720c */ /* 0x040fe40003f06070 */
[----:B------:R-:W-:Y:S02]  /*3d90*/  IADD3 R6, P1, PT, R7, UR6, RZ ;  /* 0x0000000607067c10 */ /* 0x000fe4000ff3e0ff */
[----:B------:R-:W-:-:S03]  /*3da0*/  ISETP.GE.U32.AND.EX P0, PT, RZ, RZ, PT, P0 ;  /* 0x000000ffff00720c */ /* 0x000fc60003f06100 */
[----:B------:R-:W-:-:S10]  /*3db0*/  IMAD.X R7, RZ, RZ, UR7, P1 ;  /* 0x00000007ff077e24 */ /* 0x000fd400088e06ff */
[----:B------:R-:W-:-:S06]  /*3dc0*/  DSETP.LT.OR P0, PT, |R10|, |R4|, !P0 ;  /* 0x400000040a00722a */ /* 0x000fcc0004701600 */
[----:B------:R-:W-:Y:S02]  /*3dd0*/  FSEL R10, R4, R10, P0 ;  /* 0x0000000a040a7208 */ /* 0x000fe40000000000 */
[----:B------:R-:W-:Y:S02]  /*3de0*/  FSEL R11, R5, R11, P0 ;  /* 0x0000000b050b7208 */ /* 0x000fe40000000000 */
[----:B------:R-:W-:Y:S02]  /*3df0*/  SEL R17, R6, R17, P0 ;  /* 0x0000001106117207 */ /* 0x000fe40000000000 */
[----:B------:R-:W-:-:S07]  /*3e00*/  SEL R16, R7, R16, P0 ;  /* 0x0000001007107207 */ /* 0x000fce0000000000 */
.L_x_306:
[----:B------:R-:W-:Y:S05]  /*3e10*/  BSYNC.RECONVERGENT B1 ;  /* 0x0000000000017941 */ /* 0x000fea0003800200 */
.L_x_305:
[----:B------:R-:W-:Y:S01]  /*3e20*/  UISETP.GE.U32.AND UP0, UPT, UR4, 0xa00, UPT ;  /* 0x00000a000400788c */ /* 0x000fe2000bf06070 */
[----:B------:R-:W-:Y:S02]  /*3e30*/  IMAD.MOV.U32 R19, RZ, RZ, 0x500 ;  /* 0x00000500ff137424 */ /* 0x000fe400078e00ff */
[----:B------:R-:W-:Y:S01]  /*3e40*/  IMAD.MOV.U32 R18, RZ, RZ, RZ ;  /* 0x000000ffff127224 */ /* 0x000fe200078e00ff */
[----:B------:R-:W-:-:S09]  /*3e50*/  UISETP.GE.U32.AND.EX UP0, UPT, UR5, URZ, UPT, UP0 ;  /* 0x000000ff0500728c */ /* 0x000fd2000bf06100 */
[----:B------:R-:W-:Y:S05]  /*3e60*/  BRA.U !UP0, `(.L_x_307) ;  /* 0x0000000508587547 */ /* 0x000fea000b800000 */
[----:B------:R-:W-:Y:S01]  /*3e70*/  IMAD.MOV.U32 R12, RZ, RZ, R10 ;  /* 0x000000ffff0c7224 */ /* 0x000fe200078e000a */
[----:B------:R-:W0:Y:S01]  /*3e80*/  LDCU.64 UR6, c[0x0][0x388] ;  /* 0x00007100ff0677ac */ /* 0x000e220008000a00 */
[----:B------:R-:W-:Y:S02]  /*3e90*/  IMAD.MOV.U32 R13, RZ, RZ, R11 ;  /* 0x000000ffff0d7224 */ /* 0x000fe400078e000b */
[----:B------:R-:W-:Y:S01]  /*3ea0*/  IMAD.MOV.U32 R21, RZ, RZ, 0x500 ;  /* 0x00000500ff157424 */ /* 0x000fe200078e00ff */
[----:B------:R-:W1:Y:S01]  /*3eb0*/  LDCU.64 UR4, c[0x0][0x398] ;  /* 0x00007300ff0477ac */ /* 0x000e620008000a00 */
[----:B------:R-:W-:-:S07]  /*3ec0*/  IMAD.MOV.U32 R19, RZ, RZ, RZ ;  /* 0x000000ffff137224 */ /* 0x000fce00078e00ff */
.L_x_308:
[----:B------:R-:W-:-:S04]  /*3ed0*/  LEA R24, P0, R21, R2, 0x3 ;  /* 0x0000000215187211 */ /* 0x000fc800078018ff */
[----:B------:R-:W-:-:S05]  /*3ee0*/  LEA.HI.X R25, R21, R3, R19, 0x3, P0 ;  /* 0x0000000315197211 */ /* 0x000fca00000f1c13 */
[----:B------:R-:W2:Y:S04]  /*3ef0*/  LDG.E.64 R14, desc[UR8][R24.64] ;  /* 0x00000008180e7981 */ /* 0x000ea8000c1e1b00 */
[----:B------:R-:W3:Y:S04]  /*3f00*/  LDG.E.64 R8, desc[UR8][R24.64+0x800] ;  /* 0x0008000818087981 */ /* 0x000ee8000c1e1b00 */
[----:B------:R-:W4:Y:S04]  /*3f10*/  LDG.E.64 R6, desc[UR8][R24.64+0x1000] ;  /* 0x0010000818067981 */ /* 0x000f28000c1e1b00 */
[----:B------:R-:W5:Y:S04]  /*3f20*/  LDG.E.64 R4, desc[UR8][R24.64+0x1800] ;  /* 0x0018000818047981 */ /* 0x000f68000c1e1b00 */
[----:B------:R-:W5:Y:S01]  /*3f30*/  LDG.E.64 R10, desc[UR8][R24.64+0x2000] ;  /* 0x00200008180a7981 */ /* 0x000f62000c1e1b00 */
[----:B0-----:R-:W-:-:S04]  /*3f40*/  IADD3 R20, P0, P1, R21, UR6, R0 ;  /* 0x0000000615147c10 */ /* 0x001fc8000f91e000 */
[----:B------:R-:W-:Y:S01]  /*3f50*/  IADD3.X R18, PT, PT, R19, UR7, RZ, P0, P1 ;  /* 0x0000000713127c10 */ /* 0x000fe200087e24ff */
[----:B------:R-:W-:-:S04]  /*3f60*/  IMAD.MOV.U32 R22, RZ, RZ, R20 ;  /* 0x000000ffff167224 */ /* 0x000fc800078e0014 */
[----:B------:R-:W-:Y:S01]  /*3f70*/  IMAD.MOV.U32 R23, RZ, RZ, R18 ;  /* 0x000000ffff177224 */ /* 0x000fe200078e0012 */
[----:B--2---:R-:W-:-:S14]  /*3f80*/  DSETP.GEU.AND P2, PT, |R12|, |R14|, PT ;  /* 0x4000000e0c00722a */ /* 0x004fdc0003f4e200 */
[----:B------:R-:W-:-:S04]  /*3f90*/  @P2 ISETP.GE.U32.AND P0, PT, R17, R22, PT ;  /* 0x000000161100220c */ /* 0x000fc80003f06070 */
[----:B------:R-:W-:-:S13]  /*3fa0*/  @P2 ISETP.GE.AND.EX P0, PT, R16, R23, PT, P0 ;  /* 0x000000171000220c */ /* 0x000fda0003f06300 */
[----:B------:R-:W-:-:S06]  /*3fb0*/  @P2 DSETP.LT.OR P0, PT, |R14|, |R12|, !P0 ;  /* 0x4000000c0e00222a */ /* 0x000fcc0004701600 */
[----:B------:R-:W-:Y:S02]  /*3fc0*/  @P2 FSEL R13, R13, R15, P0 ;  /* 0x0000000f0d0d2208 */ /* 0x000fe40000000000 */
[----:B------:R-:W-:Y:S02]  /*3fd0*/  @P2 FSEL R12, R12, R14, P0 ;  /* 0x0000000e0c0c2208 */ /* 0x000fe40000000000 */
[----:B------:R-:W-:Y:S01]  /*3fe0*/  @P2 SEL R22, R17, R22, P0 ;  /* 0x0000001611162207 */ /* 0x000fe20000000000 */
[----:B------:R-:W-:Y:S01]  /*3ff0*/  @P2 IMAD.MOV.U32 R15, RZ, RZ, R13 ;  /* 0x000000ffff0f2224 */ /* 0x000fe200078e000d */
[----:B------:R-:W-:Y:S01]  /*4000*/  IADD3 R13, P3, PT, R20, 0x100, RZ ;  /* 0x00000100140d7810 */ /* 0x000fe20007f7e0ff */
[----:B------:R-:W-:Y:S01]  /*4010*/  @P2 IMAD.MOV.U32 R14, RZ, RZ, R12 ;  /* 0x000000ffff0e2224 */ /* 0x000fe200078e000c */
[----:B------:R-:W-:-:S03]  /*4020*/  @P2 SEL R23, R16, R23, P0 ;  /* 0x0000001710172207 */ /* 0x000fc60000000000 */
[----:B------:R-:W-:Y:S02]  /*4030*/  IMAD.X R16, RZ, RZ, R18, P3 ;  /* 0x000000ffff107224 */ /* 0x000fe400018e0612 */
[----:B---3--:R-:W-:-:S14]  /*4040*/  DSETP.GEU.AND P1, PT, |R14|, |R8|, PT ;  /* 0x400000080e00722a */ /* 0x008fdc0003f2e200 */
        /* <DEDUP_REMOVED lines=11> */
[----:B----4-:R-:W-:-:S14]  /*4100*/  DSETP.GEU.AND P2, PT, |R8|, |R6|, PT ;  /* 0x400000060800722a */ /* 0x010fdc0003f4e200 */
        /* <DEDUP_REMOVED lines=10> */
[----:B------:R-:W-:Y:S01]  /*41b0*/  IMAD.X R9, RZ, RZ, R18, P3 ;  /* 0x000000ffff097224 */ /* 0x000fe200018e0612 */
[----:B------:R-:W-:Y:S01]  /*41c0*/  IADD3 R17, P3, PT, R20, 0x400, RZ ;  /* 0x0000040014117810 */ /* 0x000fe20007f7e0ff */
[----:B-----5:R-:W-:-:S04]  /*41d0*/  DSETP.GEU.AND P1, PT, |R6|, |R4|, PT ;  /* 0x400000040600722a */ /* 0x020fc80003f2e200 */
[----:B------:R-:W-:-:S10]  /*41e0*/  IMAD.X R16, RZ, RZ, R18, P3 ;  /* 0x000000ffff107224 */ /* 0x000fd400018e0612 */
        /* <DEDUP_REMOVED lines=8> */
[----:B------:R-:W-:Y:S01]  /*4270*/  @P1 IMAD.MOV.U32 R5, RZ, RZ, R7 ;  /* 0x000000ffff051224 */ /* 0x000fe200078e0007 */
[C---:B------:R-:W-:Y:S02]  /*4280*/  IADD3 R6, P1, PT, R21.reuse, 0xa00, RZ ;  /* 0x00000a0015067810 */ /* 0x040fe40007f3e0ff */
[----:B------:R-:W-:-:S02]  /*4290*/  IADD3 R21, P3, PT, R21, 0x500, RZ ;  /* 0x0000050015157810 */ /* 0x000fc40007f7e0ff */
[----:B-1----:R-:W-:Y:S01]  /*42a0*/  ISETP.GT.U32.AND P4, PT, R6, UR4, PT ;  /* 0x0000000406007c0c */ /* 0x002fe2000bf84070 */
[----:B------:R-:W-:Y:S01]  /*42b0*/  DSETP.GEU.AND P2, PT, |R4|, |R10|, PT ;  /* 0x4000000a0400722a */ /* 0x000fe20003f4e200 */
[--C-:B------:R-:W-:Y:S02]  /*42c0*/  IMAD.X R6, RZ, RZ, R19.reuse, P1 ;  /* 0x000000ffff067224 */ /* 0x100fe400008e0613 */
[----:B------:R-:W-:-:S03]  /*42d0*/  IMAD.X R18, RZ, RZ, R19, P3 ;  /* 0x000000ffff127224 */ /* 0x000fc600018e0613 */
[----:B------:R-:W-:Y:S01]  /*42e0*/  ISETP.GT.AND.EX P1, PT, R6, UR5, PT, P4 ;  /* 0x0000000506007c0c */ /* 0x000fe2000bf24340 */
[----:B------:R-:W-:-:S07]  /*42f0*/  IMAD.MOV.U32 R19, RZ, RZ, R18 ;  /* 0x000000ffff137224 */ /* 0x000fce00078e0012 */
        /* <DEDUP_REMOVED lines=8> */
[----:B------:R-:W-:Y:S02]  /*4380*/  @P2 IMAD.MOV.U32 R11, RZ, RZ, R5 ;  /* 0x000000ffff0b2224 */ /* 0x000fe400078e0005 */
[----:B------:R-:W-:Y:S02]  /*4390*/  IMAD.MOV.U32 R12, RZ, RZ, R10 ;  /* 0x000000ffff0c7224 */ /* 0x000fe400078e000a */
[----:B------:R-:W-:Y:S01]  /*43a0*/  IMAD.MOV.U32 R13, RZ, RZ, R11 ;  /* 0x000000ffff0d7224 */ /* 0x000fe200078e000b */
[----:B------:R-:W-:Y:S06]  /*43b0*/  @!P1 BRA `(.L_x_308) ;  /* 0xfffffff800c49947 */ /* 0x000fec000383ffff */
[----:B------:R-:W-:-:S07]  /*43c0*/  IMAD.MOV.U32 R19, RZ, RZ, R21 ;  /* 0x000000ffff137224 */ /* 0x000fce00078e0015 */
.L_x_307:
[----:B------:R-:W-:-:S04]  /*43d0*/  ISETP.GE.U32.AND P0, PT, R19, UR4, PT ;  /* 0x0000000413007c0c */ /* 0x000fc8000bf06070 */
[----:B------:R-:W-:-:S13]  /*43e0*/  ISETP.GE.AND.EX P0, PT, R18, UR5, PT, P0 ;  /* 0x0000000512007c0c */ /* 0x000fda000bf06300 */
[----:B------:R-:W-:Y:S05]  /*43f0*/  @P0 BRA `(.L_x_309) ;  /* 0x0000000800c40947 */ /* 0x000fea0003800000 */
[----:B------:R-:W-:Y:S01]  /*4400*/  IADD3 R21, PT, PT, -R19, UR4, RZ ;  /* 0x0000000413157c10 */ /* 0x000fe2000fffe1ff */
[----:B------:R-:W-:Y:S03]  /*4410*/  BSSY.RECONVERGENT B1, `(.L_x_309) ;  /* 0x00000af000017945 */ /* 0x000fe60003800200 */
[----:B------:R-:W-:-:S13]  /*4420*/  ISETP.GE.AND P0, PT, R0, R21, PT ;  /* 0x000000150000720c */ /* 0x000fda0003f06270 */
[----:B------:R-:W-:Y:S05]  /*4430*/  @P0 BRA `(.L_x_310) ;  /* 0x0000000800b00947 */ /* 0x000fea0003800000 */
[-C--:B------:R-:W-:Y:S01]  /*4440*/  LOP3.LUT R6, RZ, R0.reuse, RZ, 0x33, !PT ;  /* 0x00000000ff067212 */ /* 0x080fe200078e33ff */
[----:B------:R-:W-:Y:S01]  /*4450*/  BSSY.RECONVERGENT B2, `(.L_x_311) ;  /* 0x0000036000027945 */ /* 0x000fe20003800200 */
[----:B------:R-:W-:Y:S02]  /*4460*/  MOV R12, R0 ;  /* 0x00000000000c7202 */ /* 0x000fe40000000f00 */
        /* <DEDUP_REMOVED lines=9> */
[----:B------:R-:W-:Y:S02]  /*4500*/  LOP3.LUT R2, R2, 0x3, RZ, 0xc0, !PT ;  /* 0x0000000302027812 */ /* 0x000fe400078ec0ff */
[----:B------:R-:W-:-:S03]  /*4510*/  IADD3 R13, P0, PT, R9, UR6, RZ ;  /* 0x00000006090d7c10 */ /* 0x000fc6000ff1e0ff */
[----:B------:R-:W-:Y:S01]  /*4520*/  IMAD.MOV R7, RZ, RZ, -R2 ;  /* 0x000000ffff077224 */ /* 0x000fe200078e0a02 */
[----:B0-----:R-:W-:-:S04]  /*4530*/  LEA R8, P1, R9, UR10, 0x3 ;  /* 0x0000000a09087c11 */ /* 0x001fc8000f8218ff */
[----:B------:R-:W-:Y:S02]  /*4540*/  LEA.HI.X R9, R9, UR11, R14, 0x3, P1 ;  /* 0x0000000b09097c11 */ /* 0x000fe400088f1c0e */
[----:B------:R-:W-:-:S07]  /*4550*/  IADD3.X R14, PT, PT, R14, UR7, RZ, P0, !PT ;  /* 0x000000070e0e7c10 */ /* 0x000fce00087fe4ff */
.L_x_315:
        /* <DEDUP_REMOVED lines=31> */
.L_x_314:
[----:B------:R-:W-:Y:S05]  /*4750*/  BSYNC.RECONVERGENT B3 ;  /* 0x0000000000037941 */ /* 0x000fea0003800200 */
.L_x_313:
[----:B------:R-:W-:Y:S01]  /*4760*/  IADD3 R13, P0, PT, R13, 0x100, RZ ;  /* 0x000001000d0d7810 */ /* 0x000fe20007f1e0ff */
[----:B------:R-:W-:Y:S02]  /*4770*/  VIADD R12, R12, 0x100 ;  /* 0x000001000c0c7836 */ /* 0x000fe40000000000 */
[----:B------:R-:W-:Y:S02]  /*4780*/  IMAD.X R9, RZ, RZ, R9, P3 ;  /* 0x000000ffff097224 */ /* 0x000fe400018e0609 */
[----:B------:R-:W-:Y:S01]  /*4790*/  IMAD.X R14, RZ, RZ, R14, P0 ;  /* 0x000000ffff0e7224 */ /* 0x000fe200000e060e */
[----:B------:R-:W-:Y:S07]  /*47a0*/  @P2 BRA `(.L_x_315) ;  /* 0xfffffffc006c2947 */ /* 0x000fee000383ffff */
.L_x_312:
[----:B------:R-:W-:Y:S05]  /*47b0*/  BSYNC.RECONVERGENT B2 ;  /* 0x0000000000027941 */ /* 0x000fea0003800200 */
.L_x_311:
[----:B------:R-:W-:-:S13]  /*47c0*/  ISETP.GE.U32.AND P0, PT, R6, 0x300, PT ;  /* 0x000003000600780c */ /* 0x000fda0003f06070 */
[----:B------:R-:W-:Y:S05]  /*47d0*/  @!P0 BRA `(.L_x_310) ;  /* 0x0000000400c88947 */ /* 0x000fea0003800000 */
[----:B------:R-:W0:Y:S01]  /*47e0*/  LDC.64 R8, c[0x0][0x380] ;  /* 0x0000e000ff087b82 */ /* 0x000e220000000a00 */
[----:B------:R-:W-:-:S07]  /*47f0*/  VIADD R20, R12, 0x200 ;  /* 0x000002000c147836 */ /* 0x000fce0000000000 */
[----:B------:R-:W1:Y:S02]  /*4800*/  LDC.64 R6, c[0x0][0x388] ;  /* 0x0000e200ff067b82 */ /* 0x000e640000000a00 */
.L_x_324:
        /* <DEDUP_REMOVED lines=30> */
.L_x_317:
[----:B------:R-:W-:Y:S05]  /*49f0*/  BSYNC.RECONVERGENT B2 ;  /* 0x0000000000027941 */ /* 0x000fea0003800200 */
.L_x_316:
        /* <DEDUP_REMOVED lines=9> */
[----:B------:R-:W-:-:S03]  /*4a90*/  IMAD.MOV.U32 R24, RZ, RZ, R26 ;  /* 0x000000ffff187224 */ /* 0x000fc600078e001a */
[----:B------:R-:W-:Y:S01]  /*4aa0*/  MOV R25, R27 ;  /* 0x0000001b00197202 */ /* 0x000fe20000000f00 */
        /* <DEDUP_REMOVED lines=15> */
.L_x_319:
[----:B------:R-:W-:Y:S05]  /*4ba0*/  BSYNC.RECONVERGENT B2 ;  /* 0x0000000000027941 */ /* 0x000fea0003800200 */
.L_x_318:
[----:B------:R-:W-:Y:S01]  /*4bb0*/  DSETP.GEU.AND P0, PT, |R16|, |R10|, PT ;  /* 0x4000000a1000722a */ /* 0x000fe20003f0e200 */
[CC--:B------:R-:W-:Y:S01]  /*4bc0*/  IADD3 R13, P1, P4, R19.reuse, R6.reuse, R20 ;  /* 0x00000006130d7210 */ /* 0x0c0fe20007c3e014 */
[----:B------:R-:W-:Y:S01]  /*4bd0*/  VIADD R4, R20, 0x100 ;  /* 0x0000010014047836 */ /* 0x000fe20000000000 */
[----:B------:R-:W-:Y:S01]  /*4be0*/  BSSY.RECONVERGENT B2, `(.L_x_320) ;  /* 0x0000016000027945 */ /* 0x000fe20003800200 */
[----:B------:R-:W-:Y:S01]  /*4bf0*/  IMAD.MOV.U32 R2, RZ, RZ, R10 ;  /* 0x000000ffff027224 */ /* 0x000fe200078e000a */
[----:B------:R-:W-:Y:S01]  /*4c00*/  IADD3.X R22, PT, PT, R18, R7, RZ, P1, P4 ;  /* 0x0000000712167210 */ /* 0x000fe20000fe84ff */
[----:B------:R-:W-:Y:S01]  /*4c10*/  IMAD.MOV.U32 R5, RZ, RZ, R13 ;  /* 0x000000ffff057224 */ /* 0x000fe200078e000d */
[----:B------:R-:W-:Y:S01]  /*4c20*/  IADD3 R4, P2, P3, R19, R6, R4 ;  /* 0x0000000613047210 */ /* 0x000fe20007b5e004 */
        /* <DEDUP_REMOVED lines=17> */
.L_x_321:
[----:B------:R-:W-:Y:S05]  /*4d40*/  BSYNC.RECONVERGENT B2 ;  /* 0x0000000000027941 */ /* 0x000fea0003800200 */
.L_x_320:
[----:B------:R-:W-:Y:S01]  /*4d50*/  DSETP.GEU.AND P0, PT, |R2|, |R14|, PT ;  /* 0x4000000e0200722a */ /* 0x000fe20003f0e200 */
[----:B------:R-:W-:Y:S01]  /*4d60*/  IADD3.X R13, PT, PT, R18, R7, RZ, P2, P3 ;  /* 0x00000007120d7210 */ /* 0x000fe200017e64ff */
        /* <DEDUP_REMOVED lines=20> */
.L_x_323:
[----:B------:R-:W-:Y:S05]  /*4eb0*/  BSYNC.RECONVERGENT B2 ;  /* 0x0000000000027941 */ /* 0x000fea0003800200 */
.L_x_322:
[C---:B------:R-:W-:Y:S02]  /*4ec0*/  VIADD R2, R20.reuse, 0x200 ;  /* 0x0000020014027836 */ /* 0x040fe40000000000 */
[----:B------:R-:W-:-:S03]  /*4ed0*/  VIADD R20, R20, 0x400 ;  /* 0x0000040014147836 */ /* 0x000fc60000000000 */
[----:B------:R-:W-:-:S13]  /*4ee0*/  ISETP.GE.AND P0, PT, R2, R21, PT ;  /* 0x000000150200720c */ /* 0x000fda0003f06270 */
[----:B------:R-:W-:Y:S05]  /*4ef0*/  @!P0 BRA `(.L_x_324) ;  /* 0xfffffff800448947 */ /* 0x000fea000383ffff */
.L_x_310:
[----:B------:R-:W-:Y:S05]  /*4f00*/  BSYNC.RECONVERGENT B1 ;  /* 0x0000000000017941 */ /* 0x000fea0003800200 */
.L_x_309:
        /* <DEDUP_REMOVED lines=32> */
.L_x_326:
[----:B------:R-:W-:Y:S05]  /*5110*/  BSYNC.RECONVERGENT B1 ;  /* 0x0000000000017941 */ /* 0x000fea0003800200 */
.L_x_325:
        /* <DEDUP_REMOVED lines=31> */
.L_x_328:
[----:B------:R-:W-:Y:S05]  /*5310*/  BSYNC.RECONVERGENT B1 ;  /* 0x0000000000017941 */ /* 0x000fea0003800200 */
.L_x_327:
        /* <DEDUP_REMOVED lines=31> */
.L_x_330:
[----:B------:R-:W-:Y:S05]  /*5510*/  BSYNC.RECONVERGENT B1 ;  /* 0x0000000000017941 */ /* 0x000fea0003800200 */
.L_x_329:
[----:B------:R-:W-:Y:S01]  /*5520*/  ISETP.GT.AND P0, PT, R8, 0x17, PT ;  /* 0x000000170800780c */ /* 0x000fe20003f04270 */
[----:B-1----:R1:W1:Y:S01]  /*5530*/  SHFL.DOWN PT, R6, R2, 0x8, 0x1f ;  /* 0x09001f0002067f89 */ /* 0x00226200000e0000 */
[----:B------:R-:W-:Y:S01]  /*5540*/  BSSY.RECONVERGENT B1, `(.L_x_331) ;  /* 0x000001d000017945 */ /* 0x000fe20003800200 */
[----:B--2---:R-:W-:Y:S02]  /*5550*/  IMAD.MOV.U32 R9, RZ, RZ, R11 ;  /* 0x000000ffff097224 */ /* 0x004fe400078e000b */
[----:B---3--:R2:W3:Y:S01]  /*5560*/  SHFL.DOWN PT, R7, R3, 0x8, 0x1f ;  /* 0x09001f0003077f89 */ /* 0x0084e200000e0000 */
[----:B------:R-:W-:Y:S02]  /*5570*/  IMAD.MOV.U32 R10, RZ, RZ, R12 ;  /* 0x000000ffff0a7224 */ /* 0x000fe400078e000c */
[----:B------:R-:W-:Y:S01]  /*5580*/  IMAD.MOV.U32 R4, RZ, RZ, R2 ;  /* 0x000000ffff047224 */ /* 0x000fe200078e0002 */
[----:B0-----:R2:W0:Y:S01]  /*5590*/  SHFL.DOWN PT, R14, R11, 0x8, 0x1f ;  /* 0x09001f000b0e7f89 */ /* 0x00142200000e0000 */
[----:B------:R-:W-:-:S03]  /*55a0*/  IMAD.MOV.U32 R5, RZ, RZ, R3 ;  /* 0x000000ffff057224 */ /* 0x000fc600078e0003 */
[----:B----4-:R2:W4:Y:S01]  /*55b0*/  SHFL.DOWN PT, R13, R12, 0x8, 0x1f ;  /* 0x09001f000c0d7f89 */ /* 0x01052200000e0000 */
        /* <DEDUP_REMOVED lines=21> */
.L_x_332:
[----:B------:R-:W-:Y:S05]  /*5710*/  BSYNC.RECONVERGENT B1 ;  /* 0x0000000000017941 */ /* 0x000fea0003800200 */
.L_x_331:
        /* <DEDUP_REMOVED lines=8> */
[----:B----4-:R-:W-:-:S03]  /*57a0*/  IMAD.MOV.U32 R13, RZ, RZ, R5 ;  /* 0x000000ffff0d7224 */ /* 0x010fc600078e0005 */
[----:B---3--:R3:W4:Y:S01]  /*57b0*/  SHFL.DOWN PT, R7, R10, 0x10, 0x1f ;  /* 0x0a001f000a077f89 */ /* 0x00872200000e0000 */
[----:B------:R-:W-:Y:S05]  /*57c0*/  @P0 BRA `(.L_x_334) ;  /* 0x0000000000500947 */ /* 0x000fea0003800000 */
[----:B-12---:R-:W-:Y:S01]  /*57d0*/  DSETP.GEU.AND P0, PT, |R4|, |R2|, PT ;  /* 0x400000020400722a */ /* 0x006fe20003f0e200 */
        /* <DEDUP_REMOVED lines=19> */
.L_x_334:
[----:B------:R-:W-:Y:S05]  /*5910*/  BSYNC.RECONVERGENT B1 ;  /* 0x0000000000017941 */ /* 0x000fea0003800200 */
.L_x_333:
        /* <DEDUP_REMOVED lines=11> */
.L_x_336:
[----:B------:R-:W-:Y:S05]  /*59d0*/  BSYNC.RECONVERGENT B1 ;  /* 0x0000000000017941 */ /* 0x000fea0003800200 */
.L_x_335:
        /* <DEDUP_REMOVED lines=8> */
[----:B0---4-:R-:W0:Y:S04]  /*5a60*/  LDS.128 R4, [R0+0x20] ;  /* 0x0000200000047984 */ /* 0x011e280000000c00 */
[----:B------:R2:W4:Y:S04]  /*5a70*/  LDS.64 R2, [R0+0x80] ;  /* 0x0000800000027984 */ /* 0x0005280000000a00 */
[----:B---3--:R2:W3:Y:S01]  /*5a80*/  LDS.128 R8, [R0+0x30] ;  /* 0x0000300000087984 */ /* 0x0084e20000000c00 */
[----:B-1----:R-:W-:Y:S01]  /*5a90*/  DSETP.GEU.AND P0, PT, |R12|, |R16|, PT ;  /* 0x400000100c00722a */ /* 0x002fe20003f0e200 */
[----:B------:R-:W-:-:S02]  /*5aa0*/  IMAD.MOV.U32 R20, RZ, RZ, R16 ;  /* 0x000000ffff147224 */ /* 0x000fc400078e0010 */
[----:B------:R-:W-:Y:S02]  /*5ab0*/  IMAD.MOV.U32 R21, RZ, RZ, R17 ;  /* 0x000000ffff157224 */ /* 0x000fe400078e0011 */
[----:B0-----:R-:W-:Y:S02]  /*5ac0*/  IMAD.MOV.U32 R23, RZ, RZ, R4 ;  /* 0x000000ffff177224 */ /* 0x001fe400078e0004 */
        /* <DEDUP_REMOVED lines=16> */
.L_x_338:
[----:B------:R-:W-:Y:S05]  /*5bd0*/  BSYNC.RECONVERGENT B1 ;  /* 0x0000000000017941 */ /* 0x000fea0003800200 */
.L_x_337:
        /* <DEDUP_REMOVED lines=23> */
.L_x_340:
[----:B------:R-:W-:Y:S05]  /*5d50*/  BSYNC.RECONVERGENT B1 ;  /* 0x0000000000017941 */ /* 0x000fea0003800200 */
.L_x_339:
        /* <DEDUP_REMOVED lines=21> */
.L_x_342:
[----:B------:R-:W-:Y:S05]  /*5eb0*/  BSYNC.RECONVERGENT B1 ;  /* 0x0000000000017941 */ /* 0x000fea0003800200 */
.L_x_341:
        /* <DEDUP_REMOVED lines=23> */
.L_x_344:
[----:B------:R-:W-:Y:S05]  /*6030*/  BSYNC.RECONVERGENT B1 ;  /* 0x0000000000017941 */ /* 0x000fea0003800200 */
.L_x_343:
        /* <DEDUP_REMOVED lines=21> */
.L_x_346:
[----:B------:R-:W-:Y:S05]  /*6190*/  BSYNC.RECONVERGENT B1 ;  /* 0x0000000000017941 */ /* 0x000fea0003800200 */
.L_x_345:
        /* <DEDUP_REMOVED lines=21> */
.L_x_348:
[----:B------:R-:W-:Y:S05]  /*62f0*/  BSYNC.RECONVERGENT B1 ;  /* 0x0000000000017941 */ /* 0x000fea0003800200 */
.L_x_347:
        /* <DEDUP_REMOVED lines=20> */
.L_x_268:
[----:B------:R-:W-:Y:S05]  /*6440*/  BSYNC.RECONVERGENT B0 ;  /* 0x0000000000007941 */ /* 0x000fea0003800200 */
.L_x_235:
[----:B------:R-:W-:Y:S05]  /*6450*/  @P1 EXIT ;  /* 0x000000000000194d */ /* 0x000fea0003800000 */
[----:B0123--:R-:W0:Y:S02]  /*6460*/  LDC.64 R2, c[0x0][0x390] ;  /* 0x0000e400ff027b82 */ /* 0x00fe240000000a00 */
[----:B0-----:R-:W-:Y:S04]  /*6470*/  STG.E.64 desc[UR8][R2.64], R12 ;  /* 0x0000000c02007986 */ /* 0x001fe8000c101b08 */
[----:B------:R-:W-:Y:S01]  /*6480*/  STG.E.64 desc[UR8][R2.64+0x8], R14 ;  /* 0x0000080e02007986 */ /* 0x000fe2000c101b08 */
[----:B------:R-:W-:Y:S05]  /*6490*/  EXIT ;  /* 0x000000000000794d */ /* 0x000fea0003800000 */
.L_x_349:
        /* <DEDUP_REMOVED lines=14> */
.L_x_735:


//--------------------- .text._ZN6thrust24THRUST_300001_SM_1000_NS8cuda_cub4core6detail13_kernel_agentINS1_8__reduce11ReduceAgentIPN4cuda3std3__45tupleIJdlEEESC_SB_iNS1_9__extrema9arg_max_fIdl10comparatorEEEEJSC_SC_iSG_EEEvDpT0_ --------------------------
	.section	.text._ZN6thrust24THRUST_300001_SM_1000_NS8cuda_cub4core6detail13_kernel_agentINS1_8__reduce11ReduceAgentIPN4cuda3std3__45tupleIJdlEEESC_SB_iNS1_9__extrema9arg_max_fIdl10comparatorEEEEJSC_SC_iSG_EEEvDpT0_,"ax",@progbits
	.align	128
        .global         _ZN6thrust24THRUST_300001_SM_1000_NS8cuda_cub4core6detail13_kernel_agentINS1_8__reduce11ReduceAgentIPN4cuda3std3__45tupleIJdlEEESC_SB_iNS1_9__extrema9arg_max_fIdl10comparatorEEEEJSC_SC_iSG_EEEvDpT0_
        .type           _ZN6thrust24THRUST_300001_SM_1000_NS8cuda_cub4core6detail13_kernel_agentINS1_8__reduce11ReduceAgentIPN4cuda3std3__45tupleIJdlEEESC_SB_iNS1_9__extrema9arg_max_fIdl10comparatorEEEEJSC_SC_iSG_EEEvDpT0_,@function
        .size           _ZN6thrust24THRUST_300001_SM_1000_NS8cuda_cub4core6detail13_kernel_agentINS1_8__reduce11ReduceAgentIPN4cuda3std3__45tupleIJdlEEESC_SB_iNS1_9__extrema9arg_max_fIdl10comparatorEEEEJSC_SC_iSG_EEEvDpT0_,(.L_x_736 - _ZN6thrust24THRUST_300001_SM_1000_NS8cuda_cub4core6detail13_kernel_agentINS1_8__reduce11ReduceAgentIPN4cuda3std3__45tupleIJdlEEESC_SB_iNS1_9__extrema9arg_max_fIdl10comparatorEEEEJSC_SC_iSG_EEEvDpT0_)
        .other          _ZN6thrust24THRUST_300001_SM_1000_NS8cuda_cub4core6detail13_kernel_agentINS1_8__reduce11ReduceAgentIPN4cuda3std3__45tupleIJdlEEESC_SB_iNS1_9__extrema9arg_max_fIdl10comparatorEEEEJSC_SC_iSG_EEEvDpT0_,@"STO_CUDA_ENTRY STV_DEFAULT"
_ZN6thrust24THRUST_300001_SM_1000_NS8cuda_cub4core6detail13_kernel_agentINS1_8__reduce11ReduceAgentIPN4cuda3std3__45tupleIJdlEEESC_SB_iNS1_9__extrema9arg_max_fIdl10comparatorEEEEJSC_SC_iSG_EEEvDpT0_:
.text._ZN6thrust24THRUST_300001_SM_1000_NS8cuda_cub4core6detail13_kernel_agentINS1_8__reduce11ReduceAgentIPN4cuda3std3__45tupleIJdlEEESC_SB_iNS1_9__extrema9arg_max_fIdl10comparatorEEEEJSC_SC_iSG_EEEvDpT0_:
        /* <DEDUP_REMOVED lines=21> */
.L_x_353:
[----:B0-----:R-:W-:Y:S05]  /*0150*/  BSYNC.RECONVERGENT B1 ;  /* 0x0000000000017941 */ /* 0x001fea0003800200 */
.L_x_352:
        /* <DEDUP_REMOVED lines=15> */
.L_x_360:
        /* <DEDUP_REMOVED lines=31> */
.L_x_359:
[----:B------:R-:W-:Y:S05]  /*0440*/  BSYNC.RECONVERGENT B3 ;  /* 0x0000000000037941 */ /* 0x000fea0003800200 */
.L_x_358:
[----:B------:R-:W-:Y:S02]  /*0450*/  IMAD.X R3, RZ, RZ, R3, P3 ;  /* 0x000000ffff037224 */ /* 0x000fe400018e0603 */
[----:B------:R-:W-:Y:S01]  /*0460*/  VIADD R19, R19, 0x100 ;  /* 0x0000010013137836 */ /* 0x000fe20000000000 */
[----:B------:R-:W-:Y:S06]  /*0470*/  @P2 BRA `(.L_x_360) ;  /* 0xfffffffc00742947 */ /* 0x000fec000383ffff */
.L_x_357:
[----:B------:R-:W-:Y:S05]  /*0480*/  BSYNC.RECONVERGENT B2 ;  /* 0x0000000000027941 */ /* 0x000fea0003800200 */
.L_x_356:
[----:B------:R-:W0:Y:S01]  /*0490*/  LDC.64 R8, c[0x0][0x380] ;  /* 0x0000e000ff087b82 */ /* 0x000e220000000a00 */
[----:B------:R-:W-:-:S13]  /*04a0*/  ISETP.GE.U32.AND P0, PT, R4, 0x300, PT ;  /* 0x000003000400780c */ /* 0x000fda0003f06070 */
[----:B------:R-:W-:Y:S05]  /*04b0*/  @!P0 BRA `(.L_x_355) ;  /* 0x0000000400908947 */ /* 0x000fea0003800000 */
.L_x_369:
        /* <DEDUP_REMOVED lines=13> */
[----:B------:R-:W-:Y:S01]  /*0590*/  IMAD.MOV.U32 R23, RZ, RZ, R12 ;  /* 0x000000ffff177224 */ /* 0x000fe200078e000c */
[----:B------:R-:W-:Y:S01]  /*05a0*/  MOV R25, R13 ;  /* 0x0000000d00197202 */ /* 0x000fe20000000f00 */
[----:B------:R-:W-:Y:S02]  /*05b0*/  IMAD.MOV.U32 R2, RZ, RZ, R14 ;  /* 0x000000ffff027224 */ /* 0x000fe400078e000e */
[----:B------:R-:W-:-:S09]  /*05c0*/  IMAD.MOV.U32 R3, RZ, RZ, R15 ;  /* 0x000000ffff037224 */ /* 0x000fd200078e000f */
        /* <DEDUP_REMOVED lines=9> */
.L_x_362:
[----:B------:R-:W-:Y:S05]  /*0660*/  BSYNC.RECONVERGENT B2 ;  /* 0x0000000000027941 */ /* 0x000fea0003800200 */
.L_x_361:
        /* <DEDUP_REMOVED lines=25> */
.L_x_364:
[----:B------:R-:W-:Y:S05]  /*0800*/  BSYNC.RECONVERGENT B2 ;  /* 0x0000000000027941 */ /* 0x000fea0003800200 */
.L_x_363:
        /* <DEDUP_REMOVED lines=21> */
.L_x_366:
[----:B------:R-:W-:Y:S05]  /*0960*/  BSYNC.RECONVERGENT B2 ;  /* 0x0000000000027941 */ /* 0x000fea0003800200 */
.L_x_365:
        /* <DEDUP_REMOVED lines=21> */
.L_x_368:
[----:B------:R-:W-:Y:S05]  /*0ac0*/  BSYNC.RECONVERGENT B2 ;  /* 0x0000000000027941 */ /* 0x000fea0003800200 */
.L_x_367:
[----:B------:R-:W-:-:S05]  /*0ad0*/  VIADD R19, R19, 0x400 ;  /* 0x0000040013137836 */ /* 0x000fca0000000000 */
[----:B------:R-:W-:-:S13]  /*0ae0*/  ISETP.GE.AND P0, PT, R19, UR5, PT ;  /* 0x0000000513007c0c */ /* 0x000fda000bf06270 */
[----:B------:R-:W-:Y:S05]  /*0af0*/  @!P0 BRA `(.L_x_369) ;  /* 0xfffffff800708947 */ /* 0x000fea000383ffff */
.L_x_355:
[----:B------:R-:W-:Y:S05]  /*0b00*/  BSYNC.RECONVERGENT B1 ;  /* 0x0000000000017941 */ /* 0x000fea0003800200 */
.L_x_354:
        /* <DEDUP_REMOVED lines=35> */
.L_x_372:
[----:B------:R-:W-:Y:S05]  /*0d40*/  BSYNC.RECONVERGENT B1 ;  /* 0x0000000000017941 */ /* 0x000fea0003800200 */
.L_x_371:
        /* <DEDUP_REMOVED lines=31> */
.L_x_374:
[----:B------:R-:W-:Y:S05]  /*0f40*/  BSYNC.RECONVERGENT B1 ;  /* 0x0000000000017941 */ /* 0x000fea0003800200 */
.L_x_373:
        /* <DEDUP_REMOVED lines=31> */
.L_x_376:
[----:B------:R-:W-:Y:S05]  /*1140*/  BSYNC.RECONVERGENT B1 ;  /* 0x0000000000017941 */ /* 0x000fea0003800200 */
.L_x_375:
        /* <DEDUP_REMOVED lines=31> */
.L_x_378:
[----:B------:R-:W-:Y:S05]  /*1340*/  BSYNC.RECONVERGENT B1 ;  /* 0x0000000000017941 */ /* 0x000fea0003800200 */
.L_x_377:
[----:B------:R-:W-:Y:S01]  /*1350*/  ISETP.GT.AND P0, PT, R9, 0xf, PT ;  /* 0x0000000f0900780c */ /* 0x000fe20003f04270 */
[----:B-1----:R1:W1:Y:S01]  /*1360*/  SHFL.DOWN PT, R6, R4, 0x10, 0x1f ;  /* 0x0a001f0004067f89 */ /* 0x00226200000e0000 */
[----:B------:R-:W-:Y:S01]  /*1370*/  BSSY.RECONVERGENT B1, `(.L_x_379) ;  /* 0x000001d000017945 */ /* 0x000fe20003800200 */
[----:B0-----:R-:W-:Y:S01]  /*1380*/  MOV R14, R8 ;  /* 0x00000008000e7202 */ /* 0x001fe20000000f00 */
[----:B----4-:R-:W-:Y:S01]  /*1390*/  IMAD.MOV.U32 R15, RZ, RZ, R10 ;  /* 0x000000ffff0f7224 */ /* 0x010fe200078e000a */
[----:B--2---:R0:W2:Y:S01]  /*13a0*/  SHFL.DOWN PT, R7, R5, 0x10, 0x1f ;  /* 0x0a001f0005077f89 */ /* 0x0040a200000e0000 */
[----:B------:R-:W-:Y:S02]  /*13b0*/  IMAD.MOV.U32 R2, RZ, RZ, R4 ;  /* 0x000000ffff027224 */ /* 0x000fe400078e0004 */
[----:B------:R-:W-:Y:S01]  /*13c0*/  IMAD.MOV.U32 R3, RZ, RZ, R5 ;  /* 0x000000ffff037224 */ /* 0x000fe200078e0005 */
[----:B------:R0:W4:Y:S04]  /*13d0*/  SHFL.DOWN PT, R11, R8, 0x10, 0x1f ;  /* 0x0a001f00080b7f89 */ /* 0x00012800000e0000 */
        /* <DEDUP_REMOVED lines=22> */
.L_x_380:
[----:B------:R-:W-:Y:S05]  /*1540*/  BSYNC.RECONVERGENT B1 ;  /* 0x0000000000017941 */ /* 0x000fea0003800200 */
.L_x_379:
        /* <DEDUP_REMOVED lines=11> */
.L_x_382:
[----:B------:R-:W-:Y:S05]  /*1600*/  BSYNC.RECONVERGENT B1 ;  /* 0x0000000000017941 */ /* 0x000fea0003800200 */
.L_x_381:
        /* <DEDUP_REMOVED lines=31> */
.L_x_385:
[----:B------:R-:W-:Y:S05]  /*1800*/  BSYNC.RECONVERGENT B1 ;  /* 0x0000000000017941 */ /* 0x000fea0003800200 */
.L_x_384:
        /* <DEDUP_REMOVED lines=10> */
[----:B------:R-:W-:Y:S01]  /*18b0*/  MOV R15, R26 ;  /* 0x0000001a000f7202 */ /* 0x000fe20000000f00 */
[----:B------:R-:W-:Y:S02]  /*18c0*/  IMAD.MOV.U32 R29, RZ, RZ, R27 ;  /* 0x000000ffff1d7224 */ /* 0x000fe400078e001b */
[----:B------:R-:W-:Y:S02]  /*18d0*/  IMAD.MOV.U32 R4, RZ, RZ, R24 ;  /* 0x000000ffff047224 */ /* 0x000fe400078e0018 */
[----:B------:R-:W-:-:S08]  /*18e0*/  IMAD.MOV.U32 R5, RZ, RZ, R25 ;  /* 0x000000ffff057224 */ /* 0x000fd000078e0019 */
        /* <DEDUP_REMOVED lines=9> */
.L_x_387:
[----:B------:R-:W-:Y:S05]  /*1980*/  BSYNC.RECONVERGENT B1 ;  /* 0x0000000000017941 */ /* 0x000fea0003800200 */
.L_x_386:
        /* <DEDUP_REMOVED lines=21> */
.L_x_389:
[----:B------:R-:W-:Y:S05]  /*1ae0*/  BSYNC.RECONVERGENT B1 ;  /* 0x0000000000017941 */ /* 0x000fea0003800200 */
.L_x_388:
        /* <DEDUP_REMOVED lines=23> */
.L_x_391:
[----:B------:R-:W-:Y:S05]  /*1c60*/  BSYNC.RECONVERGENT B1 ;  /* 0x0000000000017941 */ /* 0x000fea0003800200 */
.L_x_390:
        /* <DEDUP_REMOVED lines=21> */
.L_x_393:
[----:B------:R-:W-:Y:S05]  /*1dc0*/  BSYNC.RECONVERGENT B1 ;  /* 0x0000000000017941 */ /* 0x000fea0003800200 */
.L_x_392:
        /* <DEDUP_REMOVED lines=21> */
.L_x_395:
[----:B------:R-:W-:Y:S05]  /*1f20*/  BSYNC.RECONVERGENT B1 ;  /* 0x0000000000017941 */ /* 0x000fea0003800200 */
.L_x_394:
        /* <DEDUP_REMOVED lines=21> */
.L_x_370:
        /* <DEDUP_REMOVED lines=19> */
[----:B0-----:R-:W-:Y:S01]  /*21b0*/  MOV R16, R9 ;  /* 0x0000000900107202 */ /* 0x001fe20000000f00 */
[----:B--2---:R-:W-:Y:S02]  /*21c0*/  IMAD.MOV.U32 R18, RZ, RZ, R11 ;  /* 0x000000ffff127224 */ /* 0x004fe400078e000b */
[----:B------:R-:W-:Y:S02]  /*21d0*/  IMAD.MOV.U32 R2, RZ, RZ, R6 ;  /* 0x000000ffff027224 */ /* 0x000fe400078e0006 */
[----:B------:R-:W-:-:S08]  /*21e0*/  IMAD.MOV.U32 R3, RZ, RZ, R7 ;  /* 0x000000ffff037224 */ /* 0x000fd000078e0007 */
        /* <DEDUP_REMOVED lines=15> */
.L_x_397:
[----:B------:R-:W-:Y:S05]  /*22e0*/  BSYNC.RECONVERGENT B1 ;  /* 0x0000000000017941 */ /* 0x000fea0003800200 */
.L_x_396:
        /* <DEDUP_REMOVED lines=32> */
.L_x_399:
[----:B------:R-:W-:Y:S05]  /*24f0*/  BSYNC.RECONVERGENT B1 ;  /* 0x0000000000017941 */ /* 0x000fea0003800200 */
.L_x_398:
[----:B-1----:R-:W-:Y:S01]  /*2500*/  VIADD R2, R4, 0x4 ;  /* 0x0000000404027836 */ /* 0x002fe20000000000 */
[----:B---3--:R1:W3:Y:S01]  /*2510*/  SHFL.DOWN PT, R8, R6, 0x4, R5 ;  /* 0x0880000006087989 */ /* 0x0082e200000e0005 */
[----:B------:R-:W-:Y:S01]  /*2520*/  BSSY.RECONVERGENT B1, `(.L_x_400) ;  /* 0x000001e000017945 */ /* 0x000fe20003800200 */
[----:B------:R-:W-:Y:S01]  /*2530*/  IMAD.MOV.U32 R14, RZ, RZ, R10 ;  /* 0x000000ffff0e7224 */ /* 0x000fe200078e000a */
[----:B------:R-:W-:Y:S01]  /*2540*/  MOV R3, R7 ;  /* 0x0000000700037202 */ /* 0x000fe20000000f00 */
[----:B0-----:R1:W0:Y:S01]  /*2550*/  SHFL.DOWN PT, R9, R7, 0x4, R5 ;  /* 0x0880000007097989 */ /* 0x00122200000e0005 */
[----:B------:R-:W-:Y:S01]  /*2560*/  ISETP.GT.AND P0, PT, R2, R5, PT ;  /* 0x000000050200720c */ /* 0x000fe20003f04270 */
[----:B------:R-:W-:Y:S02]  /*2570*/  IMAD.MOV.U32 R16, RZ, RZ, R12 ;  /* 0x000000ffff107224 */ /* 0x000fe400078e000c */
[----:B--2---:R1:W2:Y:S01]  /*2580*/  SHFL.DOWN PT, R11, R10, 0x4, R5 ;  /* 0x088000000a0b7989 */ /* 0x0042a200000e0005 */
[----:B------:R-:W-:-:S03]  /*2590*/  IMAD.MOV.U32 R2, RZ, RZ, R6 ;  /* 0x000000ffff027224 */ /* 0x000fc600078e0006 */
[----:B----4-:R1:W4:Y:S06]  /*25a0*/  SHFL.DOWN PT, R13, R12, 0x4, R5 ;  /* 0x088000000c0d7989 */ /* 0x01032c00000e0005 */
        /* <DEDUP_REMOVED lines=21> */
.L_x_401:
[----:B------:R-:W-:Y:S05]  /*2700*/  BSYNC.RECONVERGENT B1 ;  /* 0x0000000000017941 */ /* 0x000fea0003800200 */
.L_x_400:
        /* <DEDUP_REMOVED lines=32> */
.L_x_403:
[----:B------:R-:W-:Y:S05]  /*2910*/  BSYNC.RECONVERGENT B1 ;  /* 0x0000000000017941 */ /* 0x000fea0003800200 */
.L_x_402:
[----:B-1----:R-:W-:Y:S01]  /*2920*/  VIADD R2, R4, 0x10 ;  /* 0x0000001004027836 */ /* 0x002fe20000000000 */
[----:B---3--:R1:W3:Y:S01]  /*2930*/  SHFL.DOWN PT, R8, R6, 0x10, R5 ;  /* 0x0a00000006087989 */ /* 0x0082e200000e0005 */
[----:B------:R-:W-:Y:S01]  /*2940*/  BSSY.RECONVERGENT B1, `(.L_x_404) ;  /* 0x000001e000017945 */ /* 0x000fe20003800200 */
[----:B------:R-:W-:Y:S02]  /*2950*/  IMAD.MOV.U32 R14, RZ, RZ, R10 ;  /* 0x000000ffff0e7224 */ /* 0x000fe400078e000a */
[----:B------:R-:W-:Y:S01]  /*2960*/  ISETP.GT.AND P0, PT, R2, R5, PT ;  /* 0x000000050200720c */ /* 0x000fe20003f04270 */
[----:B0-----:R1:W0:Y:S01]  /*2970*/  SHFL.DOWN PT, R9, R7, 0x10, R5 ;  /* 0x0a00000007097989 */ /* 0x00122200000e0005 */
[----:B------:R-:W-:Y:S01]  /*2980*/  IMAD.MOV.U32 R15, RZ, RZ, R12 ;  /* 0x000000ffff0f7224 */ /* 0x000fe200078e000c */
[----:B------:R-:W-:Y:S01]  /*2990*/  MOV R2, R6 ;  /* 0x0000000600027202 */ /* 0x000fe20000000f00 */
[----:B------:R-:W-:Y:S01]  /*29a0*/  IMAD.MOV.U32 R3, RZ, RZ, R7 ;  /* 0x000000ffff037224 */ /* 0x000fe200078e0007 */
[----:B--2---:R1:W2:Y:S04]  /*29b0*/  SHFL.DOWN PT, R11, R10, 0x10, R5 ;  /* 0x0a0000000a0b7989 */ /* 0x0042a800000e0005 */
        /* <DEDUP_REMOVED lines=22> */
.L_x_405:
[----:B------:R-:W-:Y:S05]  /*2b20*/  BSYNC.RECONVERGENT B1 ;  /* 0x0000000000017941 */ /* 0x000fea0003800200 */
.L_x_404:
        /* <DEDUP_REMOVED lines=11> */
.L_x_407:
[----:B------:R-:W-:Y:S05]  /*2be0*/  BSYNC.RECONVERGENT B1 ;  /* 0x0000000000017941 */ /* 0x000fea0003800200 */
.L_x_406:
        /* <DEDUP_REMOVED lines=35> */
.L_x_409:
[----:B------:R-:W-:Y:S05]  /*2e20*/  BSYNC.RECONVERGENT B1 ;  /* 0x0000000000017941 */ /* 0x000fea0003800200 */
.L_x_408:
[----:B------:R-:W-:Y:S01]  /*2e30*/  UISETP.GE.AND UP0, UPT, UR8, 0x41, UPT ;  /* 0x000000410800788c */ /* 0x000fe2000bf06270 */
[----:B0-----:R-:W-:Y:S01]  /*2e40*/  IMAD.MOV.U32 R9, RZ, RZ, R11 ;  /* 0x000000ffff097224 */ /* 0x001fe200078e000b */
[----:B------:R-:W-:Y:S01]  /*2e50*/  MOV R2, R4 ;  /* 0x0000000400027202 */ /* 0x000fe20000000f00 */
[----:B------:R-:W-:Y:S02]  /*2e60*/  IMAD.MOV.U32 R0, RZ, RZ, R8 ;  /* 0x000000ffff007224 */ /* 0x000fe400078e0008 */
[----:B------:R-:W-:-:S04]  /*2e70*/  IMAD.MOV.U32 R3, RZ, RZ, R5 ;  /* 0x000000ffff037224 */ /* 0x000fc800078e0005 */
        /* <DEDUP_REMOVED lines=27> */
.L_x_411:
[----:B------:R-:W-:Y:S05]  /*3030*/  BSYNC.RECONVERGENT B1 ;  /* 0x0000000000017941 */ /* 0x000fea0003800200 */
.L_x_410:
        /* <DEDUP_REMOVED lines=32> */
.L_x_413:
[----:B------:R-:W-:Y:S05]  /*3240*/  BSYNC.RECONVERGENT B1 ;  /* 0x0000000000017941 */ /* 0x000fea0003800200 */
.L_x_412:
[----:B------:R-:W-:Y:S01]  /*3250*/  UISETP.GE.AND UP0, UPT, UR8, 0x81, UPT ;  /* 0x000000810800788c */ /* 0x000fe2000bf06270 */
[----:B------:R-:W-:Y:S01]  /*3260*/  IMAD.MOV.U32 R9, RZ, RZ, R11 ;  /* 0x000000ffff097224 */ /* 0x000fe200078e000b */
        /* <DEDUP_REMOVED lines=30> */
.L_x_415:
[----:B------:R-:W-:Y:S05]  /*3450*/  BSYNC.RECONVERGENT B1 ;  /* 0x0000000000017941 */ /* 0x000fea0003800200 */
.L_x_414:
        /* <DEDUP_REMOVED lines=32> */
.L_x_417:
[----:B------:R-:W-:Y:S05]  /*3660*/  BSYNC.RECONVERGENT B1 ;  /* 0x0000000000017941 */ /* 0x000fea0003800200 */
.L_x_416:
        /* <DEDUP_REMOVED lines=13> */
[----:B------:R-:W-:Y:S01]  /*3740*/  MOV R6, R2 ;  /* 0x0000000200067202 */ /* 0x000fe20000000f00 */
[----:B------:R-:W-:Y:S02]  /*3750*/  IMAD.MOV.U32 R7, RZ, RZ, R3 ;  /* 0x000000ffff077224 */ /* 0x000fe400078e0003 */
[----:B-1----:R-:W-:Y:S02]  /*3760*/  IMAD.MOV.U32 R9, RZ, RZ, R12 ;  /* 0x000000ffff097224 */ /* 0x002fe400078e000c */
        /* <DEDUP_REMOVED lines=16> */
.L_x_419:
[----:B------:R-:W-:Y:S05]  /*3870*/  BSYNC.RECONVERGENT B1 ;  /* 0x0000000000017941 */ /* 0x000fea0003800200 */
.L_x_418:
        /* <DEDUP_REMOVED lines=32> */
.L_x_351:
        /* <DEDUP_REMOVED lines=34> */
[----:B------:R-:W-:-:S04]  /*3ca0*/  IMAD.MOV.U32 R15, RZ, RZ, 0x500 ;  /* 0x00000500ff0f7424 */ /* 0x000fc800078e00ff */
        /* <DEDUP_REMOVED lines=8> */
[----:B------:R-:W-:Y:S02]  /*3d30*/  @P2 MOV R9, R13 ;  /* 0x0000000d00092202 */ /* 0x000fe40000000f00 */
[----:B------:R-:W-:-:S04]  /*3d40*/  @P2 SEL R7, R11, R7, P0 ;  /* 0x000000070b072207 */ /* 0x000fc80000000000 */
        /* <DEDUP_REMOVED lines=10> */
[----:B------:R-:W-:Y:S06]  /*3df0*/  BRA.U !UP0, `(.L_x_420) ;  /* 0x0000000508287547 */ /* 0x000fec000b800000 */
[----:B------:R-:W-:Y:S01]  /*3e00*/  IMAD.MOV.U32 R25, RZ, RZ, R2 ;  /* 0x000000ffff197224 */ /* 0x000fe200078e0002 */
[----:B------:R-:W0:Y:S01]  /*3e10*/  LDCU UR4, c[0x0][0x390] ;  /* 0x00007200ff0477ac */ /* 0x000e220008000800 */
[----:B------:R-:W-:Y:S02]  /*3e20*/  IMAD.MOV.U32 R24, RZ, RZ, R3 ;  /* 0x000000ffff187224 */ /* 0x000fe400078e0003 */
[----:B------:R-:W-:-:S07]  /*3e30*/  IMAD.MOV.U32 R27, RZ, RZ, 0x500 ;  /* 0x00000500ff1b7424 */ /* 0x000fce00078e00ff */
.L_x_421:
[----:B------:R-:W1:Y:S01]  /*3e40*/  LDC.64 R22, c[0x0][0x380] ;  /* 0x0000e000ff167b82 */ /* 0x000e620000000a00 */
[----:B------:R-:W-:-:S04]  /*3e50*/  IMAD.IADD R3, R0, 0x1, R27 ;  /* 0x0000000100037824 */ /* 0x000fc800078e021b */
[----:B-1----:R-:W-:-:S05]  /*3e60*/  IMAD.WIDE.U32 R22, R3, 0x10, R22 ;  /* 0x0000001003167825 */ /* 0x002fca00078e0016 */
        /* <DEDUP_REMOVED lines=14> */
[----:B------:R-:W-:Y:S02]  /*3f50*/  @P2 FSEL R29, R5, R21, P0 ;  /* 0x00000015051d2208 */ /* 0x000fe40000000000 */
[----:B------:R-:W2:Y:S01]  /*3f60*/  LDG.E.64.CONSTANT R4, desc[UR6][R22.64+0x4000] ;  /* 0x0040000616047981 */ /* 0x000ea2000c1e9b00 */
[----:B------:R-:W-:Y:S02]  /*3f70*/  @P2 IMAD.MOV.U32 R20, RZ, RZ, R26 ;  /* 0x000000ffff142224 */ /* 0x000fe400078e001a */
[----:B------:R-:W-:-:S06]  /*3f80*/  @P2 IMAD.MOV.U32 R21, RZ, RZ, R29 ;  /* 0x000000ffff152224 */ /* 0x000fcc00078e001d */
        /* <DEDUP_REMOVED lines=32> */
[----:B------:R-:W-:-:S05]  /*4190*/  VIADD R7, R27, 0xa00 ;  /* 0x00000a001b077836 */ /* 0x000fca0000000000 */
[----:B0-----:R-:W-:Y:S01]  /*41a0*/  ISETP.GT.AND P1, PT, R7, UR4, PT ;  /* 0x0000000407007c0c */ /* 0x001fe2000bf24270 */
[----:B------:R-:W-:-:S04]  /*41b0*/  VIADD R15, R27, 0x500 ;  /* 0x000005001b0f7836 */ /* 0x000fc80000000000 */
[----:B------:R-:W-:Y:S01]  /*41c0*/  IMAD.MOV.U32 R27, RZ, RZ, R15 ;  /* 0x000000ffff1b7224 */ /* 0x000fe200078e000f */
        /* <DEDUP_REMOVED lines=11> */
[----:B------:R-:W-:Y:S01]  /*4280*/  IMAD.MOV.U32 R24, RZ, RZ, R3 ;  /* 0x000000ffff187224 */ /* 0x000fe200078e0003 */
[----:B------:R-:W-:Y:S06]  /*4290*/  @!P1 BRA `(.L_x_421) ;  /* 0xfffffff800e89947 */ /* 0x000fec000383ffff */
.L_x_420:
[----:B------:R-:W-:-:S13]  /*42a0*/  ISETP.GE.AND P0, PT, R15, UR4, PT ;  /* 0x000000040f007c0c */ /* 0x000fda000bf06270 */
        /* <DEDUP_REMOVED lines=12> */
[----:B------:R-:W0:Y:S01]  /*4370*/  LDC.64 R6, c[0x0][0x380] ;  /* 0x0000e000ff067b82 */ /* 0x000e220000000a00 */
[----:B------:R-:W-:Y:S01]  /*4380*/  LEA.HI R8, R20, 0x1, RZ, 0x18 ;  /* 0x0000000114087811 */ /* 0x000fe200078fc0ff */
[----:B------:R-:W-:Y:S01]  /*4390*/  IMAD.IADD R21, R0, 0x1, R15 ;  /* 0x0000000100157824 */ /* 0x000fe200078e020f */
[----:B------:R-:W-:Y:S02]  /*43a0*/  MOV R12, R0 ;  /* 0x00000000000c7202 */ /* 0x000fe40000000f00 */
[----:B------:R-:W-:-:S05]  /*43b0*/  LOP3.LUT R8, R8, 0x3, RZ, 0xc0, !PT ;  /* 0x0000000308087812 */ /* 0x000fca00078ec0ff */
[----:B------:R-:W-:-:S07]  /*43c0*/  IMAD.MOV R14, RZ, RZ, -R8 ;  /* 0x000000ffff0e7224 */ /* 0x000fce00078e0a08 */
.L_x_428:
[----:B0-----:R-:W-:-:S05]  /*43d0*/  IMAD.WIDE.U32 R18, R21, 0x10, R6 ;  /* 0x0000001015127825 */ /* 0x001fca00078e0006 */
[----:B------:R-:W2:Y:S04]  /*43e0*/  LDG.E.64.CONSTANT R8, desc[UR6][R18.64] ;  /* 0x0000000612087981 */ /* 0x000ea8000c1e9b00 */
[----:B------:R-:W3:Y:S01]  /*43f0*/  LDG.E.64.CONSTANT R10, desc[UR6][R18.64+0x8] ;  /* 0x00000806120a7981 */ /* 0x000ee2000c1e9b00 */
[----:B------:R-:W-:Y:S01]  /*4400*/  VIADD R14, R14, 0x1 ;  /* 0x000000010e0e7836 */ /* 0x000fe20000000000 */
[----:B------:R-:W-:Y:S01]  /*4410*/  BSSY.RECONVERGENT B3, `(.L_x_426) ;  /* 0x000001a000037945 */ /* 0x000fe20003800200 */
[----:B------:R-:W-:Y:S02]  /*4420*/  IMAD.MOV.U32 R23, RZ, RZ, R2 ;  /* 0x000000ffff177224 */ /* 0x000fe400078e0002 */
        /* <DEDUP_REMOVED lines=24> */
.L_x_427:
[----:B------:R-:W-:Y:S05]  /*45b0*/  BSYNC.RECONVERGENT B3 ;  /* 0x0000000000037941 */ /* 0x000fea0003800200 */
.L_x_426:
[----:B------:R-:W-:Y:S02]  /*45c0*/  VIADD R12, R12, 0x100 ;  /* 0x000001000c0c7836 */ /* 0x000fe40000000000 */
[----:B------:R-:W-:Y:S01]  /*45d0*/  VIADD R21, R21, 0x100 ;  /* 0x0000010015157836 */ /* 0x000fe20000000000 */
[----:B------:R-:W-:Y:S06]  /*45e0*/  @P2 BRA `(.L_x_428) ;  /* 0xfffffffc00782947 */ /* 0x000fec000383ffff */
.L_x_425:
[----:B------:R-:W-:Y:S05]  /*45f0*/  BSYNC.RECONVERGENT B2 ;  /* 0x0000000000027941 */ /* 0x000fea0003800200 */
.L_x_424:
[----:B------:R-:W-:-:S13]  /*4600*/  ISETP.GE.U32.AND P0, PT, R20, 0x300, PT ;  /* 0x000003001400780c */ /* 0x000fda0003f06070 */
[----:B------:R-:W-:Y:S05]  /*4610*/  @!P0 BRA `(.L_x_423) ;  /* 0x0000000400c88947 */ /* 0x000fea0003800000 */
[----:B------:R-:W0:Y:S01]  /*4620*/  LDCU.64 UR8, c[0x0][0x380] ;  /* 0x00007000ff0877ac */ /* 0x000e220008000a00 */
[----:B------:R-:W1:Y:S01]  /*4630*/  LDC.64 R10, c[0x0][0x380] ;  /* 0x0000e000ff0a7b82 */ /* 0x000e620000000a00 */
[C---:B------:R-:W-:Y:S01]  /*4640*/  IADD3 R17, P0, PT, R12.reuse, R15, RZ ;  /* 0x0000000f0c117210 */ /* 0x040fe20007f1e0ff */
[----:B------:R-:W-:-:S04]  /*4650*/  IMAD.IADD R15, R12, 0x1, R15 ;  /* 0x000000010c0f7824 */ /* 0x000fc800078e020f */
[----:B------:R-:W-:Y:S01]  /*4660*/  IMAD.X R6, RZ, RZ, RZ, P0 ;  /* 0x000000ffff067224 */ /* 0x000fe200000e06ff */
[----:B0-----:R-:W-:-:S04]  /*4670*/  LEA R14, P1, R17, UR8, 0x4 ;  /* 0x00000008110e7c11 */ /* 0x001fc8000f8220ff */
[----:B------:R-:W-:Y:S02]  /*4680*/  IADD3 R14, P0, PT, R14, 0x3008, RZ ;  /* 0x000030080e0e7810 */ /* 0x000fe40007f1e0ff */
[----:B------:R-:W-:-:S05]  /*4690*/  LEA.HI.X R17, R17, UR9, R6, 0x4, P1 ;  /* 0x0000000911117c11 */ /* 0x000fca00088f2406 */
[----:B------:R-:W-:-:S07]  /*46a0*/  IMAD.X R17, RZ, RZ, R17, P0 ;  /* 0x000000ffff117224 */ /* 0x000fce00000e0611 */
.L_x_437:
[----:B-1----:R-:W-:-:S05]  /*46b0*/  IMAD.WIDE.U32 R8, R15, 0x10, R10 ;  /* 0x000000100f087825 */ /* 0x002fca00078e000a */
[----:B------:R-:W2:Y:S04]  /*46c0*/  LDG.E.64.CONSTANT R22, desc[UR6][R8.64] ;  /* 0x0000000608167981 */ /* 0x000ea8000c1e9b00 */
[----:B------:R0:W3:Y:S02]  /*46d0*/  LDG.E.64.CONSTANT R6, desc[UR6][R8.64+0x8] ;  /* 0x0000080608067981 */ /* 0x0000e4000c1e9b00 */
[----:B0-----:R-:W-:Y:S02]  /*46e0*/  IMAD.MOV.U32 R8, RZ, RZ, R14 ;  /* 0x000000ffff087224 */ /* 0x001fe400078e000e */
[----:B------:R-:W-:-:S05]  /*46f0*/  IMAD.MOV.U32 R9, RZ, RZ, R17 ;  /* 0x000000ffff097224 */ /* 0x000fca00078e0011 */
[----:B------:R0:W5:Y:S04]  /*4700*/  LDG.E.64.CONSTANT R20, desc[UR6][R8.64+-0x2008] ;  /* 0xffdff80608147981 */ /* 0x000168000c1e9b00 */
[----:B------:R0:W5:Y:S01]  /*4710*/  LDG.E.64.CONSTANT R18, desc[UR6][R8.64+-0x2000] ;  /* 0xffe0000608127981 */ /* 0x000162000c1e9b00 */
[----:B------:R-:W-:Y:S01]  /*4720*/  BSSY.RECONVERGENT B2, `(.L_x_429) ;  /* 0x0000015000027945 */ /* 0x000fe20003800200 */
[----:B--2---:R-:W-:Y:S01]  /*4730*/  DSETP.GEU.AND P0, PT, |R4|, |R22|, PT ;  /* 0x400000160400722a */ /* 0x004fe20003f0e200 */
[----:B------:R-:W-:Y:S02]  /*4740*/  IMAD.MOV.U32 R16, RZ, RZ, R22 ;  /* 0x000000ffff107224 */ /* 0x000fe400078e0016 */
[----:B------:R-:W-:Y:S01]  /*4750*/  IMAD.MOV.U32 R17, RZ, RZ, R23 ;  /* 0x000000ffff117224 */ /* 0x000fe200078e0017 */
[----:B---3--:R-:W-:Y:S01]  /*4760*/  MOV R29, R7 ;  /* 0x00000007001d7202 */ /* 0x008fe20000000f00 */
[----:B------:R-:W-:-:S09]  /*4770*/  IMAD.MOV.U32 R27, RZ, RZ, R6 ;  /* 0x000000ffff1b7224 */ /* 0x000fd200078e0006 */
        /* <DEDUP_REMOVED lines=15> */
.L_x_430:
[----:B------:R-:W-:Y:S05]  /*4870*/  BSYNC.RECONVERGENT B2 ;  /* 0x0000000000027941 */ /* 0x000fea0003800200 */
.L_x_429:
[----:B------:R0:W5:Y:S04]  /*4880*/  LDG.E.64.CONSTANT R6, desc[UR6][R8.64+-0x1008] ;  /* 0xffeff80608067981 */ /* 0x000168000c1e9b00 */
[----:B------:R0:W5:Y:S02]  /*4890*/  LDG.E.64.CONSTANT R4, desc[UR6][R8.64+-0x1000] ;  /* 0xfff0000608047981 */ /* 0x000164000c1e9b00 */
[----:B-----5:R-:W-:Y:S01]  /*48a0*/  DSETP.GEU.AND P0, PT, |R16|, |R20|, PT ;  /* 0x400000141000722a */ /* 0x020fe20003f0e200 */
[----:B------:R-:W-:Y:S01]  /*48b0*/  BSSY.RECONVERGENT B2, `(.L_x_431) ;  /* 0x0000014000027945 */ /* 0x000fe20003800200 */
[----:B------:R-:W-:Y:S02]  /*48c0*/  IMAD.MOV.U32 R2, RZ, RZ, R20 ;  /* 0x000000ffff027224 */ /* 0x000fe400078e0014 */
[----:B------:R-:W-:-:S02]  /*48d0*/  IMAD.MOV.U32 R3, RZ, RZ, R21 ;  /* 0x000000ffff037224 */ /* 0x000fc400078e0015 */
        /* <DEDUP_REMOVED lines=17> */
.L_x_432:
[----:B------:R-:W-:Y:S05]  /*49f0*/  BSYNC.RECONVERGENT B2 ;  /* 0x0000000000027941 */ /* 0x000fea0003800200 */
.L_x_431:
[----:B------:R0:W5:Y:S04]  /*4a00*/  LDG.E.64.CONSTANT R16, desc[UR6][R8.64+-0x8] ;  /* 0xfffff80608107981 */ /* 0x000168000c1e9b00 */
[----:B------:R0:W5:Y:S01]  /*4a10*/  LDG.E.64.CONSTANT R18, desc[UR6][R8.64] ;  /* 0x0000000608127981 */ /* 0x000162000c1e9b00 */
[----:B------:R-:W-:Y:S01]  /*4a20*/  DSETP.GEU.AND P0, PT, |R2|, |R6|, PT ;  /* 0x400000060200722a */ /* 0x000fe20003f0e200 */
[----:B------:R-:W-:Y:S01]  /*4a30*/  BSSY.RECONVERGENT B2, `(.L_x_433) ;  /* 0x0000014000027945 */ /* 0x000fe20003800200 */
[----:B------:R-:W-:Y:S02]  /*4a40*/  IMAD.MOV.U32 R20, RZ, RZ, R6 ;  /* 0x000000ffff147224 */ /* 0x000fe400078e0006 */
[----:B------:R-:W-:Y:S02]  /*4a50*/  IMAD.MOV.U32 R21, RZ, RZ, R7 ;  /* 0x000000ffff157224 */ /* 0x000fe400078e0007 */
[----:B------:R-:W-:-:S02]  /*4a60*/  IMAD.MOV.U32 R29, RZ, RZ, R4 ;  /* 0x000000ffff1d7224 */ /* 0x000fc400078e0004 */
        /* <DEDUP_REMOVED lines=16> */
.L_x_434:
[----:B------:R-:W-:Y:S05]  /*4b70*/  BSYNC.RECONVERGENT B2 ;  /* 0x0000000000027941 */ /* 0x000fea0003800200 */
.L_x_433:
[----:B-----5:R-:W-:Y:S01]  /*4b80*/  DSETP.GEU.AND P0, PT, |R20|, |R16|, PT ;  /* 0x400000101400722a */ /* 0x020fe20003f0e200 */
[----:B------:R-:W-:Y:S01]  /*4b90*/  BSSY.RECONVERGENT B2, `(.L_x_435) ;  /* 0x0000014000027945 */ /* 0x000fe20003800200 */
[----:B------:R-:W-:Y:S02]  /*4ba0*/  IMAD.MOV.U32 R4, RZ, RZ, R16 ;  /* 0x000000ffff047224 */ /* 0x000fe400078e0010 */
[----:B------:R-:W-:Y:S02]  /*4bb0*/  IMAD.MOV.U32 R5, RZ, RZ, R17 ;  /* 0x000000ffff057224 */ /* 0x000fe400078e0011 */
[----:B------:R-:W-:Y:S02]  /*4bc0*/  IMAD.MOV.U32 R2, RZ, RZ, R18 ;  /* 0x000000ffff027224 */ /* 0x000fe400078e0012 */
[----:B------:R-:W-:-:S06]  /*4bd0*/  IMAD.MOV.U32 R3, RZ, RZ, R19 ;  /* 0x000000ffff037224 */ /* 0x000fcc00078e0013 */
        /* <DEDUP_REMOVED lines=15> */
.L_x_436:
[----:B------:R-:W-:Y:S05]  /*4cd0*/  BSYNC.RECONVERGENT B2 ;  /* 0x0000000000027941 */ /* 0x000fea0003800200 */
.L_x_435:
[----:B------:R-:W-:Y:S01]  /*4ce0*/  VIADD R12, R12, 0x400 ;  /* 0x000004000c0c7836 */ /* 0x000fe20000000000 */
[----:B------:R-:W-:Y:S01]  /*4cf0*/  IADD3 R14, P1, PT, R8, 0x4000, RZ ;  /* 0x00004000080e7810 */ /* 0x000fe20007f3e0ff */
[----:B------:R-:W-:-:S03]  /*4d00*/  VIADD R15, R15, 0x400 ;  /* 0x000004000f0f7836 */ /* 0x000fc60000000000 */
[----:B------:R-:W-:Y:S01]  /*4d10*/  ISETP.GE.AND P0, PT, R12, R13, PT ;  /* 0x0000000d0c00720c */ /* 0x000fe20003f06270 */
[----:B------:R-:W-:-:S12]  /*4d20*/  IMAD.X R17, RZ, RZ, R9, P1 ;  /* 0x000000ffff117224 */ /* 0x000fd800008e0609 */
[----:B------:R-:W-:Y:S05]  /*4d30*/  @!P0 BRA `(.L_x_437) ;  /* 0xfffffff8005c8947 */ /* 0x000fea000383ffff */
.L_x_423:
[----:B------:R-:W-:Y:S05]  /*4d40*/  BSYNC.RECONVERGENT B1 ;  /* 0x0000000000017941 */ /* 0x000fea0003800200 */
.L_x_422:
        /* <DEDUP_REMOVED lines=32> */
.L_x_439:
[----:B------:R-:W-:Y:S05]  /*4f50*/  BSYNC.RECONVERGENT B1 ;  /* 0x0000000000017941 */ /* 0x000fea0003800200 */
.L_x_438:
        /* <DEDUP_REMOVED lines=12> */
[----:B---3--:R-:W-:Y:S01]  /*5020*/  IMAD.MOV.U32 R8, RZ, RZ, R14 ;  /* 0x000000ffff087224 */ /* 0x008fe200078e000e */
[----:B------:R-:W-:Y:S01]  /*5030*/  MOV R2, R4 ;  /* 0x0000000400027202 */ /* 0x000fe20000000f00 */
[----:B----4-:R-:W-:Y:S02]  /*5040*/  IMAD.MOV.U32 R9, RZ, RZ, R13 ;  /* 0x000000ffff097224 */ /* 0x010fe400078e000d */
        /* <DEDUP_REMOVED lines=16> */
.L_x_441:
[----:B------:R-:W-:Y:S05]  /*5150*/  BSYNC.RECONVERGENT B1 ;  /* 0x0000000000017941 */ /* 0x000fea0003800200 */
.L_x_440:
[----:B------:R-:W-:Y:S01]  /*5160*/  ISETP.GT.AND P0, PT, R10, 0x1b, PT ;  /* 0x0000001b0a00780c */ /* 0x000fe20003f04270 */
[----:B0-----:R0:W0:Y:S01]  /*5170*/  SHFL.DOWN PT, R6, R2, 0x4, 0x1f ;  /* 0x08801f0002067f89 */ /* 0x00102200000e0000 */
[----:B------:R-:W-:Y:S01]  /*5180*/  BSSY.RECONVERGENT B1, `(.L_x_442) ;  /* 0x000001d000017945 */ /* 0x000fe20003800200 */
[----:B------:R-:W-:Y:S02]  /*5190*/  IMAD.MOV.U32 R11, RZ, RZ, R8 ;  /* 0x000000ffff0b7224 */ /* 0x000fe400078e0008 */
[----:B------:R0:W0:Y:S01]  /*51a0*/  SHFL.DOWN PT, R7, R3, 0x4, 0x1f ;  /* 0x08801f0003077f89 */ /* 0x00002200000e0000 */
[----:B------:R-:W-:Y:S02]  /*51b0*/  IMAD.MOV.U32 R12, RZ, RZ, R9 ;  /* 0x000000ffff0c7224 */ /* 0x000fe400078e0009 */
[----:B-1----:R-:W-:Y:S01]  /*51c0*/  IMAD.MOV.U32 R4, RZ, RZ, R2 ;  /* 0x000000ffff047224 */ /* 0x002fe200078e0002 */
[----:B----4-:R1:W4:Y:S01]  /*51d0*/  SHFL.DOWN PT, R13, R8, 0x4, 0x1f ;  /* 0x08801f00080d7f89 */ /* 0x01032200000e0000 */
[----:B--2---:R-:W-:-:S03]  /*51e0*/  IMAD.MOV.U32 R5, RZ, RZ, R3 ;  /* 0x000000ffff057224 */ /* 0x004fc600078e0003 */
[----:B---3--:R1:W2:Y:S01]  /*51f0*/  SHFL.DOWN PT, R14, R9, 0x4, 0x1f ;  /* 0x08801f00090e7f89 */ /* 0x0082a200000e0000 */
[----:B------:R-:W-:Y:S05]  /*5200*/  @P0 BRA `(.L_x_443) ;  /* 0x0000000000500947 */ /* 0x000fea0003800000 */
[----:B0-----:R-:W-:Y:S01]  /*5210*/  DSETP.GEU.AND P0, PT, |R2|, |R6|, PT ;  /* 0x400000060200722a */ /* 0x001fe20003f0e200 */
[----:B----4-:R-:W-:Y:S02]  /*5220*/  IMAD.MOV.U32 R11, RZ, RZ, R13 ;  /* 0x000000ffff0b7224 */ /* 0x010fe400078e000d */
        /* <DEDUP_REMOVED lines=18> */
.L_x_443:
[----:B------:R-:W-:Y:S05]  /*5350*/  BSYNC.RECONVERGENT B1 ;  /* 0x0000000000017941 */ /* 0x000fea0003800200 */
.L_x_442:
[----:B------:R-:W-:Y:S01]  /*5360*/  ISETP.GT.AND P0, PT, R10, 0x17, PT ;  /* 0x000000170a00780c */ /* 0x000fe20003f04270 */
[----:B0-----:R0:W3:Y:S01]  /*5370*/  SHFL.DOWN PT, R2, R4, 0x8, 0x1f ;  /* 0x09001f0004027f89 */ /* 0x0010e200000e0000 */
[----:B------:R-:W-:Y:S01]  /*5380*/  BSSY.RECONVERGENT B1, `(.L_x_444) ;  /* 0x000001d000017945 */ /* 0x000fe20003800200 */
[----:B-1----:R-:W-:Y:S02]  /*5390*/  IMAD.MOV.U32 R8, RZ, RZ, R11 ;  /* 0x000000ffff087224 */ /* 0x002fe400078e000b */
[----:B------:R0:W1:Y:S01]  /*53a0*/  SHFL.DOWN PT, R3, R5, 0x8, 0x1f ;  /* 0x09001f0005037f89 */ /* 0x00006200000e0000 */
[----:B------:R-:W-:Y:S02]  /*53b0*/  IMAD.MOV.U32 R9, RZ, RZ, R12 ;  /* 0x000000ffff097224 */ /* 0x000fe400078e000c */
[----:B------:R-:W-:Y:S01]  /*53c0*/  IMAD.MOV.U32 R6, RZ, RZ, R4 ;  /* 0x000000ffff067224 */ /* 0x000fe200078e0004 */
[----:B--2---:R0:W2:Y:S01]  /*53d0*/  SHFL.DOWN PT, R14, R11, 0x8, 0x1f ;  /* 0x09001f000b0e7f89 */ /* 0x0040a200000e0000 */
[----:B------:R-:W-:-:S03]  /*53e0*/  IMAD.MOV.U32 R7, RZ, RZ, R5 ;  /* 0x000000ffff077224 */ /* 0x000fc600078e0005 */
[----:B----4-:R0:W4:Y:S01]  /*53f0*/  SHFL.DOWN PT, R13, R12, 0x8, 0x1f ;  /* 0x09001f000c0d7f89 */ /* 0x01012200000e0000 */
[----:B------:R-:W-:Y:S05]  /*5400*/  @P0 BRA `(.L_x_445) ;  /* 0x0000000000500947 */ /* 0x000fea0003800000 */
[----:B-1-3--:R-:W-:Y:S01]  /*5410*/  DSETP.GEU.AND P0, PT, |R4|, |R2|, PT ;  /* 0x400000020400722a */ /* 0x00afe20003f0e200 */
[----:B--2---:R-:W-:Y:S01]  /*5420*/  IMAD.MOV.U32 R8, RZ, RZ, R14 ;  /* 0x000000ffff087224 */ /* 0x004fe200078e000e */
        /* <DEDUP_REMOVED lines=18> */
.L_x_445:
[----:B------:R-:W-:Y:S05]  /*5550*/  BSYNC.RECONVERGENT B1 ;  /* 0x0000000000017941 */ /* 0x000fea0003800200 */
.L_x_444:
[----:B------:R-:W-:Y:S01]  /*5560*/  ISETP.GT.AND P0, PT, R10, 0xf, PT ;  /* 0x0000000f0a00780c */ /* 0x000fe20003f04270 */
[----:B0-----:R0:W0:Y:S01]  /*5570*/  SHFL.DOWN PT, R4, R6, 0x10, 0x1f ;  /* 0x0a001f0006047f89 */ /* 0x00102200000e0000 */
[----:B------:R-:W-:Y:S01]  /*5580*/  BSSY.RECONVERGENT B1, `(.L_x_446) ;  /* 0x000001d000017945 */ /* 0x000fe20003800200 */
[----:B--2---:R-:W-:Y:S02]  /*5590*/  IMAD.MOV.U32 R14, RZ, RZ, R8 ;  /* 0x000000ffff0e7224 */ /* 0x004fe400078e0008 */
[----:B------:R2:W0:Y:S01]  /*55a0*/  SHFL.DOWN PT, R5, R7, 0x10, 0x1f ;  /* 0x0a001f0007057f89 */ /* 0x00042200000e0000 */
[----:B------:R-:W-:Y:S02]  /*55b0*/  IMAD.MOV.U32 R15, RZ, RZ, R9 ;  /* 0x000000ffff0f7224 */ /* 0x000fe400078e0009 */
[----:B---3--:R-:W-:Y:S01]  /*55c0*/  IMAD.MOV.U32 R2, RZ, RZ, R6 ;  /* 0x000000ffff027224 */ /* 0x008fe200078e0006 */
[----:B------:R2:W3:Y:S01]  /*55d0*/  SHFL.DOWN PT, R11, R8, 0x10, 0x1f ;  /* 0x0a001f00080b7f89 */ /* 0x0004e200000e0000 */
[----:B-1----:R-:W-:-:S03]  /*55e0*/  IMAD.MOV.U32 R3, RZ, RZ, R7 ;  /* 0x000000ffff037224 */ /* 0x002fc600078e0007 */
[----:B------:R2:W1:Y:S01]  /*55f0*/  SHFL.DOWN PT, R12, R9, 0x10, 0x1f ;  /* 0x0a001f00090c7f89 */ /* 0x00046200000e0000 */
[----:B------:R-:W-:Y:S05]  /*5600*/  @P0 BRA `(.L_x_447) ;  /* 0x0000000000500947 */ /* 0x000fea0003800000 */
[----:B0-----:R-:W-:Y:S01]  /*5610*/  DSETP.GEU.AND P0, PT, |R6|, |R4|, PT ;  /* 0x400000040600722a */ /* 0x001fe20003f0e200 */
[----:B---3--:R-:W-:Y:S02]  /*5620*/  IMAD.MOV.U32 R14, RZ, RZ, R11 ;  /* 0x000000ffff0e7224 */ /* 0x008fe400078e000b */
[----:B-1----:R-:W-:Y:S02]  /*5630*/  IMAD.MOV.U32 R15, RZ, RZ, R12 ;  /* 0x000000ffff0f7224 */ /* 0x002fe400078e000c */
        /* <DEDUP_REMOVED lines=17> */
.L_x_447:
[----:B------:R-:W-:Y:S05]  /*5750*/  BSYNC.RECONVERGENT B1 ;  /* 0x0000000000017941 */ /* 0x000fea0003800200 */
.L_x_446:
        /* <DEDUP_REMOVED lines=11> */
.L_x_449:
[----:B------:R-:W-:Y:S05]  /*5810*/  BSYNC.RECONVERGENT B1 ;  /* 0x0000000000017941 */ /* 0x000fea0003800200 */
.L_x_448:
        /* <DEDUP_REMOVED lines=8> */
[----:B--2---:R-:W2:Y:S04]  /*58a0*/  LDS.128 R4, [R0+0x20] ;  /* 0x0000200000047984 */ /* 0x004ea80000000c00 */
[----:B-1--4-:R1:W4:Y:S04]  /*58b0*/  LDS.64 R12, [R0+0x80] ;  /* 0x00008000000c7984 */ /* 0x0123280000000a00 */
[----:B---3--:R1:W3:Y:S01]  /*58c0*/  LDS.128 R8, [R0+0x30] ;  /* 0x0000300000087984 */ /* 0x0082e20000000c00 */
[----:B0-----:R-:W-:Y:S01]  /*58d0*/  DSETP.GEU.AND P0, PT, |R2|, |R16|, PT ;  /* 0x400000100200722a */ /* 0x001fe20003f0e200 */
[----:B------:R-:W-:-:S02]  /*58e0*/  IMAD.MOV.U32 R24, RZ, RZ, R16 ;  /* 0x000000ffff187224 */ /* 0x000fc400078e0010 */
[----:B------:R-:W-:Y:S02]  /*58f0*/  IMAD.MOV.U32 R25, RZ, RZ, R17 ;  /* 0x000000ffff197224 */ /* 0x000fe400078e0011 */
[----:B--2---:R-:W-:Y:S02]  /*5900*/  IMAD.MOV.U32 R27, RZ, RZ, R4 ;  /* 0x000000ffff1b7224 */ /* 0x004fe400078e0004 */
[----:B------:R-:W-:-:S07]  /*5910*/  IMAD.MOV.U32 R29, RZ, RZ, R5 ;  /* 0x000000ffff1d7224 */ /* 0x000fce00078e0005 */
[----:B-1-34-:R-:W-:Y:S05]  /*5920*/  @!P0 BRA `(.L_x_451) ;  /* 0x0000000000388947 */ /* 0x01afea0003800000 */
        /* <DEDUP_REMOVED lines=14> */
.L_x_451:
[----:B------:R-:W-:Y:S05]  /*5a10*/  BSYNC.RECONVERGENT B1 ;  /* 0x0000000000017941 */ /* 0x000fea0003800200 */
.L_x_450:
        /* <DEDUP_REMOVED lines=23> */
.L_x_453:
[----:B------:R-:W-:Y:S05]  /*5b90*/  BSYNC.RECONVERGENT B1 ;  /* 0x0000000000017941 */ /* 0x000fea0003800200 */
.L_x_452:
        /* <DEDUP_REMOVED lines=21> */
.L_x_455:
[----:B------:R-:W-:Y:S05]  /*5cf0*/  BSYNC.RECONVERGENT B1 ;  /* 0x0000000000017941 */ /* 0x000fea0003800200 */
.L_x_454:
        /* <DEDUP_REMOVED lines=23> */
.L_x_457:
[----:B------:R-:W-:Y:S05]  /*5e70*/  BSYNC.RECONVERGENT B1 ;  /* 0x0000000000017941 */ /* 0x000fea0003800200 */
.L_x_456:
[----:B------:R-:W-:Y:S01]  /*5e80*/  DSETP.GEU.AND P0, PT, |R14|, |R22|, PT ;  /* 0x400000160e00722a */ /* 0x000fe20003f0e200 */
[----:B------:R-:W-:Y:S01]  /*5e90*/  BSSY.RECONVERGENT B1, `(.L_x_458) ;  /* 0x0000014000017945 */ /* 0x000fe20003800200 */
[----:B------:R-:W-:Y:S01]  /*5ea0*/  MOV R2, R22 ;  /* 0x0000001600027202 */ /* 0x000fe20000000f00 */
[----:B------:R-:W-:Y:S02]  /*5eb0*/  IMAD.MOV.U32 R3, RZ, RZ, R23 ;  /* 0x000000ffff037224 */ /* 0x000fe400078e0017 */
[----:B-1----:R-:W-:Y:S02]  /*5ec0*/  IMAD.MOV.U32 R19, RZ, RZ, R8 ;  /* 0x000000ffff137224 */ /* 0x002fe400078e0008 */
        /* <DEDUP_REMOVED lines=16> */
.L_x_459:
[----:B------:R-:W-:Y:S05]  /*5fd0*/  BSYNC.RECONVERGENT B1 ;  /* 0x0000000000017941 */ /* 0x000fea0003800200 */
.L_x_458:
        /* <DEDUP_REMOVED lines=21> */
.L_x_461:
[----:B------:R-:W-:Y:S05]  /*6130*/  BSYNC.RECONVERGENT B1 ;  /* 0x0000000000017941 */ /* 0x000fea0003800200 */
.L_x_460:
        /* <DEDUP_REMOVED lines=20> */
.L_x_383:
[----:B------:R-:W-:Y:S05]  /*6280*/  BSYNC.RECONVERGENT B0 ;  /* 0x0000000000007941 */ /* 0x000fea0003800200 */
.L_x_350:
[----:B------:R-:W-:Y:S05]  /*6290*/  @P1 EXIT ;  /* 0x000000000000194d */ /* 0x000fea0003800000 */
[----:B01----:R-:W0:Y:S02]  /*62a0*/  LDC.64 R4, c[0x0][0x388] ;  /* 0x0000e200ff047b82 */ /* 0x003e240000000a00 */
[----:B0-----:R-:W-:Y:S04]  /*62b0*/  STG.E.64 desc[UR6][R4.64], R2 ;  /* 0x0000000204007986 */ /* 0x001fe8000c101b06 */
[----:B------:R-:W-:Y:S01]  /*62c0*/  STG.E.64 desc[UR6][R4.64+0x8], R14 ;  /* 0x0000080e04007986 */ /* 0x000fe2000c101b06 */
[----:B------:R-:W-:Y:S05]  /*62d0*/  EXIT ;  /* 0x000000000000794d */ /* 0x000fea0003800000 */
.L_x_462:
        /* <DEDUP_REMOVED lines=10> */
.L_x_736:


//--------------------- .text._ZN6thrust24THRUST_300001_SM_1000_NS8cuda_cub4core6detail13_kernel_agentINS1_8__reduce10DrainAgentIiEEJN3cub18CUB_300001_SM_10009GridQueueIjEEiEEEvDpT0_ --------------------------
	.section	.text._ZN6thrust24THRUST_300001_SM_1000_NS8cuda_cub4core6detail13_kernel_agentINS1_8__reduce10DrainAgentIiEEJN3cub18CUB_300001_SM_10009GridQueueIjEEiEEEvDpT0_,"ax",@progbits
	.align	128
        .global         _ZN6thrust24THRUST_300001_SM_1000_NS8cuda_cub4core6detail13_kernel_agentINS1_8__reduce10DrainAgentIiEEJN3cub18CUB_300001_SM_10009GridQueueIjEEiEEEvDpT0_
        .type           _ZN6thrust24THRUST_300001_SM_1000_NS8cuda_cub4core6detail13_kernel_agentINS1_8__reduce10DrainAgentIiEEJN3cub18CUB_300001_SM_10009GridQueueIjEEiEEEvDpT0_,@function
        .size           _ZN6thrust24THRUST_300001_SM_1000_NS8cuda_cub4core6detail13_kernel_agentINS1_8__reduce10DrainAgentIiEEJN3cub18CUB_300001_SM_10009GridQueueIjEEiEEEvDpT0_,(.L_x_737 - _ZN6thrust24THRUST_300001_SM_1000_NS8cuda_cub4core6detail13_kernel_agentINS1_8__reduce10DrainAgentIiEEJN3cub18CUB_300001_SM_10009GridQueueIjEEiEEEvDpT0_)
        .other          _ZN6thrust24THRUST_300001_SM_1000_NS8cuda_cub4core6detail13_kernel_agentINS1_8__reduce10DrainAgentIiEEJN3cub18CUB_300001_SM_10009GridQueueIjEEiEEEvDpT0_,@"STO_CUDA_ENTRY STV_DEFAULT"
_ZN6thrust24THRUST_300001_SM_1000_NS8cuda_cub4core6detail13_kernel_agentINS1_8__reduce10DrainAgentIiEEJN3cub18CUB_300001_SM_10009GridQueueIjEEiEEEvDpT0_:
.text._ZN6thrust24THRUST_300001_SM_1000_NS8cuda_cub4core6detail13_kernel_agentINS1_8__reduce10DrainAgentIiEEJN3cub18CUB_300001_SM_10009GridQueueIjEEiEEEvDpT0_:
[----:B------:R-:W-:Y:S08]  /*0000*/  LDC R1, c[0x0][0x37c] ;  /* 0x0000df00ff017b82 */ /* 0x000ff00000000800 */
[----:B------:R-:W0:Y:S01]  /*0010*/  LDC.64 R2, c[0x0][0x380] ;  /* 0x0000e000ff027b82 */ /* 0x000e220000000a00 */
[----:B------:R-:W0:Y:S07]  /*0020*/  LDCU.64 UR4, c[0x0][0x358] ;  /* 0x00006b00ff0477ac */ /* 0x000e2e0008000a00 */
[----:B------:R-:W1:Y:S01]  /*0030*/  LDC R5, c[0x0][0x388] ;  /* 0x0000e200ff057b82 */ /* 0x000e620000000800 */
[----:B0-----:R-:W-:Y:S04]  /*0040*/  STG.E desc[UR4][R2.64+0x4], RZ ;  /* 0x000004ff02007986 */ /* 0x001fe8000c101904 */
[----:B-1----:R-:W-:Y:S01]  /*0050*/  STG.E desc[UR4][R2.64], R5 ;  /* 0x0000000502007986 */ /* 0x002fe2000c101904 */
[----:B------:R-:W-:Y:S05]  /*0060*/  EXIT ;  /* 0x000000000000794d */ /* 0x000fea0003800000 */
.L_x_463:
        /* <DEDUP_REMOVED lines=9> */
.L_x_737:


//--------------------- .text._ZN6thrust24THRUST_300001_SM_1000_NS8cuda_cub4core6detail13_kernel_agentINS1_8__reduce11ReduceAgentINS0_12zip_iteratorIN4cuda3std3__45tupleIJNS0_10device_ptrIdEENS0_17counting_iteratorIlNS0_11use_defaultESF_SF_EEEEEEEPNSB_IJdlEEESJ_iNS1_9__extrema9arg_max_fIdl10comparatorEEEEJSI_SK_iN3cub18CUB_300001_SM_100013GridEvenShareIiEENSR_9GridQueueIjEESO_EEEvDpT0_ --------------------------
	.section	.text._ZN6thrust24THRUST_300001_SM_1000_NS8cuda_cub4core6detail13_kernel_agentINS1_8__reduce11ReduceAgentINS0_12zip_iteratorIN4cuda3std3__45tupleIJNS0_10device_ptrIdEENS0_17counting_iteratorIlNS0_11use_defaultESF_SF_EEEEEEEPNSB_IJdlEEESJ_iNS1_9__extrema9arg_max_fIdl10comparatorEEEEJSI_SK_iN3cub18CUB_300001_SM_100013GridEvenShareIiEENSR_9GridQueueIjEESO_EEEvDpT0_,"ax",@progbits
	.align	128
        .global         _ZN6thrust24THRUST_300001_SM_1000_NS8cuda_cub4core6detail13_kernel_agentINS1_8__reduce11ReduceAgentINS0_12zip_iteratorIN4cuda3std3__45tupleIJNS0_10device_ptrIdEENS0_17counting_iteratorIlNS0_11use_defaultESF_SF_EEEEEEEPNSB_IJdlEEESJ_iNS1_9__extrema9arg_max_fIdl10comparatorEEEEJSI_SK_iN3cub18CUB_300001_SM_100013GridEvenShareIiEENSR_9GridQueueIjEESO_EEEvDpT0_
        .type           _ZN6thrust24THRUST_300001_SM_1000_NS8cuda_cub4core6detail13_kernel_agentINS1_8__reduce11ReduceAgentINS0_12zip_iteratorIN4cuda3std3__45tupleIJNS0_10device_ptrIdEENS0_17counting_iteratorIlNS0_11use_defaultESF_SF_EEEEEEEPNSB_IJdlEEESJ_iNS1_9__extrema9arg_max_fIdl10comparatorEEEEJSI_SK_iN3cub18CUB_300001_SM_100013GridEvenShareIiEENSR_9GridQueueIjEESO_EEEvDpT0_,@function
        .size           _ZN6thrust24THRUST_300001_SM_1000_NS8cuda_cub4core6detail13_kernel_agentINS1_8__reduce11ReduceAgentINS0_12zip_iteratorIN4cuda3std3__45tupleIJNS0_10device_ptrIdEENS0_17counting_iteratorIlNS0_11use_defaultESF_SF_EEEEEEEPNSB_IJdlEEESJ_iNS1_9__extrema9arg_max_fIdl10comparatorEEEEJSI_SK_iN3cub18CUB_300001_SM_100013GridEvenShareIiEENSR_9GridQueueIjEESO_EEEvDpT0_,(.L_x_738 - _ZN6thrust24THRUST_300001_SM_1000_NS8cuda_cub4core6detail13_kernel_agentINS1_8__reduce11ReduceAgentINS0_12zip_iteratorIN4cuda3std3__45tupleIJNS0_10device_ptrIdEENS0_17counting_iteratorIlNS0_11use_defaultESF_SF_EEEEEEEPNSB_IJdlEEESJ_iNS1_9__extrema9arg_max_fIdl10comparatorEEEEJSI_SK_iN3cub18CUB_300001_SM_100013GridEvenShareIiEENSR_9GridQueueIjEESO_EEEvDpT0_)
        .other          _ZN6thrust24THRUST_300001_SM_1000_NS8cuda_cub4core6detail13_kernel_agentINS1_8__reduce11ReduceAgentINS0_12zip_iteratorIN4cuda3std3__45tupleIJNS0_10device_ptrIdEENS0_17counting_iteratorIlNS0_11use_defaultESF_SF_EEEEEEEPNSB_IJdlEEESJ_iNS1_9__extrema9arg_max_fIdl10comparatorEEEEJSI_SK_iN3cub18CUB_300001_SM_100013GridEvenShareIiEENSR_9GridQueueIjEESO_EEEvDpT0_,@"STO_CUDA_ENTRY STV_DEFAULT"
_ZN6thrust24THRUST_300001_SM_1000_NS8cuda_cub4core6detail13_kernel_agentINS1_8__reduce11ReduceAgentINS0_12zip_iteratorIN4cuda3std3__45tupleIJNS0_10device_ptrIdEENS0_17counting_iteratorIlNS0_11use_defaultESF_SF_EEEEEEEPNSB_IJdlEEESJ_iNS1_9__extrema9arg_max_fIdl10comparatorEEEEJSI_SK_iN3cub18CUB_300001_SM_100013GridEvenShareIiEENSR_9GridQueueIjEESO_EEEvDpT0_:
.text._ZN6thrust24THRUST_300001_SM_1000_NS8cuda_cub4core6detail13_kernel_agentINS1_8__reduce11ReduceAgentINS0_12zip_iteratorIN4cuda3std3__45tupleIJNS0_10device_ptrIdEENS0_17counting_iteratorIlNS0_11use_defaultESF_SF_EEEEEEEPNSB_IJdlEEESJ_iNS1_9__extrema9arg_max_fIdl10comparatorEEEEJSI_SK_iN3cub18CUB_300001_SM_100013GridEvenShareIiEENSR_9GridQueueIjEESO_EEEvDpT0_:
[----:B------:R-:W-:Y:S01]  /*0000*/  LDC R1, c[0x0][0x37c] ;  /* 0x0000df00ff017b82 */ /* 0x000fe20000000800 */
[----:B------:R-:W0:Y:S01]  /*0010*/  S2R R0, SR_CTAID.X ;  /* 0x0000000000007919 */ /* 0x000e220000002500 */
[----:B------:R-:W1:Y:S01]  /*0020*/  LDCU UR4, c[0x0][0x398] ;  /* 0x00007300ff0477ac */ /* 0x000e620008000800 */
[----:B------:R-:W-:Y:S01]  /*0030*/  BSSY.RECONVERGENT B0, `(.L_x_464) ;  /* 0x000066d000007945 */ /* 0x000fe20003800200 */
[----:B------:R-:W2:Y:S01]  /*0040*/  LDCU UR6, c[0x0][0x370] ;  /* 0x00006e00ff0677ac */ /* 0x000ea20008000800 */
[----:B------:R-:W3:Y:S01]  /*0050*/  LDCU.64 UR10, c[0x0][0x358] ;  /* 0x00006b00ff0a77ac */ /* 0x000ee20008000a00 */
[----:B-1----:R-:W-:Y:S01]  /*0060*/  IMAD.U32 R7, RZ, RZ, UR4 ;  /* 0x00000004ff077e24 */ /* 0x002fe2000f8e00ff */
[----:B--2---:R-:W-:Y:S01]  /*0070*/  UIMAD UR6, UR6, 0x500, URZ ;  /* 0x00000500060678a4 */ /* 0x004fe2000f8e02ff */
[----:B0-----:R-:W-:-:S04]  /*0080*/  IMAD R10, R0, 0x500, RZ ;  /* 0x00000500000a7824 */ /* 0x001fc800078e02ff */
[----:B------:R-:W-:-:S05]  /*0090*/  VIADD R2, R10, 0x500 ;  /* 0x000005000a027836 */ /* 0x000fca0000000000 */
[----:B------:R-:W-:-:S13]  /*00a0*/  ISETP.GT.AND P0, PT, R2, R7, PT ;  /* 0x000000070200720c */ /* 0x000fda0003f04270 */
[----:B---3--:R-:W-:Y:S05]  /*00b0*/  @!P0 BRA `(.L_x_465) ;  /* 0x0000003800d08947 */ /* 0x008fea0003800000 */
[----:B------:R-:W0:Y:S01]  /*00c0*/  S2R R5, SR_TID.X ;  /* 0x0000000000057919 */ /* 0x000e220000002100 */
[----:B------:R-:W-:Y:S01]  /*00d0*/  IMAD.IADD R4, R7, 0x1, -R10 ;  /* 0x0000000107047824 */ /* 0x000fe200078e0a0a */
[----:B------:R-:W1:Y:S01]  /*00e0*/  LDCU.64 UR6, c[0x0][0x388] ;  /* 0x00007100ff0677ac */ /* 0x000e620008000a00 */
[----:B------:R-:W-:Y:S01]  /*00f0*/  BSSY.RECONVERGENT B1, `(.L_x_466) ;  /* 0x0000010000017945 */ /* 0x000fe20003800200 */
[----:B------:R-:W-:Y:S01]  /*0100*/  IMAD.MOV.U32 R8, RZ, RZ, RZ ;  /* 0x000000ffff087224 */ /* 0x000fe200078e00ff */
[----:B------:R-:W-:Y:S01]  /*0110*/  CS2R R2, SRZ ;  /* 0x0000000000027805 */ /* 0x000fe2000001ff00 */
[----:B------:R-:W2:Y:S01]  /*0120*/  LDCU.64 UR8, c[0x0][0x388] ;  /* 0x00007100ff0877ac */ /* 0x000ea20008000a00 */
[----:B------:R-:W-:Y:S01]  /*0130*/  IMAD.MOV.U32 R6, RZ, RZ, RZ ;  /* 0x000000ffff067224 */ /* 0x000fe200078e00ff */
[----:B0-----:R-:W-:Y:S01]  /*0140*/  ISETP.GE.AND P0, PT, R5, R4, PT ;  /* 0x000000040500720c */ /* 0x001fe20003f06270 */
[----:B------:R-:W-:-:S12]  /*0150*/  IMAD.MOV.U32 R9, RZ, RZ, R5 ;  /* 0x000000ffff097224 */ /* 0x000fd800078e0005 */
[----:B-12---:R-:W-:Y:S05]  /*0160*/  @P0 BRA `(.L_x_467) ;  /* 0x0000000000200947 */ /* 0x006fea0003800000 */
[----:B------:R-:W0:Y:S01]  /*0170*/  LDC.64 R2, c[0x0][0x380] ;  /* 0x0000e000ff027b82 */ /* 0x000e220000000a00 */
[----:B------:R-:W-:Y:S01]  /*0180*/  IMAD.IADD R11, R10, 0x1, R5 ;  /* 0x000000010a0b7824 */ /* 0x000fe200078e0205 */
[----:B------:R-:W1:Y:S03]  /*0190*/  LDCU.64 UR4, c[0x0][0x388] ;  /* 0x00007100ff0477ac */ /* 0x000e660008000a00 */
[----:B0-----:R-:W-:-:S06]  /*01a0*/  IMAD.WIDE R2, R11, 0x8, R2 ;  /* 0x000000080b027825 */ /* 0x001fcc00078e0202 */
[----:B------:R-:W5:Y:S01]  /*01b0*/  LDG.E.64 R2, desc[UR10][R2.64] ;  /* 0x0000000a02027981 */ /* 0x000f62000c1e1b00 */
[----:B-1----:R-:W-:Y:S01]  /*01c0*/  IADD3 R8, P0, PT, R11, UR4, RZ ;  /* 0x000000040b087c10 */ /* 0x002fe2000ff1e0ff */
[----:B------:R-:W-:-:S03]  /*01d0*/  VIADD R9, R5, 0x100 ;  /* 0x0000010005097836 */ /* 0x000fc60000000000 */
[----:B------:R-:W-:-:S09]  /*01e0*/  LEA.HI.X.SX32 R6, R11, UR5, 0x1, P0 ;  /* 0x000000050b067c11 */ /* 0x000fd200080f0eff */
.L_x_467:
[----:B------:R-:W-:Y:S05]  /*01f0*/  BSYNC.RECONVERGENT B1 ;  /* 0x0000000000017941 */ /* 0x000fea0003800200 */
.L_x_466:
        /* <DEDUP_REMOVED lines=9> */
[----:B------:R-:W0:Y:S01]  /*0290*/  LDC.64 R12, c[0x0][0x380] ;  /* 0x0000e000ff0c7b82 */ /* 0x000e220000000a00 */
[----:B------:R-:W-:Y:S01]  /*02a0*/  LEA.HI R7, R18, 0x1, RZ, 0x18 ;  /* 0x0000000112077811 */ /* 0x000fe200078fc0ff */
[----:B------:R-:W-:-:S03]  /*02b0*/  IMAD.IADD R11, R10, 0x1, R9 ;  /* 0x000000010a0b7824 */ /* 0x000fc600078e0209 */
[----:B------:R-:W-:-:S05]  /*02c0*/  LOP3.LUT R7, R7, 0x3, RZ, 0xc0, !PT ;  /* 0x0000000307077812 */ /* 0x000fca00078ec0ff */
[----:B------:R-:W-:-:S07]  /*02d0*/  IMAD.MOV R7, RZ, RZ, -R7 ;  /* 0x000000ffff077224 */ /* 0x000fce00078e0a07 */
.L_x_474:
[----:B0-----:R-:W-:-:S06]  /*02e0*/  IMAD.WIDE R14, R11, 0x8, R12 ;  /* 0x000000080b0e7825 */ /* 0x001fcc00078e020c */
[----:B------:R-:W2:Y:S01]  /*02f0*/  LDG.E.64 R14, desc[UR10][R14.64] ;  /* 0x0000000a0e0e7981 */ /* 0x000ea2000c1e1b00 */
[----:B------:R-:W-:Y:S01]  /*0300*/  IADD3 R22, P1, PT, R11, UR6, RZ ;  /* 0x000000060b167c10 */ /* 0x000fe2000ff3e0ff */
[----:B------:R-:W-:Y:S01]  /*0310*/  VIADD R7, R7, 0x1 ;  /* 0x0000000107077836 */ /* 0x000fe20000000000 */
[----:B------:R-:W-:Y:S01]  /*0320*/  BSSY.RECONVERGENT B3, `(.L_x_472) ;  /* 0x000001b000037945 */ /* 0x000fe20003800200 */
[----:B------:R-:W-:Y:S01]  /*0330*/  IMAD.MOV.U32 R19, RZ, RZ, R8 ;  /* 0x000000ffff137224 */ /* 0x000fe200078e0008 */
[----:B------:R-:W-:Y:S01]  /*0340*/  LEA.HI.X.SX32 R21, R11, UR7, 0x1, P1 ;  /* 0x000000070b157c11 */ /* 0x000fe200088f0eff */
[----:B------:R-:W-:Y:S01]  /*0350*/  IMAD.MOV.U32 R20, RZ, RZ, R6 ;  /* 0x000000ffff147224 */ /* 0x000fe200078e0006 */
[----:B------:R-:W-:Y:S01]  /*0360*/  ISETP.NE.AND P2, PT, R7, RZ, PT ;  /* 0x000000ff0700720c */ /* 0x000fe20003f45270 */
[----:B-----5:R-:W-:Y:S02]  /*0370*/  IMAD.MOV.U32 R16, RZ, RZ, R2 ;  /* 0x000000ffff107224 */ /* 0x020fe400078e0002 */
[----:B------:R-:W-:-:S02]  /*0380*/  IMAD.MOV.U32 R17, RZ, RZ, R3 ;  /* 0x000000ffff117224 */ /* 0x000fc400078e0003 */
[----:B------:R-:W-:Y:S02]  /*0390*/  IMAD.MOV.U32 R8, RZ, RZ, R22 ;  /* 0x000000ffff087224 */ /* 0x000fe400078e0016 */
        /* <DEDUP_REMOVED lines=19> */
.L_x_473:
[----:B------:R-:W-:Y:S05]  /*04d0*/  BSYNC.RECONVERGENT B3 ;  /* 0x0000000000037941 */ /* 0x000fea0003800200 */
.L_x_472:
[----:B------:R-:W-:Y:S02]  /*04e0*/  VIADD R9, R9, 0x100 ;  /* 0x0000010009097836 */ /* 0x000fe40000000000 */
[----:B------:R-:W-:Y:S01]  /*04f0*/  VIADD R11, R11, 0x100 ;  /* 0x000001000b0b7836 */ /* 0x000fe20000000000 */
[----:B------:R-:W-:Y:S06]  /*0500*/  @P2 BRA `(.L_x_474) ;  /* 0xfffffffc00742947 */ /* 0x000fec000383ffff */
.L_x_471:
[----:B------:R-:W-:Y:S05]  /*0510*/  BSYNC.RECONVERGENT B2 ;  /* 0x0000000000027941 */ /* 0x000fea0003800200 */
.L_x_470:
[----:B------:R-:W-:-:S13]  /*0520*/  ISETP.GE.U32.AND P0, PT, R18, 0x300, PT ;  /* 0x000003001200780c */ /* 0x000fda0003f06070 */
[----:B------:R-:W-:Y:S05]  /*0530*/  @!P0 BRA `(.L_x_469) ;  /* 0x0000000400cc8947 */ /* 0x000fea0003800000 */
[----:B------:R-:W0:Y:S01]  /*0540*/  LDC.64 R12, c[0x0][0x380] ;  /* 0x0000e000ff0c7b82 */ /* 0x000e220000000a00 */
[----:B------:R-:W-:-:S04]  /*0550*/  IMAD.IADD R7, R10, 0x1, R9 ;  /* 0x000000010a077824 */ /* 0x000fc800078e0209 */
[C---:B------:R-:W-:Y:S02]  /*0560*/  VIADD R27, R7.reuse, 0x100 ;  /* 0x00000100071b7836 */ /* 0x040fe40000000000 */
[C---:B------:R-:W-:Y:S02]  /*0570*/  VIADD R26, R7.reuse, 0x200 ;  /* 0x00000200071a7836 */ /* 0x040fe40000000000 */
[----:B------:R-:W-:Y:S01]  /*0580*/  VIADD R25, R7, 0x300 ;  /* 0x0000030007197836 */ /* 0x000fe20000000000 */
[----:B0-----:R-:W-:-:S05]  /*0590*/  IADD3 R10, P0, PT, R12, 0x1000, RZ ;  /* 0x000010000c0a7810 */ /* 0x001fca0007f1e0ff */
[----:B------:R-:W-:-:S08]  /*05a0*/  IMAD.X R11, RZ, RZ, R13, P0 ;  /* 0x000000ffff0b7224 */ /* 0x000fd000000e060d */
.L_x_483:
[----:B------:R-:W-:-:S05]  /*05b0*/  IMAD.WIDE R22, R7, 0x8, R10 ;  /* 0x0000000807167825 */ /* 0x000fca00078e020a */
[----:B------:R-:W2:Y:S04]  /*05c0*/  LDG.E.64 R20, desc[UR10][R22.64+-0x1000] ;  /* 0xfff0000a16147981 */ /* 0x000ea8000c1e1b00 */
[----:B-----5:R0:W5:Y:S04]  /*05d0*/  LDG.E.64 R16, desc[UR10][R22.64+-0x800] ;  /* 0xfff8000a16107981 */ /* 0x020168000c1e1b00 */
[----:B------:R0:W5:Y:S04]  /*05e0*/  LDG.E.64 R14, desc[UR10][R22.64] ;  /* 0x0000000a160e7981 */ /* 0x000168000c1e1b00 */
[----:B------:R0:W5:Y:S01]  /*05f0*/  LDG.E.64 R12, desc[UR10][R22.64+0x800] ;  /* 0x0008000a160c7981 */ /* 0x000162000c1e1b00 */
[C---:B------:R-:W-:Y:S01]  /*0600*/  IADD3 R29, P1, PT, R7.reuse, UR8, RZ ;  /* 0x00000008071d7c10 */ /* 0x040fe2000ff3e0ff */
[----:B------:R-:W-:Y:S03]  /*0610*/  BSSY.RECONVERGENT B2, `(.L_x_475) ;  /* 0x0000016000027945 */ /* 0x000fe60003800200 */
[----:B------:R-:W-:Y:S01]  /*0620*/  LEA.HI.X.SX32 R31, R7, UR9, 0x1, P1 ;  /* 0x00000009071f7c11 */ /* 0x000fe200088f0eff */
[----:B------:R-:W-:-:S03]  /*0630*/  IMAD.MOV.U32 R24, RZ, RZ, R29 ;  /* 0x000000ffff187224 */ /* 0x000fc600078e001d */
[----:B------:R-:W-:Y:S01]  /*0640*/  MOV R28, R31 ;  /* 0x0000001f001c7202 */ /* 0x000fe20000000f00 */
        /* <DEDUP_REMOVED lines=18> */
.L_x_476:
[----:B------:R-:W-:Y:S05]  /*0770*/  BSYNC.RECONVERGENT B2 ;  /* 0x0000000000027941 */ /* 0x000fea0003800200 */
.L_x_475:
[----:B-----5:R-:W-:Y:S01]  /*0780*/  DSETP.GEU.AND P0, PT, |R18|, |R16|, PT ;  /* 0x400000101200722a */ /* 0x020fe20003f0e200 */
[C---:B------:R-:W-:Y:S01]  /*0790*/  IADD3 R21, P1, PT, R27.reuse, UR8, RZ ;  /* 0x000000081b157c10 */ /* 0x040fe2000ff3e0ff */
[----:B------:R-:W-:Y:S01]  /*07a0*/  BSSY.RECONVERGENT B2, `(.L_x_477) ;  /* 0x0000015000027945 */ /* 0x000fe20003800200 */
[----:B------:R-:W-:Y:S02]  /*07b0*/  IMAD.MOV.U32 R2, RZ, RZ, R16 ;  /* 0x000000ffff027224 */ /* 0x000fe400078e0010 */
[----:B------:R-:W-:Y:S01]  /*07c0*/  LEA.HI.X.SX32 R23, R27, UR9, 0x1, P1 ;  /* 0x000000091b177c11 */ /* 0x000fe200088f0eff */
[----:B------:R-:W-:Y:S02]  /*07d0*/  IMAD.MOV.U32 R6, RZ, RZ, R21 ;  /* 0x000000ffff067224 */ /* 0x000fe400078e0015 */
[----:B------:R-:W-:Y:S02]  /*07e0*/  IMAD.MOV.U32 R3, RZ, RZ, R17 ;  /* 0x000000ffff037224 */ /* 0x000fe400078e0011 */
[----:B------:R-:W-:-:S04]  /*07f0*/  IMAD.MOV.U32 R8, RZ, RZ, R23 ;  /* 0x000000ffff087224 */ /* 0x000fc800078e0017 */
        /* <DEDUP_REMOVED lines=15> */
.L_x_478:
[----:B------:R-:W-:Y:S05]  /*08f0*/  BSYNC.RECONVERGENT B2 ;  /* 0x0000000000027941 */ /* 0x000fea0003800200 */
.L_x_477:
[----:B------:R-:W-:Y:S01]  /*0900*/  DSETP.GEU.AND P0, PT, |R2|, |R14|, PT ;  /* 0x4000000e0200722a */ /* 0x000fe20003f0e200 */
[C---:B------:R-:W-:Y:S01]  /*0910*/  IADD3 R21, P1, PT, R26.reuse, UR8, RZ ;  /* 0x000000081a157c10 */ /* 0x040fe2000ff3e0ff */
[----:B------:R-:W-:Y:S01]  /*0920*/  BSSY.RECONVERGENT B2, `(.L_x_479) ;  /* 0x0000016000027945 */ /* 0x000fe20003800200 */
[----:B------:R-:W-:Y:S01]  /*0930*/  IADD3 R29, P2, PT, R25, UR8, RZ ;  /* 0x00000008191d7c10 */ /* 0x000fe2000ff5e0ff */
[----:B------:R-:W-:Y:S01]  /*0940*/  IMAD.MOV.U32 R16, RZ, RZ, R14 ;  /* 0x000000ffff107224 */ /* 0x000fe200078e000e */
        /* <DEDUP_REMOVED lines=19> */
.L_x_480:
[----:B------:R-:W-:Y:S05]  /*0a80*/  BSYNC.RECONVERGENT B2 ;  /* 0x0000000000027941 */ /* 0x000fea0003800200 */
.L_x_479:
[----:B------:R-:W-:Y:S01]  /*0a90*/  DSETP.GEU.AND P0, PT, |R16|, |R12|, PT ;  /* 0x4000000c1000722a */ /* 0x000fe20003f0e200 */
[----:B------:R-:W-:Y:S01]  /*0aa0*/  LEA.HI.X.SX32 R14, R25, UR9, 0x1, P2 ;  /* 0x00000009190e7c11 */ /* 0x000fe200090f0eff */
[----:B------:R-:W-:Y:S01]  /*0ab0*/  BSSY.RECONVERGENT B2, `(.L_x_481) ;  /* 0x0000014000027945 */ /* 0x000fe20003800200 */
[----:B------:R-:W-:Y:S02]  /*0ac0*/  IMAD.MOV.U32 R8, RZ, RZ, R29 ;  /* 0x000000ffff087224 */ /* 0x000fe400078e001d */
[----:B------:R-:W-:Y:S02]  /*0ad0*/  IMAD.MOV.U32 R2, RZ, RZ, R12 ;  /* 0x000000ffff027224 */ /* 0x000fe400078e000c */
[----:B------:R-:W-:Y:S02]  /*0ae0*/  IMAD.MOV.U32 R6, RZ, RZ, R14 ;  /* 0x000000ffff067224 */ /* 0x000fe400078e000e */
[----:B------:R-:W-:-:S05]  /*0af0*/  IMAD.MOV.U32 R3, RZ, RZ, R13 ;  /* 0x000000ffff037224 */ /* 0x000fca00078e000d */
        /* <DEDUP_REMOVED lines=15> */
.L_x_482:
[----:B------:R-:W-:Y:S05]  /*0bf0*/  BSYNC.RECONVERGENT B2 ;  /* 0x0000000000027941 */ /* 0x000fea0003800200 */
.L_x_481:
[----:B------:R-:W-:Y:S02]  /*0c00*/  VIADD R9, R9, 0x400 ;  /* 0x0000040009097836 */ /* 0x000fe40000000000 */
[----:B------:R-:W-:Y:S02]  /*0c10*/  VIADD R27, R27, 0x400 ;  /* 0x000004001b1b7836 */ /* 0x000fe40000000000 */
[----:B------:R-:W-:Y:S01]  /*0c20*/  VIADD R26, R26, 0x400 ;  /* 0x000004001a1a7836 */ /* 0x000fe20000000000 */
[----:B------:R-:W-:Y:S01]  /*0c30*/  ISETP.GE.AND P0, PT, R9, R4, PT ;  /* 0x000000040900720c */ /* 0x000fe20003f06270 */
[----:B------:R-:W-:Y:S02]  /*0c40*/  VIADD R25, R25, 0x400 ;  /* 0x0000040019197836 */ /* 0x000fe40000000000 */
[----:B------:R-:W-:-:S10]  /*0c50*/  VIADD R7, R7, 0x400 ;  /* 0x0000040007077836 */ /* 0x000fd40000000000 */
[----:B------:R-:W-:Y:S05]  /*0c60*/  @!P0 BRA `(.L_x_483) ;  /* 0xfffffff800508947 */ /* 0x000fea000383ffff */
.L_x_469:
[----:B------:R-:W-:Y:S05]  /*0c70*/  BSYNC.RECONVERGENT B1 ;  /* 0x0000000000017941 */ /* 0x000fea0003800200 */
.L_x_468:
        /* <DEDUP_REMOVED lines=34> */
.L_x_486:
[----:B------:R-:W-:Y:S05]  /*0ea0*/  BSYNC.RECONVERGENT B1 ;  /* 0x0000000000017941 */ /* 0x000fea0003800200 */
.L_x_485:
        /* <DEDUP_REMOVED lines=31> */
.L_x_488:
[----:B------:R-:W-:Y:S05]  /*10a0*/  BSYNC.RECONVERGENT B1 ;  /* 0x0000000000017941 */ /* 0x000fea0003800200 */
.L_x_487:
[----:B------:R-:W-:Y:S01]  /*10b0*/  ISETP.GT.AND P0, PT, R15, 0x1b, PT ;  /* 0x0000001b0f00780c */ /* 0x000fe20003f04270 */
[----:B---3--:R3:W3:Y:S01]  /*10c0*/  SHFL.DOWN PT, R8, R2, 0x4, 0x1f ;  /* 0x08801f0002087f89 */ /* 0x0086e200000e0000 */
[----:B------:R-:W-:Y:S01]  /*10d0*/  BSSY.RECONVERGENT B1, `(.L_x_489) ;  /* 0x000001d000017945 */ /* 0x000fe20003800200 */
[----:B0-----:R-:W-:Y:S01]  /*10e0*/  MOV R11, R4 ;  /* 0x00000004000b7202 */ /* 0x001fe20000000f00 */
[----:B------:R-:W-:Y:S01]  /*10f0*/  IMAD.MOV.U32 R12, RZ, RZ, R13 ;  /* 0x000000ffff0c7224 */ /* 0x000fe200078e000d */
[----:B------:R0:W0:Y:S01]  /*1100*/  SHFL.DOWN PT, R9, R3, 0x4, 0x1f ;  /* 0x08801f0003097f89 */ /* 0x00002200000e0000 */
[----:B-1----:R-:W-:Y:S02]  /*1110*/  IMAD.MOV.U32 R6, RZ, RZ, R2 ;  /* 0x000000ffff067224 */ /* 0x002fe400078e0002 */
[----:B--2---:R-:W-:Y:S01]  /*1120*/  IMAD.MOV.U32 R7, RZ, RZ, R3 ;  /* 0x000000ffff077224 */ /* 0x004fe200078e0003 */
[----:B----4-:R1:W2:Y:S04]  /*1130*/  SHFL.DOWN PT, R17, R4, 0x4, 0x1f ;  /* 0x08801f0004117f89 */ /* 0x0102a800000e0000 */
[----:B------:R1:W4:Y:S01]  /*1140*/  SHFL.DOWN PT, R10, R13, 0x4, 0x1f ;  /* 0x08801f000d0a7f89 */ /* 0x00032200000e0000 */
        /* <DEDUP_REMOVED lines=21> */
.L_x_490:
[----:B------:R-:W-:Y:S05]  /*12a0*/  BSYNC.RECONVERGENT B1 ;  /* 0x0000000000017941 */ /* 0x000fea0003800200 */
.L_x_489:
[----:B------:R-:W-:Y:S01]  /*12b0*/  ISETP.GT.AND P0, PT, R15, 0x17, PT ;  /* 0x000000170f00780c */ /* 0x000fe20003f04270 */
[----:B---3--:R3:W2:Y:S01]  /*12c0*/  SHFL.DOWN PT, R8, R6, 0x8, 0x1f ;  /* 0x09001f0006087f89 */ /* 0x0086a200000e0000 */
[----:B------:R-:W-:Y:S01]  /*12d0*/  BSSY.RECONVERGENT B1, `(.L_x_491) ;  /* 0x000001d000017945 */ /* 0x000fe20003800200 */
[----:B-1----:R-:W-:Y:S02]  /*12e0*/  IMAD.MOV.U32 R4, RZ, RZ, R11 ;  /* 0x000000ffff047224 */ /* 0x002fe400078e000b */
[----:B0-----:R3:W0:Y:S01]  /*12f0*/  SHFL.DOWN PT, R9, R7, 0x8, 0x1f ;  /* 0x09001f0007097f89 */ /* 0x00162200000e0000 */
[----:B----4-:R-:W-:Y:S02]  /*1300*/  IMAD.MOV.U32 R10, RZ, RZ, R12 ;  /* 0x000000ffff0a7224 */ /* 0x010fe400078e000c */
[----:B------:R-:W-:Y:S01]  /*1310*/  IMAD.MOV.U32 R2, RZ, RZ, R6 ;  /* 0x000000ffff027224 */ /* 0x000fe200078e0006 */
[----:B------:R3:W1:Y:S01]  /*1320*/  SHFL.DOWN PT, R14, R11, 0x8, 0x1f ;  /* 0x09001f000b0e7f89 */ /* 0x00066200000e0000 */
[----:B------:R-:W-:-:S03]  /*1330*/  IMAD.MOV.U32 R3, RZ, RZ, R7 ;  /* 0x000000ffff037224 */ /* 0x000fc600078e0007 */
[----:B------:R3:W4:Y:S01]  /*1340*/  SHFL.DOWN PT, R13, R12, 0x8, 0x1f ;  /* 0x09001f000c0d7f89 */ /* 0x00072200000e0000 */
[----:B------:R-:W-:Y:S05]  /*1350*/  @P0 BRA `(.L_x_492) ;  /* 0x0000000000500947 */ /* 0x000fea0003800000 */
[----:B0-2---:R-:W-:Y:S01]  /*1360*/  DSETP.GEU.AND P0, PT, |R6|, |R8|, PT ;  /* 0x400000080600722a */ /* 0x005fe20003f0e200 */
[----:B-1----:R-:W-:Y:S02]  /*1370*/  IMAD.MOV.U32 R4, RZ, RZ, R14 ;  /* 0x000000ffff047224 */ /* 0x002fe400078e000e */
        /* <DEDUP_REMOVED lines=18> */
.L_x_492:
[----:B------:R-:W-:Y:S05]  /*14a0*/  BSYNC.RECONVERGENT B1 ;  /* 0x0000000000017941 */ /* 0x000fea0003800200 */
.L_x_491:
[----:B------:R-:W-:Y:S01]  /*14b0*/  ISETP.GT.AND P0, PT, R15, 0xf, PT ;  /* 0x0000000f0f00780c */ /* 0x000fe20003f04270 */
[----:B---3--:R3:W1:Y:S01]  /*14c0*/  SHFL.DOWN PT, R6, R2, 0x10, 0x1f ;  /* 0x0a001f0002067f89 */ /* 0x00866200000e0000 */
[----:B------:R-:W-:Y:S01]  /*14d0*/  BSSY.RECONVERGENT B1, `(.L_x_493) ;  /* 0x000001d000017945 */ /* 0x000fe20003800200 */
[----:B--2---:R-:W-:Y:S02]  /*14e0*/  IMAD.MOV.U32 R17, RZ, RZ, R4 ;  /* 0x000000ffff117224 */ /* 0x004fe400078e0004 */
[----:B------:R3:W2:Y:S01]  /*14f0*/  SHFL.DOWN PT, R7, R3, 0x10, 0x1f ;  /* 0x0a001f0003077f89 */ /* 0x0006a200000e0000 */
[----:B------:R-:W-:Y:S02]  /*1500*/  IMAD.MOV.U32 R19, RZ, RZ, R10 ;  /* 0x000000ffff137224 */ /* 0x000fe400078e000a */
[----:B------:R-:W-:Y:S01]  /*1510*/  IMAD.MOV.U32 R12, RZ, RZ, R2 ;  /* 0x000000ffff0c7224 */ /* 0x000fe200078e0002 */
[----:B0-----:R3:W0:Y:S01]  /*1520*/  SHFL.DOWN PT, R9, R4, 0x10, 0x1f ;  /* 0x0a001f0004097f89 */ /* 0x00162200000e0000 */
[----:B----4-:R-:W-:-:S03]  /*1530*/  IMAD.MOV.U32 R13, RZ, RZ, R3 ;  /* 0x000000ffff0d7224 */ /* 0x010fc600078e0003 */
[----:B------:R3:W4:Y:S01]  /*1540*/  SHFL.DOWN PT, R11, R10, 0x10, 0x1f ;  /* 0x0a001f000a0b7f89 */ /* 0x00072200000e0000 */
[----:B------:R-:W-:Y:S05]  /*1550*/  @P0 BRA `(.L_x_494) ;  /* 0x0000000000500947 */ /* 0x000fea0003800000 */
[----:B-12---:R-:W-:Y:S01]  /*1560*/  DSETP.GEU.AND P0, PT, |R2|, |R6|, PT ;  /* 0x400000060200722a */ /* 0x006fe20003f0e200 */
[----:B0-----:R-:W-:Y:S01]  /*1570*/  IMAD.MOV.U32 R17, RZ, RZ, R9 ;  /* 0x000000ffff117224 */ /* 0x001fe200078e0009 */
        /* <DEDUP_REMOVED lines=18> */
.L_x_494:
[----:B------:R-:W-:Y:S05]  /*16a0*/  BSYNC.RECONVERGENT B1 ;  /* 0x0000000000017941 */ /* 0x000fea0003800200 */
.L_x_493:
[----:B------:R-:W-:Y:S01]  /*16b0*/  ISETP.NE.AND P0, PT, R15, RZ, PT ;  /* 0x000000ff0f00720c */ /* 0x000fe20003f05270 */
[----:B------:R-:W-:-:S12]  /*16c0*/  BSSY.RECONVERGENT B1, `(.L_x_495) ;  /* 0x000000b000017945 */ /* 0x000fd80003800200 */
[----:B------:R-:W-:Y:S05]  /*16d0*/  @P0 BRA `(.L_x_496) ;  /* 0x0000000000240947 */ /* 0x000fea0003800000 */
[----:B---3--:R-:W3:Y:S01]  /*16e0*/  S2R R4, SR_CgaCtaId ;  /* 0x0000000000047919 */ /* 0x008ee20000008800 */
[----:B------:R-:W-:Y:S01]  /*16f0*/  MOV R3, 0x400 ;  /* 0x0000040000037802 */ /* 0x000fe20000000f00 */
[----:B------:R-:W-:Y:S01]  /*1700*/  IMAD.MOV.U32 R18, RZ, RZ, R17 ;  /* 0x000000ffff127224 */ /* 0x000fe200078e0011 */
[----:B------:R-:W-:-:S04]  /*1710*/  SHF.R.U32.HI R2, RZ, 0x1, R5 ;  /* 0x00000001ff027819 */ /* 0x000fc80000011605 */
[----:B------:R-:W-:Y:S02]  /*1720*/  LOP3.LUT R2, R2, 0x1f0, RZ, 0xc0, !PT ;  /* 0x000001f002027812 */ /* 0x000fe400078ec0ff */
[----:B---3--:R-:W-:-:S05]  /*1730*/  LEA R3, R4, R3, 0x18 ;  /* 0x0000000304037211 */ /* 0x008fca00078ec0ff */
[----:B------:R-:W-:-:S05]  /*1740*/  IMAD.IADD R3, R2, 0x1, R3 ;  /* 0x0000000102037824 */ /* 0x000fca00078e0203 */
[----:B------:R3:W-:Y:S04]  /*1750*/  STS.64 [R3+0x10], R18 ;  /* 0x0000101203007388 */ /* 0x0007e80000000a00 */
[----:B------:R3:W-:Y:S02]  /*1760*/  STS.64 [R3+0x8], R12 ;  /* 0x0000080c03007388 */ /* 0x0007e40000000a00 */
.L_x_496:
[----:B------:R-:W-:Y:S05]  /*1770*/  BSYNC.RECONVERGENT B1 ;  /* 0x0000000000017941 */ /* 0x000fea0003800200 */
.L_x_495:
[----:B------:R-:W-:Y:S01]  /*1780*/  BAR.SYNC.DEFER_BLOCKING 0x0 ;  /* 0x0000000000007b1d */ /* 0x000fe20000010000 */
[----:B------:R-:W-:-:S13]  /*1790*/  ISETP.NE.AND P1, PT, R5, RZ, PT ;  /* 0x000000ff0500720c */ /* 0x000fda0003f25270 */
[----:B------:R-:W-:Y:S05]  /*17a0*/  @P1 BRA `(.L_x_497) ;  /* 0x0000004c00d41947 */ /* 0x000fea0003800000 */
[----:B---3--:R-:W3:Y:S01]  /*17b0*/  S2R R3, SR_CgaCtaId ;  /* 0x0000000000037919 */ /* 0x008ee20000008800 */
[----:B------:R-:W-:Y:S01]  /*17c0*/  MOV R2, 0x400 ;  /* 0x0000040000027802 */ /* 0x000fe20000000f00 */
[----:B------:R-:W-:Y:S03]  /*17d0*/  BSSY.RECONVERGENT B1, `(.L_x_498) ;  /* 0x000001a000017945 */ /* 0x000fe60003800200 */
[----:B---3--:R-:W-:-:S05]  /*17e0*/  LEA R32, R3, R2, 0x18 ;  /* 0x0000000203207211 */ /* 0x008fca00078ec0ff */
[----:B-1----:R-:W1:Y:S04]  /*17f0*/  LDS.64 R14, [R32+0x18] ;  /* 0x00001800200e7984 */ /* 0x002e680000000a00 */
[----:B0---4-:R-:W0:Y:S04]  /*1800*/  LDS.128 R8, [R32+0x20] ;  /* 0x0000200020087984 */ /* 0x011e280000000c00 */
[----:B------:R3:W4:Y:S04]  /*1810*/  LDS.64 R2, [R32+0x80] ;  /* 0x0000800020027984 */ /* 0x0007280000000a00 */
[----:B--2---:R3:W2:Y:S01]  /*1820*/  LDS.128 R4, [R32+0x30] ;  /* 0x0000300020047984 */ /* 0x0046a20000000c00 */
        /* <DEDUP_REMOVED lines=20> */
.L_x_499:
[----:B------:R-:W-:Y:S05]  /*1970*/  BSYNC.RECONVERGENT B1 ;  /* 0x0000000000017941 */ /* 0x000fea0003800200 */
.L_x_498:
[----:B------:R0:W1:Y:S01]  /*1980*/  LDS.128 R12, [R32+0x40] ;  /* 0x00004000200c7984 */ /* 0x0000620000000c00 */
[----:B------:R-:W-:Y:S01]  /*1990*/  DSETP.GEU.AND P0, PT, |R28|, |R10|, PT ;  /* 0x4000000a1c00722a */ /* 0x000fe20003f0e200 */
[----:B------:R-:W-:Y:S01]  /*19a0*/  BSSY.RECONVERGENT B1, `(.L_x_500) ;  /* 0x0000017000017945 */ /* 0x000fe20003800200 */
[----:B------:R-:W-:Y:S01]  /*19b0*/  IMAD.MOV.U32 R33, RZ, RZ, R4 ;  /* 0x000000ffff217224 */ /* 0x000fe200078e0004 */
[----:B------:R0:W2:Y:S01]  /*19c0*/  LDS.128 R16, [R32+0x50] ;  /* 0x0000500020107984 */ /* 0x0000a20000000c00 */
[----:B------:R-:W-:Y:S02]  /*19d0*/  IMAD.MOV.U32 R35, RZ, RZ, R5 ;  /* 0x000000ffff237224 */ /* 0x000fe400078e0005 */
[----:B------:R-:W-:Y:S01]  /*19e0*/  IMAD.MOV.U32 R8, RZ, RZ, R10 ;  /* 0x000000ffff087224 */ /* 0x000fe200078e000a */
[----:B------:R0:W3:Y:S01]  /*19f0*/  LDS.128 R20, [R32+0x60] ;  /* 0x0000600020147984 */ /* 0x0000e20000000c00 */
[----:B------:R-:W-:-:S03]  /*1a00*/  IMAD.MOV.U32 R9, RZ, RZ, R11 ;  /* 0x000000ffff097224 */ /* 0x000fc600078e000b */
[----:B------:R0:W4:Y:S03]  /*1a10*/  LDS.128 R24, [R32+0x70] ;  /* 0x0000700020187984 */ /* 0x0001260000000c00 */
        /* <DEDUP_REMOVED lines=15> */
.L_x_501:
[----:B------:R-:W-:Y:S05]  /*1b10*/  BSYNC.RECONVERGENT B1 ;  /* 0x0000000000017941 */ /* 0x000fea0003800200 */
.L_x_500:
        /* <DEDUP_REMOVED lines=21> */
.L_x_503:
[----:B------:R-:W-:Y:S05]  /*1c70*/  BSYNC.RECONVERGENT B1 ;  /* 0x0000000000017941 */ /* 0x000fea0003800200 */
.L_x_502:
[----:B------:R-:W-:Y:S01]  /*1c80*/  DSETP.GEU.AND P0, PT, |R4|, |R14|, PT ;  /* 0x4000000e0400722a */ /* 0x000fe20003f0e200 */
[----:B------:R-:W-:Y:S01]  /*1c90*/  BSSY.RECONVERGENT B1, `(.L_x_504) ;  /* 0x0000014000017945 */ /* 0x000fe20003800200 */
[----:B------:R-:W-:Y:S02]  /*1ca0*/  IMAD.MOV.U32 R6, RZ, RZ, R14 ;  /* 0x000000ffff067224 */ /* 0x000fe400078e000e */
[----:B------:R-:W-:Y:S02]  /*1cb0*/  IMAD.MOV.U32 R7, RZ, RZ, R15 ;  /* 0x000000ffff077224 */ /* 0x000fe400078e000f */
[----:B--2---:R-:W-:Y:S02]  /*1cc0*/  IMAD.MOV.U32 R9, RZ, RZ, R16 ;  /* 0x000000ffff097224 */ /* 0x004fe400078e0010 */
        /* <DEDUP_REMOVED lines=16> */
.L_x_505:
[----:B------:R-:W-:Y:S05]  /*1dd0*/  BSYNC.RECONVERGENT B1 ;  /* 0x0000000000017941 */ /* 0x000fea0003800200 */
.L_x_504:
        /* <DEDUP_REMOVED lines=21> */
.L_x_507:
[----:B------:R-:W-:Y:S05]  /*1f30*/  BSYNC.RECONVERGENT B1 ;  /* 0x0000000000017941 */ /* 0x000fea0003800200 */
.L_x_506:
[----:B------:R-:W-:Y:S01]  /*1f40*/  DSETP.GEU.AND P0, PT, |R4|, |R22|, PT ;  /* 0x400000160400722a */ /* 0x000fe20003f0e200 */
[----:B------:R-:W-:Y:S01]  /*1f50*/  BSSY.RECONVERGENT B1, `(.L_x_508) ;  /* 0x0000014000017945 */ /* 0x000fe20003800200 */
[----:B------:R-:W-:Y:S02]  /*1f60*/  IMAD.MOV.U32 R6, RZ, RZ, R22 ;  /* 0x000000ffff067224 */ /* 0x000fe400078e0016 */
[----:B------:R-:W-:Y:S02]  /*1f70*/  IMAD.MOV.U32 R7, RZ, RZ, R23 ;  /* 0x000000ffff077224 */ /* 0x000fe400078e0017 */
[----:B----4-:R-:W-:Y:S02]  /*1f80*/  IMAD.MOV.U32 R9, RZ, RZ, R24 ;  /* 0x000000ffff097224 */ /* 0x010fe400078e0018 */
        /* <DEDUP_REMOVED lines=16> */
.L_x_509:
[----:B------:R-:W-:Y:S05]  /*2090*/  BSYNC.RECONVERGENT B1 ;  /* 0x0000000000017941 */ /* 0x000fea0003800200 */
.L_x_508:
[----:B------:R-:W-:Y:S01]  /*20a0*/  DSETP.GEU.AND P0, PT, |R6|, |R26|, PT ;  /* 0x4000001a0600722a */ /* 0x000fe20003f0e200 */
[----:B------:R-:W-:Y:S02]  /*20b0*/  IMAD.MOV.U32 R12, RZ, RZ, R26 ;  /* 0x000000ffff0c7224 */ /* 0x000fe400078e001a */
[----:B------:R-:W-:Y:S02]  /*20c0*/  IMAD.MOV.U32 R13, RZ, RZ, R27 ;  /* 0x000000ffff0d7224 */ /* 0x000fe400078e001b */
        /* <DEDUP_REMOVED lines=18> */
.L_x_484:
        /* <DEDUP_REMOVED lines=8> */
[----:B------:R-:W-:Y:S01]  /*2270*/  ISETP.GT.AND P0, PT, R11, R4, PT ;  /* 0x000000040b00720c */ /* 0x000fe20003f04270 */
[----:B------:R-:W-:Y:S02]  /*2280*/  IMAD.IADD R9, R4, 0x1, R9 ;  /* 0x0000000104097824 */ /* 0x000fe400078e0209 */
[----:B------:R-:W-:-:S03]  /*2290*/  IMAD.MOV.U32 R11, RZ, RZ, R3 ;  /* 0x000000ffff0b7224 */ /* 0x000fc600078e0003 */
        /* <DEDUP_REMOVED lines=27> */
.L_x_511:
[----:B------:R-:W-:Y:S05]  /*2450*/  BSYNC.RECONVERGENT B1 ;  /* 0x0000000000017941 */ /* 0x000fea0003800200 */
.L_x_510:
[----:B------:R-:W-:Y:S01]  /*2460*/  VIADD R2, R7, 0x2 ;  /* 0x0000000207027836 */ /* 0x000fe20000000000 */
[----:B--2---:R1:W2:Y:S01]  /*2470*/  SHFL.DOWN PT, R12, R10, 0x2, R9 ;  /* 0x084000000a0c7989 */ /* 0x0042a200000e0009 */
[----:B------:R-:W-:Y:S01]  /*2480*/  BSSY.RECONVERGENT B1, `(.L_x_512) ;  /* 0x000001e000017945 */ /* 0x000fe20003800200 */
[----:B------:R-:W-:Y:S02]  /*2490*/  IMAD.MOV.U32 R8, RZ, RZ, R16 ;  /* 0x000000ffff087224 */ /* 0x000fe400078e0010 */
[----:B------:R-:W-:Y:S01]  /*24a0*/  ISETP.GT.AND P0, PT, R2, R9, PT ;  /* 0x000000090200720c */ /* 0x000fe20003f04270 */
[----:B---3--:R1:W3:Y:S01]  /*24b0*/  SHFL.DOWN PT, R13, R11, 0x2, R9 ;  /* 0x084000000b0d7989 */ /* 0x0082e200000e0009 */
[----:B------:R-:W-:Y:S02]  /*24c0*/  IMAD.MOV.U32 R14, RZ, RZ, R18 ;  /* 0x000000ffff0e7224 */ /* 0x000fe400078e0012 */
[----:B------:R-:W-:Y:S01]  /*24d0*/  IMAD.MOV.U32 R2, RZ, RZ, R10 ;  /* 0x000000ffff027224 */ /* 0x000fe200078e000a */
[----:B----4-:R1:W4:Y:S01]  /*24e0*/  SHFL.DOWN PT, R15, R16, 0x2, R9 ;  /* 0x08400000100f7989 */ /* 0x01032200000e0009 */
[----:B------:R-:W-:-:S03]  /*24f0*/  IMAD.MOV.U32 R3, RZ, RZ, R11 ;  /* 0x000000ffff037224 */ /* 0x000fc600078e000b */
[----:B0-----:R1:W0:Y:S04]  /*2500*/  SHFL.DOWN PT, R17, R18, 0x2, R9 ;  /* 0x0840000012117989 */ /* 0x00122800000e0009 */
[----:B------:R-:W-:Y:S05]  /*2510*/  @P0 BRA `(.L_x_513) ;  /* 0x0000000000500947 */ /* 0x000fea0003800000 */
[----:B--23--:R-:W-:Y:S01]  /*2520*/  DSETP.GEU.AND P0, PT, |R10|, |R12|, PT ;  /* 0x4000000c0a00722a */ /* 0x00cfe20003f0e200 */
[----:B----4-:R-:W-:Y:S02]  /*2530*/  IMAD.MOV.U32 R8, RZ, RZ, R15 ;  /* 0x000000ffff087224 */ /* 0x010fe400078e000f */
[----:B0-----:R-:W-:Y:S02]  /*2540*/  IMAD.MOV.U32 R14, RZ, RZ, R17 ;  /* 0x000000ffff0e7224 */ /* 0x001fe400078e0011 */
        /* <DEDUP_REMOVED lines=17> */
.L_x_513:
[----:B------:R-:W-:Y:S05]  /*2660*/  BSYNC.RECONVERGENT B1 ;  /* 0x0000000000017941 */ /* 0x000fea0003800200 */
.L_x_512:
[----:B------:R-:W-:Y:S01]  /*2670*/  VIADD R6, R7, 0x4 ;  /* 0x0000000407067836 */ /* 0x000fe20000000000 */
[----:B--2---:R2:W2:Y:S01]  /*2680*/  SHFL.DOWN PT, R12, R2, 0x4, R9 ;  /* 0x08800000020c7989 */ /* 0x0044a200000e0009 */
[----:B------:R-:W-:Y:S01]  /*2690*/  BSSY.RECONVERGENT B1, `(.L_x_514) ;  /* 0x000001e000017945 */ /* 0x000fe20003800200 */
[----:B-1----:R-:W-:Y:S02]  /*26a0*/  IMAD.MOV.U32 R16, RZ, RZ, R14 ;  /* 0x000000ffff107224 */ /* 0x002fe400078e000e */
        /* <DEDUP_REMOVED lines=28> */
.L_x_515:
[----:B------:R-:W-:Y:S05]  /*2870*/  BSYNC.RECONVERGENT B1 ;  /* 0x0000000000017941 */ /* 0x000fea0003800200 */
.L_x_514:
[----:B--2---:R-:W-:Y:S01]  /*2880*/  VIADD R2, R7, 0x8 ;  /* 0x0000000807027836 */ /* 0x004fe20000000000 */
[----:B------:R2:W2:Y:S01]  /*2890*/  SHFL.DOWN PT, R12, R10, 0x8, R9 ;  /* 0x090000000a0c7989 */ /* 0x0004a200000e0009 */
        /* <DEDUP_REMOVED lines=30> */
.L_x_517:
[----:B------:R-:W-:Y:S05]  /*2a80*/  BSYNC.RECONVERGENT B1 ;  /* 0x0000000000017941 */ /* 0x000fea0003800200 */
.L_x_516:
[----:B-1----:R-:W-:Y:S01]  /*2a90*/  VIADD R6, R7, 0x10 ;  /* 0x0000001007067836 */ /* 0x002fe20000000000 */
[----:B--2---:R1:W2:Y:S01]  /*2aa0*/  SHFL.DOWN PT, R10, R2, 0x10, R9 ;  /* 0x0a000000020a7989 */ /* 0x0042a200000e0009 */
[----:B------:R-:W-:Y:S01]  /*2ab0*/  BSSY.RECONVERGENT B1, `(.L_x_518) ;  /* 0x000001e000017945 */ /* 0x000fe20003800200 */
[----:B0-----:R-:W-:Y:S01]  /*2ac0*/  IMAD.MOV.U32 R17, RZ, RZ, R8 ;  /* 0x000000ffff117224 */ /* 0x001fe200078e0008 */
[----:B------:R-:W-:Y:S01]  /*2ad0*/  MOV R19, R14 ;  /* 0x0000000e00137202 */ /* 0x000fe20000000f00 */
[----:B------:R1:W0:Y:S01]  /*2ae0*/  SHFL.DOWN PT, R11, R3, 0x10, R9 ;  /* 0x0a000000030b7989 */ /* 0x00022200000e0009 */
[----:B------:R-:W-:Y:S01]  /*2af0*/  ISETP.GT.AND P0, PT, R6, R9, PT ;  /* 0x000000090600720c */ /* 0x000fe20003f04270 */
[----:B------:R-:W-:Y:S02]  /*2b00*/  IMAD.MOV.U32 R12, RZ, RZ, R2 ;  /* 0x000000ffff0c7224 */ /* 0x000fe400078e0002 */
[----:B----4-:R1:W4:Y:S01]  /*2b10*/  SHFL.DOWN PT, R15, R8, 0x10, R9 ;  /* 0x0a000000080f7989 */ /* 0x01032200000e0009 */
[----:B---3--:R-:W-:-:S03]  /*2b20*/  IMAD.MOV.U32 R13, RZ, RZ, R3 ;  /* 0x000000ffff0d7224 */ /* 0x008fc600078e0003 */
[----:B------:R1:W3:Y:S06]  /*2b30*/  SHFL.DOWN PT, R21, R14, 0x10, R9 ;  /* 0x0a0000000e157989 */ /* 0x0002ec00000e0009 */
[----:B------:R-:W-:Y:S05]  /*2b40*/  @P0 BRA `(.L_x_519) ;  /* 0x0000000000500947 */ /* 0x000fea0003800000 */
[----:B0-2---:R-:W-:Y:S01]  /*2b50*/  DSETP.GEU.AND P0, PT, |R2|, |R10|, PT ;  /* 0x4000000a0200722a */ /* 0x005fe20003f0e200 */
        /* <DEDUP_REMOVED lines=19> */
.L_x_519:
[----:B------:R-:W-:Y:S05]  /*2c90*/  BSYNC.RECONVERGENT B1 ;  /* 0x0000000000017941 */ /* 0x000fea0003800200 */
.L_x_518:
[----:B------:R-:W-:Y:S01]  /*2ca0*/  ISETP.NE.AND P0, PT, R7, RZ, PT ;  /* 0x000000ff0700720c */ /* 0x000fe20003f05270 */
[----:B------:R-:W-:-:S12]  /*2cb0*/  BSSY.RECONVERGENT B1, `(.L_x_520) ;  /* 0x000000b000017945 */ /* 0x000fd80003800200 */
[----:B------:R-:W-:Y:S05]  /*2cc0*/  @P0 BRA `(.L_x_521) ;  /* 0x0000000000240947 */ /* 0x000fea0003800000 */
[----:B------:R-:W5:Y:S01]  /*2cd0*/  S2R R6, SR_CgaCtaId ;  /* 0x0000000000067919 */ /* 0x000f620000008800 */
[----:B-1----:R-:W-:Y:S01]  /*2ce0*/  MOV R3, 0x400 ;  /* 0x0000040000037802 */ /* 0x002fe20000000f00 */
[----:B------:R-:W-:Y:S01]  /*2cf0*/  IMAD.MOV.U32 R18, RZ, RZ, R17 ;  /* 0x000000ffff127224 */ /* 0x000fe200078e0011 */
[----:B------:R-:W-:-:S04]  /*2d00*/  SHF.R.U32.HI R2, RZ, 0x1, R5 ;  /* 0x00000001ff027819 */ /* 0x000fc80000011605 */
[----:B------:R-:W-:Y:S02]  /*2d10*/  LOP3.LUT R2, R2, 0x1f0, RZ, 0xc0, !PT ;  /* 0x000001f002027812 */ /* 0x000fe400078ec0ff */
[----:B-----5:R-:W-:-:S05]  /*2d20*/  LEA R3, R6, R3, 0x18 ;  /* 0x0000000306037211 */ /* 0x020fca00078ec0ff */
[----:B------:R-:W-:-:S05]  /*2d30*/  IMAD.IADD R3, R2, 0x1, R3 ;  /* 0x0000000102037824 */ /* 0x000fca00078e0203 */
[----:B------:R1:W-:Y:S04]  /*2d40*/  STS.64 [R3+0x10], R18 ;  /* 0x0000101203007388 */ /* 0x0003e80000000a00 */
[----:B------:R1:W-:Y:S02]  /*2d50*/  STS.64 [R3+0x8], R12 ;  /* 0x0000080c03007388 */ /* 0x0003e40000000a00 */
.L_x_521:
[----:B------:R-:W-:Y:S05]  /*2d60*/  BSYNC.RECONVERGENT B1 ;  /* 0x0000000000017941 */ /* 0x000fea0003800200 */
.L_x_520:
[----:B------:R-:W-:Y:S01]  /*2d70*/  BAR.SYNC.DEFER_BLOCKING 0x0 ;  /* 0x0000000000007b1d */ /* 0x000fe20000010000 */
[----:B------:R-:W-:-:S13]  /*2d80*/  ISETP.NE.AND P1, PT, R5, RZ, PT ;  /* 0x000000ff0500720c */ /* 0x000fda0003f25270 */
[----:B------:R-:W-:Y:S05]  /*2d90*/  @P1 BRA `(.L_x_497) ;  /* 0x0000003800581947 */ /* 0x000fea0003800000 */
[----:B------:R-:W-:Y:S01]  /*2da0*/  ISETP.GE.AND P0, PT, R4, 0x21, PT ;  /* 0x000000210400780c */ /* 0x000fe20003f06270 */
[----:B0-----:R-:W-:Y:S02]  /*2db0*/  IMAD.MOV.U32 R11, RZ, RZ, R17 ;  /* 0x000000ffff0b7224 */ /* 0x001fe400078e0011 */
[----:B-1----:R-:W-:Y:S02]  /*2dc0*/  IMAD.MOV.U32 R14, RZ, RZ, R19 ;  /* 0x000000ffff0e7224 */ /* 0x002fe400078e0013 */
        /* <DEDUP_REMOVED lines=29> */
.L_x_523:
[----:B------:R-:W-:Y:S05]  /*2fa0*/  BSYNC.RECONVERGENT B1 ;  /* 0x0000000000017941 */ /* 0x000fea0003800200 */
.L_x_522:
[----:B------:R-:W-:Y:S01]  /*2fb0*/  ISETP.GE.AND P0, PT, R4, 0x41, PT ;  /* 0x000000410400780c */ /* 0x000fe20003f06270 */
[----:B------:R-:W-:Y:S02]  /*2fc0*/  IMAD.MOV.U32 R5, RZ, RZ, R11 ;  /* 0x000000ffff057224 */ /* 0x000fe400078e000b */
[----:B--2---:R-:W-:Y:S02]  /*2fd0*/  IMAD.MOV.U32 R10, RZ, RZ, R14 ;  /* 0x000000ffff0a7224 */ /* 0x004fe400078e000e */
        /* <DEDUP_REMOVED lines=29> */
.L_x_525:
[----:B------:R-:W-:Y:S05]  /*31b0*/  BSYNC.RECONVERGENT B1 ;  /* 0x0000000000017941 */ /* 0x000fea0003800200 */
.L_x_524:
        /* <DEDUP_REMOVED lines=32> */
.L_x_527:
[----:B------:R-:W-:Y:S05]  /*33c0*/  BSYNC.RECONVERGENT B1 ;  /* 0x0000000000017941 */ /* 0x000fea0003800200 */
.L_x_526:
        /* <DEDUP_REMOVED lines=32> */
.L_x_529:
[----:B------:R-:W-:Y:S05]  /*35d0*/  BSYNC.RECONVERGENT B1 ;  /* 0x0000000000017941 */ /* 0x000fea0003800200 */
.L_x_528:
        /* <DEDUP_REMOVED lines=32> */
.L_x_531:
[----:B------:R-:W-:Y:S05]  /*37e0*/  BSYNC.RECONVERGENT B1 ;  /* 0x0000000000017941 */ /* 0x000fea0003800200 */
.L_x_530:
        /* <DEDUP_REMOVED lines=32> */
.L_x_533:
[----:B------:R-:W-:Y:S05]  /*39f0*/  BSYNC.RECONVERGENT B1 ;  /* 0x0000000000017941 */ /* 0x000fea0003800200 */
.L_x_532:
        /* <DEDUP_REMOVED lines=32> */
.L_x_465:
[----:B------:R-:W0:Y:S01]  /*3c00*/  S2R R4, SR_TID.X ;  /* 0x0000000000047919 */ /* 0x000e220000002100 */
[----:B------:R-:W1:Y:S01]  /*3c10*/  LDCU.128 UR12, c[0x0][0x380] ;  /* 0x00007000ff0c77ac */ /* 0x000e620008000c00 */
[----:B------:R-:W-:Y:S02]  /*3c20*/  SHF.R.S32.HI R5, RZ, 0x1f, R10 ;  /* 0x0000001fff057819 */ /* 0x000fe4000001140a */
[----:B0-----:R-:W-:-:S04]  /*3c30*/  IADD3 R2, P0, PT, R10, R4, RZ ;  /* 0x000000040a027210 */ /* 0x001fc80007f1e0ff */
[----:B-1----:R-:W-:Y:S01]  /*3c40*/  LEA R8, P1, R2, UR12, 0x3 ;  /* 0x0000000c02087c11 */ /* 0x002fe2000f8218ff */
[----:B------:R-:W-:-:S05]  /*3c50*/  IMAD.X R3, RZ, RZ, R5, P0 ;  /* 0x000000ffff037224 */ /* 0x000fca00000e0605 */
[----:B------:R-:W-:-:S05]  /*3c60*/  LEA.HI.X R9, R2, UR13, R3, 0x3, P1 ;  /* 0x0000000d02097c11 */ /* 0x000fca00088f1c03 */
[----:B------:R-:W2:Y:S04]  /*3c70*/  LDG.E.64 R12, desc[UR10][R8.64] ;  /* 0x0000000a080c7981 */ /* 0x000ea8000c1e1b00 */
[----:B------:R-:W2:Y:S04]  /*3c80*/  LDG.E.64 R14, desc[UR10][R8.64+0x800] ;  /* 0x0008000a080e7981 */ /* 0x000ea8000c1e1b00 */
[----:B------:R-:W3:Y:S04]  /*3c90*/  LDG.E.64 R16, desc[UR10][R8.64+0x1000] ;  /* 0x0010000a08107981 */ /* 0x000ee8000c1e1b00 */
[----:B------:R-:W4:Y:S04]  /*3ca0*/  LDG.E.64 R18, desc[UR10][R8.64+0x1800] ;  /* 0x0018000a08127981 */ /* 0x000f28000c1e1b00 */
[----:B------:R0:W5:Y:S01]  /*3cb0*/  LDG.E.64 R2, desc[UR10][R8.64+0x2000] ;  /* 0x0020000a08027981 */ /* 0x000162000c1e1b00 */
[----:B------:R-:W-:Y:S01]  /*3cc0*/  BSSY.RECONVERGENT B1, `(.L_x_534) ;  /* 0x000001f000017945 */ /* 0x000fe20003800200 */
[C---:B0-----:R-:W-:Y:S01]  /*3cd0*/  LOP3.LUT R8, R4.reuse, 0x400, RZ, 0xfc, !PT ;  /* 0x0000040004087812 */ /* 0x041fe200078efcff */
[----:B------:R-:W-:Y:S01]  /*3ce0*/  VIADD R9, R4, 0x200 ;  /* 0x0000020004097836 */ /* 0x000fe20000000000 */
[----:B--2---:R-:W-:-:S06]  /*3cf0*/  DSETP.GEU.AND P0, PT, |R12|, |R14|, PT ;  /* 0x4000000e0c00722a */ /* 0x004fcc0003f0e200 */
[----:B------:R-:W-:Y:S02]  /*3d00*/  FSEL R12, R12, R14, P0 ;  /* 0x0000000e0c0c7208 */ /* 0x000fe40000000000 */
[----:B------:R-:W-:Y:S02]  /*3d10*/  FSEL R13, R13, R15, P0 ;  /* 0x0000000f0d0d7208 */ /* 0x000fe40000000000 */
[----:B------:R-:W-:-:S04]  /*3d20*/  IADD3 R14, P1, PT, R10, UR14, RZ ;  /* 0x0000000e0a0e7c10 */ /* 0x000fc8000ff3e0ff */
[----:B---3--:R-:W-:Y:S01]  /*3d30*/  DSETP.GEU.AND P2, PT, |R12|, |R16|, PT ;  /* 0x400000100c00722a */ /* 0x008fe20003f4e200 */
[----:B------:R-:W-:-:S05]  /*3d40*/  IADD3 R6, P5, PT, R8, R14, RZ ;  /* 0x0000000e08067210 */ /* 0x000fca0007fbe0ff */
[----:B------:R-:W-:Y:S02]  /*3d50*/  FSEL R12, R12, R16, P2 ;  /* 0x000000100c0c7208 */ /* 0x000fe40001000000 */
[----:B------:R-:W-:-:S06]  /*3d60*/  FSEL R13, R13, R17, P2 ;  /* 0x000000110d0d7208 */ /* 0x000fcc0001000000 */
[----:B----4-:R-:W-:-:S06]  /*3d70*/  DSETP.GEU.AND P3, PT, |R12|, |R18|, PT ;  /* 0x400000120c00722a */ /* 0x010fcc0003f6e200 */
[----:B------:R-:W-:Y:S02]  /*3d80*/  FSEL R10, R12, R18, P3 ;  /* 0x000000120c0a7208 */ /* 0x000fe40001800000 */
[----:B------:R-:W-:Y:S02]  /*3d90*/  FSEL R11, R13, R19, P3 ;  /* 0x000000130d0b7208 */ /* 0x000fe40001800000 */
[----:B------:R-:W-:Y:S01]  /*3da0*/  IADD3.X R12, PT, PT, R5, UR15, RZ, P1, !PT ;  /* 0x0000000f050c7c10 */ /* 0x000fe20008ffe4ff */
[C---:B------:R-:W-:Y:S01]  /*3db0*/  VIADD R5, R4.reuse, 0x100 ;  /* 0x0000010004057836 */ /* 0x040fe20000000000 */
[----:B------:R-:W-:Y:S02]  /*3dc0*/  ISETP.LE.AND P1, PT, R7, UR6, PT ;  /* 0x0000000607007c0c */ /* 0x000fe4000bf23270 */
[----:B-----5:R-:W-:Y:S02]  /*3dd0*/  DSETP.GEU.AND P4, PT, |R10|, |R2|, PT ;  /* 0x400000020a00722a */ /* 0x020fe40003f8e200 */
[----:B------:R-:W-:Y:S01]  /*3de0*/  @P2 SEL R9, R4, R5, P0 ;  /* 0x0000000504092207 */ /* 0x000fe20000000000 */
[----:B------:R-:W-:-:S02]  /*3df0*/  IMAD.X R5, RZ, RZ, R12, P5 ;  /* 0x000000ffff057224 */ /* 0x000fc400028e060c */
[----:B------:R-:W-:-:S09]  /*3e00*/  @!P3 VIADD R9, R4, 0x300 ;  /* 0x000003000409b836 */ /* 0x000fd20000000000 */
        /* <DEDUP_REMOVED lines=10> */
.L_x_535:
[----:B------:R-:W-:Y:S05]  /*3eb0*/  BSYNC.RECONVERGENT B1 ;  /* 0x0000000000017941 */ /* 0x000fea0003800200 */
.L_x_534:
        /* <DEDUP_REMOVED lines=12> */
[----:B------:R-:W-:-:S05]  /*3f80*/  IMAD.MOV.U32 R11, RZ, RZ, 0x500 ;  /* 0x00000500ff0b7424 */ /* 0x000fca00078e00ff */
[----:B------:R-:W2:Y:S01]  /*3f90*/  ATOMG.E.ADD.STRONG.GPU PT, R10, desc[UR10][R8.64], R11 ;  /* 0x8000000b080a79a8 */ /* 0x000ea200081ef10a */
[----:B------:R-:W0:Y:S01]  /*3fa0*/  S2UR UR5, SR_CgaCtaId ;  /* 0x00000000000579c3 */ /* 0x000e220000008800 */
[----:B------:R-:W-:Y:S02]  /*3fb0*/  UMOV UR4, 0x400 ;  /* 0x0000040000047882 */ /* 0x000fe40000000000 */
[----:B0-----:R-:W-:Y:S01]  /*3fc0*/  ULEA UR4, UR5, UR4, 0x18 ;  /* 0x0000000405047291 */ /* 0x001fe2000f8ec0ff */
[----:B--2---:R-:W-:-:S08]  /*3fd0*/  VIADD R10, R10, UR6 ;  /* 0x000000060a0a7c36 */ /* 0x004fd00008000000 */
[----:B------:R0:W-:Y:S03]  /*3fe0*/  STS [UR4+0x98], R10 ;  /* 0x0000980aff007988 */ /* 0x0001e60008000804 */
.L_x_538:
[----:B------:R-:W-:Y:S05]  /*3ff0*/  BSYNC.RECONVERGENT B1 ;  /* 0x0000000000017941 */ /* 0x000fea0003800200 */
.L_x_537:
[----:B------:R-:W1:Y:S08]  /*4000*/  S2UR UR5, SR_CgaCtaId ;  /* 0x00000000000579c3 */ /* 0x000e700000008800 */
[----:B------:R-:W-:Y:S06]  /*4010*/  BAR.SYNC.DEFER_BLOCKING 0x0 ;  /* 0x0000000000007b1d */ /* 0x000fec0000010000 */
[----:B------:R-:W-:-:S02]  /*4020*/  UMOV UR4, 0x400 ;  /* 0x0000040000047882 */ /* 0x000fc40000000000 */
[----:B-1----:R-:W-:-:S06]  /*4030*/  ULEA UR4, UR5, UR4, 0x18 ;  /* 0x0000000405047291 */ /* 0x002fcc000f8ec0ff */
[----:B------:R-:W-:-:S05]  /*4040*/  IMAD.U32 R14, RZ, RZ, UR4 ;  /* 0x00000004ff0e7e24 */ /* 0x000fca000f8e00ff */
[----:B------:R-:W0:Y:S02]  /*4050*/  LDS R12, [R14+0x98] ;  /* 0x000098000e0c7984 */ /* 0x000e240000000800 */
[----:B0-----:R-:W-:-:S05]  /*4060*/  VIADD R10, R12, 0x500 ;  /* 0x000005000c0a7836 */ /* 0x001fca0000000000 */
[----:B------:R-:W-:-:S13]  /*4070*/  ISETP.GT.AND P0, PT, R10, R7, PT ;  /* 0x000000070a00720c */ /* 0x000fda0003f04270 */
[----:B------:R-:W-:Y:S05]  /*4080*/  @P0 BRA `(.L_x_539) ;  /* 0x0000000400900947 */ /* 0x000fea0003800000 */
[----:B------:R-:W-:Y:S01]  /*4090*/  BSSY.RECONVERGENT B1, `(.L_x_539) ;  /* 0x0000063000017945 */ /* 0x000fe20003800200 */
[----:B------:R-:W-:Y:S01]  /*40a0*/  IMAD.MOV.U32 R20, RZ, RZ, R2 ;  /* 0x000000ffff147224 */ /* 0x000fe200078e0002 */
[----:B------:R-:W0:Y:S01]  /*40b0*/  LDCU UR7, c[0x0][0x398] ;  /* 0x00007300ff0777ac */ /* 0x000e220008000800 */
[----:B------:R-:W-:Y:S02]  /*40c0*/  IMAD.MOV.U32 R21, RZ, RZ, R3 ;  /* 0x000000ffff157224 */ /* 0x000fe400078e0003 */
[----:B------:R-:W-:Y:S01]  /*40d0*/  IMAD.MOV.U32 R27, RZ, RZ, R6 ;  /* 0x000000ffff1b7224 */ /* 0x000fe200078e0006 */
[----:B------:R-:W1:Y:S01]  /*40e0*/  LDCU.128 UR12, c[0x0][0x380] ;  /* 0x00007000ff0c77ac */ /* 0x000e620008000c00 */
[----:B------:R-:W-:-:S07]  /*40f0*/  IMAD.MOV.U32 R22, RZ, RZ, R5 ;  /* 0x000000ffff167224 */ /* 0x000fce00078e0005 */
.L_x_542:
[----:B------:R-:W-:-:S04]  /*4100*/  IADD3 R28, P0, PT, R4, R12, RZ ;  /* 0x0000000c041c7210 */ /* 0x000fc80007f1e0ff */
[----:B------:R-:W-:Y:S02]  /*4110*/  LEA.HI.X.SX32 R25, R12, RZ, 0x1, P0 ;  /* 0x000000ff0c197211 */ /* 0x000fe400000f0eff */
[----:B-1----:R-:W-:-:S04]  /*4120*/  LEA R6, P0, R28, UR12, 0x3 ;  /* 0x0000000c1c067c11 */ /* 0x002fc8000f8018ff */
[----:B------:R-:W-:-:S05]  /*4130*/  LEA.HI.X R7, R28, UR13, R25, 0x3, P0 ;  /* 0x0000000d1c077c11 */ /* 0x000fca00080f1c19 */
[----:B------:R-:W2:Y:S04]  /*4140*/  LDG.E.64 R18, desc[UR10][R6.64] ;  /* 0x0000000a06127981 */ /* 0x000ea8000c1e1b00 */
[----:B------:R-:W3:Y:S04]  /*4150*/  LDG.E.64 R16, desc[UR10][R6.64+0x800] ;  /* 0x0008000a06107981 */ /* 0x000ee8000c1e1b00 */
[----:B------:R-:W4:Y:S04]  /*4160*/  LDG.E.64 R12, desc[UR10][R6.64+0x1000] ;  /* 0x0010000a060c7981 */ /* 0x000f28000c1e1b00 */
[----:B------:R-:W4:Y:S01]  /*4170*/  LDG.E.64 R10, desc[UR10][R6.64+0x1800] ;  /* 0x0018000a060a7981 */ /* 0x000f22000c1e1b00 */
[----:B------:R-:W-:-:S03]  /*4180*/  IADD3 R28, P0, PT, R28, UR14, RZ ;  /* 0x0000000e1c1c7c10 */ /* 0x000fc6000ff1e0ff */
[----:B------:R1:W5:Y:S01]  /*4190*/  LDG.E.64 R2, desc[UR10][R6.64+0x2000] ;  /* 0x0020000a06027981 */ /* 0x000362000c1e1b00 */
[----:B------:R-:W-:Y:S01]  /*41a0*/  IADD3.X R25, PT, PT, R25, UR15, RZ, P0, !PT ;  /* 0x0000000f19197c10 */ /* 0x000fe200087fe4ff */
[----:B------:R-:W-:Y:S01]  /*41b0*/  BSSY.RECONVERGENT B2, `(.L_x_540) ;  /* 0x0000038000027945 */ /* 0x000fe20003800200 */
[----:B------:R-:W-:Y:S01]  /*41c0*/  BAR.SYNC.DEFER_BLOCKING 0x0 ;  /* 0x0000000000007b1d */ /* 0x000fe20000010000 */
[C---:B------:R-:W-:Y:S02]  /*41d0*/  IADD3 R24, P4, PT, R28.reuse, 0x200, RZ ;  /* 0x000002001c187810 */ /* 0x040fe40007f9e0ff */
[C---:B------:R-:W-:Y:S02]  /*41e0*/  IADD3 R15, P5, PT, R28.reuse, 0x300, RZ ;  /* 0x000003001c0f7810 */ /* 0x040fe40007fbe0ff */
[C---:B------:R-:W-:Y:S02]  /*41f0*/  IADD3 R23, P3, PT, R28.reuse, 0x100, RZ ;  /* 0x000001001c177810 */ /* 0x040fe40007f7e0ff */
[----:B-1----:R-:W-:-:S02]  /*4200*/  IADD3 R6, P6, PT, R28, 0x400, RZ ;  /* 0x000004001c067810 */ /* 0x002fc40007fde0ff */
[----:B------:R-:W-:Y:S01]  /*4210*/  IADD3.X R26, PT, PT, RZ, R25, RZ, P3, !PT ;  /* 0x00000019ff1a7210 */ /* 0x000fe20001ffe4ff */
[----:B--2---:R-:W-:-:S14]  /*4220*/  DSETP.GEU.AND P2, PT, |R20|, |R18|, PT ;  /* 0x400000121400722a */ /* 0x004fdc0003f4e200 */
[----:B------:R-:W-:-:S04]  /*4230*/  @P2 ISETP.GE.U32.AND P0, PT, R27, R28, PT ;  /* 0x0000001c1b00220c */ /* 0x000fc80003f06070 */
[----:B------:R-:W-:-:S13]  /*4240*/  @P2 ISETP.GE.AND.EX P0, PT, R22, R25, PT, P0 ;  /* 0x000000191600220c */ /* 0x000fda0003f06300 */
[----:B------:R-:W-:-:S06]  /*4250*/  @P2 DSETP.LT.OR P0, PT, |R18|, |R20|, !P0 ;  /* 0x400000141200222a */ /* 0x000fcc0004701600 */
[----:B------:R-:W-:Y:S02]  /*4260*/  @P2 FSEL R5, R20, R18, P0 ;  /* 0x0000001214052208 */ /* 0x000fe40000000000 */
[----:B------:R-:W-:Y:S01]  /*4270*/  @P2 FSEL R20, R21, R19, P0 ;  /* 0x0000001315142208 */ /* 0x000fe20000000000 */
[----:B------:R-:W-:Y:S01]  /*4280*/  IMAD.X R21, RZ, RZ, R25, P4 ;  /* 0x000000ffff157224 */ /* 0x000fe200020e0619 */
[----:B------:R-:W-:Y:S01]  /*4290*/  @P2 SEL R28, R27, R28, P0 ;  /* 0x0000001c1b1c2207 */ /* 0x000fe20000000000 */
[----:B------:R-:W-:Y:S02]  /*42a0*/  @P2 IMAD.MOV.U32 R18, RZ, RZ, R5 ;  /* 0x000000ffff122224 */ /* 0x000fe400078e0005 */
[----:B------:R-:W-:Y:S02]  /*42b0*/  @P2 IMAD.MOV.U32 R19, RZ, RZ, R20 ;  /* 0x000000ffff132224 */ /* 0x000fe400078e0014 */
[--C-:B------:R-:W-:Y:S02]  /*42c0*/  IMAD.X R20, RZ, RZ, R25.reuse, P5 ;  /* 0x000000ffff147224 */ /* 0x100fe400028e0619 */
[----:B------:R-:W-:Y:S01]  /*42d0*/  IMAD.X R5, RZ, RZ, R25, P6 ;  /* 0x000000ffff057224 */ /* 0x000fe200030e0619 */
[----:B------:R-:W-:Y:S01]  /*42e0*/  @P2 SEL R25, R22, R25, P0 ;  /* 0x0000001916192207 */ /* 0x000fe20000000000 */
        /* <DEDUP_REMOVED lines=20> */
[----:B------:R-:W-:-:S05]  /*4430*/  ISETP.NE.AND P2, PT, R4, RZ, PT ;  /* 0x000000ff0400720c */ /* 0x000fca0003f45270 */
[----:B------:R-:W-:-:S14]  /*4440*/  DSETP.GEU.AND P1, PT, |R12|, |R10|, PT ;  /* 0x4000000a0c00722a */ /* 0x000fdc0003f2e200 */
[----:B------:R-:W-:-:S04]  /*4450*/  @P1 ISETP.GE.U32.AND P0, PT, R24, R15, PT ;  /* 0x0000000f1800120c */ /* 0x000fc80003f06070 */
[----:B------:R-:W-:-:S13]  /*4460*/  @P1 ISETP.GE.AND.EX P0, PT, R21, R20, PT, P0 ;  /* 0x000000141500120c */ /* 0x000fda0003f06300 */
[----:B------:R-:W-:-:S06]  /*4470*/  @P1 DSETP.LT.OR P0, PT, |R10|, |R12|, !P0 ;  /* 0x4000000c0a00122a */ /* 0x000fcc0004701600 */
[----:B------:R-:W-:Y:S02]  /*4480*/  @P1 FSEL R16, R12, R10, P0 ;  /* 0x0000000a0c101208 */ /* 0x000fe40000000000 */
[----:B------:R-:W-:Y:S01]  /*4490*/  @P1 FSEL R13, R13, R11, P0 ;  /* 0x0000000b0d0d1208 */ /* 0x000fe20000000000 */
[----:B------:R-:W-:Y:S06]  /*44a0*/  @P2 BRA `(.L_x_541) ;  /* 0x0000000000202947 */ /* 0x000fec0003800000 */
[----:B------:R-:W-:-:S05]  /*44b0*/  IMAD.MOV.U32 R17, RZ, RZ, 0x500 ;  /* 0x00000500ff117424 */ /* 0x000fca00078e00ff */
[----:B------:R-:W2:Y:S01]  /*44c0*/  ATOMG.E.ADD.STRONG.GPU PT, R7, desc[UR10][R8.64], R17 ;  /* 0x80000011080779a8 */ /* 0x000ea200081ef10a */
[----:B------:R-:W1:Y:S01]  /*44d0*/  S2UR UR5, SR_CgaCtaId ;  /* 0x00000000000579c3 */ /* 0x000e620000008800 */
[----:B------:R-:W-:Y:S02]  /*44e0*/  UMOV UR4, 0x400 ;  /* 0x0000040000047882 */ /* 0x000fe40000000000 */
[----:B-1----:R-:W-:-:S06]  /*44f0*/  ULEA UR4, UR5, UR4, 0x18 ;  /* 0x0000000405047291 */ /* 0x002fcc000f8ec0ff */
[----:B------:R-:W-:Y:S02]  /*4500*/  IMAD.U32 R14, RZ, RZ, UR4 ;  /* 0x00000004ff0e7e24 */ /* 0x000fe4000f8e00ff */
[----:B--2---:R-:W-:-:S05]  /*4510*/  VIADD R7, R7, UR6 ;  /* 0x0000000607077c36 */ /* 0x004fca0008000000 */
[----:B------:R1:W-:Y:S02]  /*4520*/  STS [R14+0x98], R7 ;  /* 0x000098070e007388 */ /* 0x0003e40000000800 */
.L_x_541:
[----:B0-----:R-:W-:Y:S05]  /*4530*/  BSYNC.RECONVERGENT B2 ;  /* 0x0000000000027941 */ /* 0x001fea0003800200 */
.L_x_540:
[----:B------:R-:W-:Y:S01]  /*4540*/  BAR.SYNC.DEFER_BLOCKING 0x0 ;  /* 0x0000000000007b1d */ /* 0x000fe20000010000 */
[----:B------:R-:W-:Y:S01]  /*4550*/  @P1 IMAD.MOV.U32 R10, RZ, RZ, R16 ;  /* 0x000000ffff0a1224 */ /* 0x000fe200078e0010 */
[----:B------:R-:W-:Y:S01]  /*4560*/  @P1 SEL R15, R24, R15, P0 ;  /* 0x0000000f180f1207 */ /* 0x000fe20000000000 */
[----:B------:R-:W-:Y:S01]  /*4570*/  @P1 IMAD.MOV.U32 R11, RZ, RZ, R13 ;  /* 0x000000ffff0b1224 */ /* 0x000fe200078e000d */
[----:B------:R-:W-:Y:S01]  /*4580*/  @P1 SEL R20, R21, R20, P0 ;  /* 0x0000001415141207 */ /* 0x000fe20000000000 */
[----:B-1----:R-:W-:-:S04]  /*4590*/  IMAD.U32 R7, RZ, RZ, UR7 ;  /* 0x00000007ff077e24 */ /* 0x002fc8000f8e00ff */
[----:B-----5:R-:W-:-:S14]  /*45a0*/  DSETP.GEU.AND P2, PT, |R10|, |R2|, PT ;  /* 0x400000020a00722a */ /* 0x020fdc0003f4e200 */
[----:B------:R-:W-:Y:S01]  /*45b0*/  @P2 ISETP.GE.U32.AND P0, PT, R15, R6, PT ;  /* 0x000000060f00220c */ /* 0x000fe20003f06070 */
[----:B------:R-:W0:Y:S03]  /*45c0*/  LDS R12, [R14+0x98] ;  /* 0x000098000e0c7984 */ /* 0x000e260000000800 */
        /* <DEDUP_REMOVED lines=9> */
[----:B------:R-:W-:-:S02]  /*4660*/  IMAD.MOV.U32 R22, RZ, RZ, R5 ;  /* 0x000000ffff167224 */ /* 0x000fc400078e0005 */
[----:B------:R-:W-:Y:S02]  /*4670*/  IMAD.MOV.U32 R20, RZ, RZ, R2 ;  /* 0x000000ffff147224 */ /* 0x000fe400078e0002 */
[----:B------:R-:W-:Y:S02]  /*4680*/  IMAD.MOV.U32 R21, RZ, RZ, R3 ;  /* 0x000000ffff157224 */ /* 0x000fe400078e0003 */
[----:B0-----:R-:W-:-:S05]  /*4690*/  VIADD R10, R12, 0x500 ;  /* 0x000005000c0a7836 */ /* 0x001fca0000000000 */
[----:B------:R-:W-:-:S13]  /*46a0*/  ISETP.GT.AND P0, PT, R10, R7, PT ;  /* 0x000000070a00720c */ /* 0x000fda0003f04270 */
[----:B------:R-:W-:Y:S05]  /*46b0*/  @!P0 BRA `(.L_x_542) ;  /* 0xfffffff800908947 */ /* 0x000fea000383ffff */
[----:B------:R-:W-:Y:S05]  /*46c0*/  BSYNC.RECONVERGENT B1 ;  /* 0x0000000000017941 */ /* 0x000fea0003800200 */
.L_x_539:
[----:B------:R-:W-:Y:S01]  /*46d0*/  ISETP.GE.AND P0, PT, R12, R7, PT ;  /* 0x000000070c00720c */ /* 0x000fe20003f06270 */
[----:B------:R-:W0:Y:S01]  /*46e0*/  LDCU.64 UR6, c[0x0][0x388] ;  /* 0x00007100ff0677ac */ /* 0x000e220008000a00 */
[----:B------:R-:W-:Y:S01]  /*46f0*/  BSSY.RECONVERGENT B1, `(.L_x_536) ;  /* 0x00000ac000017945 */ /* 0x000fe20003800200 */
[----:B------:R-:W1:Y:S10]  /*4700*/  LDCU.64 UR4, c[0x0][0x388] ;  /* 0x00007100ff0477ac */ /* 0x000e740008000a00 */
[----:B------:R-:W-:Y:S05]  /*4710*/  @P0 BRA `(.L_x_543) ;  /* 0x0000000800a40947 */ /* 0x000fea0003800000 */
[----:B------:R-:W-:-:S05]  /*4720*/  IMAD.IADD R9, R7, 0x1, -R12 ;  /* 0x0000000107097824 */ /* 0x000fca00078e0a0c */
[----:B------:R-:W-:-:S13]  /*4730*/  ISETP.GE.AND P0, PT, R4, R9, PT ;  /* 0x000000090400720c */ /* 0x000fda0003f06270 */
[----:B------:R-:W-:Y:S05]  /*4740*/  @P0 BRA `(.L_x_543) ;  /* 0x0000000800980947 */ /* 0x000fea0003800000 */
[----:B------:R-:W-:Y:S01]  /*4750*/  LOP3.LUT R8, RZ, R4, RZ, 0x33, !PT ;  /* 0x00000004ff087212 */ /* 0x000fe200078e33ff */
[----:B------:R-:W-:Y:S03]  /*4760*/  BSSY.RECONVERGENT B2, `(.L_x_544) ;  /* 0x000002f000027945 */ /* 0x000fe60003800200 */
[----:B------:R-:W-:Y:S01]  /*4770*/  IADD3 R18, PT, PT, -R12, R7, R8 ;  /* 0x000000070c127210 */ /* 0x000fe20007ffe108 */
[----:B------:R-:W-:-:S03]  /*4780*/  IMAD.MOV.U32 R8, RZ, RZ, R4 ;  /* 0x000000ffff087224 */ /* 0x000fc600078e0004 */
[----:B------:R-:W-:-:S04]  /*4790*/  LOP3.LUT R7, R18, 0x300, RZ, 0xc0, !PT ;  /* 0x0000030012077812 */ /* 0x000fc800078ec0ff */
[----:B------:R-:W-:-:S13]  /*47a0*/  ISETP.NE.AND P0, PT, R7, 0x300, PT ;  /* 0x000003000700780c */ /* 0x000fda0003f05270 */
[----:B------:R-:W-:Y:S05]  /*47b0*/  @!P0 BRA `(.L_x_545) ;  /* 0x0000000000a48947 */ /* 0x000fea0003800000 */
[----:B------:R-:W2:Y:S01]  /*47c0*/  LDC.64 R10, c[0x0][0x380] ;  /* 0x0000e000ff0a7b82 */ /* 0x000ea20000000a00 */
[----:B------:R-:W-:Y:S01]  /*47d0*/  LEA.HI R7, R18, 0x1, RZ, 0x18 ;  /* 0x0000000112077811 */ /* 0x000fe200078fc0ff */
[----:B------:R-:W-:Y:S02]  /*47e0*/  IMAD.IADD R13, R4, 0x1, R12 ;  /* 0x00000001040d7824 */ /* 0x000fe400078e020c */
[----:B------:R-:W-:Y:S01]  /*47f0*/  IMAD.MOV.U32 R8, RZ, RZ, R4 ;  /* 0x000000ffff087224 */ /* 0x000fe200078e0004 */
[----:B------:R-:W-:-:S05]  /*4800*/  LOP3.LUT R7, R7, 0x3, RZ, 0xc0, !PT ;  /* 0x0000000307077812 */ /* 0x000fca00078ec0ff */
[----:B------:R-:W-:-:S07]  /*4810*/  IMAD.MOV R7, RZ, RZ, -R7 ;  /* 0x000000ffff077224 */ /* 0x000fce00078e0a07 */
.L_x_548:
[----:B--2---:R-:W-:-:S06]  /*4820*/  IMAD.WIDE R14, R13, 0x8, R10 ;  /* 0x000000080d0e7825 */ /* 0x004fcc00078e020a */
[----:B------:R-:W2:Y:S01]  /*4830*/  LDG.E.64 R14, desc[UR10][R14.64] ;  /* 0x0000000a0e0e7981 */ /* 0x000ea2000c1e1b00 */
[----:B-1----:R-:W-:Y:S01]  /*4840*/  IADD3 R22, P1, PT, R13, UR4, RZ ;  /* 0x000000040d167c10 */ /* 0x002fe2000ff3e0ff */
[----:B------:R-:W-:Y:S01]  /*4850*/  VIADD R7, R7, 0x1 ;  /* 0x0000000107077836 */ /* 0x000fe20000000000 */
[----:B------:R-:W-:Y:S01]  /*4860*/  BSSY.RECONVERGENT B3, `(.L_x_546) ;  /* 0x000001b000037945 */ /* 0x000fe20003800200 */
[----:B------:R-:W-:Y:S01]  /*4870*/  IMAD.MOV.U32 R19, RZ, RZ, R6 ;  /* 0x000000ffff137224 */ /* 0x000fe200078e0006 */
[----:B------:R-:W-:Y:S01]  /*4880*/  LEA.HI.X.SX32 R21, R13, UR5, 0x1, P1 ;  /* 0x000000050d157c11 */ /* 0x000fe200088f0eff */
[----:B------:R-:W-:Y:S01]  /*4890*/  IMAD.MOV.U32 R20, RZ, RZ, R5 ;  /* 0x000000ffff147224 */ /* 0x000fe200078e0005 */
[----:B------:R-:W-:Y:S01]  /*48a0*/  MOV R16, R2 ;  /* 0x0000000200107202 */ /* 0x000fe20000000f00 */
[----:B------:R-:W-:Y:S01]  /*48b0*/  IMAD.MOV.U32 R17, RZ, RZ, R3 ;  /* 0x000000ffff117224 */ /* 0x000fe200078e0003 */
[----:B------:R-:W-:Y:S01]  /*48c0*/  ISETP.NE.AND P2, PT, R7, RZ, PT ;  /* 0x000000ff0700720c */ /* 0x000fe20003f45270 */
        /* <DEDUP_REMOVED lines=20> */
.L_x_547:
[----:B0-----:R-:W-:Y:S05]  /*4a10*/  BSYNC.RECONVERGENT B3 ;  /* 0x0000000000037941 */ /* 0x001fea0003800200 */
.L_x_546:
[----:B------:R-:W-:Y:S02]  /*4a20*/  VIADD R8, R8, 0x100 ;  /* 0x0000010008087836 */ /* 0x000fe40000000000 */
[----:B------:R-:W-:Y:S01]  /*4a30*/  VIADD R13, R13, 0x100 ;  /* 0x000001000d0d7836 */ /* 0x000fe20000000000 */
[----:B------:R-:W-:Y:S06]  /*4a40*/  @P2 BRA `(.L_x_548) ;  /* 0xfffffffc00742947 */ /* 0x000fec000383ffff */
.L_x_545:
[----:B01----:R-:W-:Y:S05]  /*4a50*/  BSYNC.RECONVERGENT B2 ;  /* 0x0000000000027941 */ /* 0x003fea0003800200 */
.L_x_544:
        /* <DEDUP_REMOVED lines=9> */
.L_x_557:
[----:B------:R-:W-:-:S05]  /*4af0*/  IMAD.WIDE R22, R7, 0x8, R10 ;  /* 0x0000000807167825 */ /* 0x000fca00078e020a */
[----:B------:R-:W2:Y:S04]  /*4b00*/  LDG.E.64 R20, desc[UR10][R22.64+-0x1000] ;  /* 0xfff0000a16147981 */ /* 0x000ea8000c1e1b00 */
[----:B------:R0:W5:Y:S04]  /*4b10*/  LDG.E.64 R16, desc[UR10][R22.64+-0x800] ;  /* 0xfff8000a16107981 */ /* 0x000168000c1e1b00 */
[----:B------:R0:W5:Y:S04]  /*4b20*/  LDG.E.64 R14, desc[UR10][R22.64] ;  /* 0x0000000a160e7981 */ /* 0x000168000c1e1b00 */
[----:B------:R0:W5:Y:S01]  /*4b30*/  LDG.E.64 R12, desc[UR10][R22.64+0x800] ;  /* 0x0008000a160c7981 */ /* 0x000162000c1e1b00 */
[C---:B------:R-:W-:Y:S01]  /*4b40*/  IADD3 R29, P1, PT, R7.reuse, UR6, RZ ;  /* 0x00000006071d7c10 */ /* 0x040fe2000ff3e0ff */
[----:B------:R-:W-:Y:S03]  /*4b50*/  BSSY.RECONVERGENT B2, `(.L_x_549) ;  /* 0x0000016000027945 */ /* 0x000fe60003800200 */
[----:B------:R-:W-:Y:S01]  /*4b60*/  LEA.HI.X.SX32 R30, R7, UR7, 0x1, P1 ;  /* 0x00000007071e7c11 */ /* 0x000fe200088f0eff */
        /* <DEDUP_REMOVED lines=20> */
.L_x_550:
[----:B------:R-:W-:Y:S05]  /*4cb0*/  BSYNC.RECONVERGENT B2 ;  /* 0x0000000000027941 */ /* 0x000fea0003800200 */
.L_x_549:
        /* <DEDUP_REMOVED lines=23> */
.L_x_552:
[----:B------:R-:W-:Y:S05]  /*4e30*/  BSYNC.RECONVERGENT B2 ;  /* 0x0000000000027941 */ /* 0x000fea0003800200 */
.L_x_551:
        /* <DEDUP_REMOVED lines=24> */
.L_x_554:
[----:B------:R-:W-:Y:S05]  /*4fc0*/  BSYNC.RECONVERGENT B2 ;  /* 0x0000000000027941 */ /* 0x000fea0003800200 */
.L_x_553:
        /* <DEDUP_REMOVED lines=22> */
.L_x_556:
[----:B------:R-:W-:Y:S05]  /*5130*/  BSYNC.RECONVERGENT B2 ;  /* 0x0000000000027941 */ /* 0x000fea0003800200 */
.L_x_555:
[----:B------:R-:W-:Y:S02]  /*5140*/  VIADD R8, R8, 0x400 ;  /* 0x0000040008087836 */ /* 0x000fe40000000000 */
[----:B------:R-:W-:Y:S02]  /*5150*/  VIADD R27, R27, 0x400 ;  /* 0x000004001b1b7836 */ /* 0x000fe40000000000 */
[----:B------:R-:W-:Y:S01]  /*5160*/  VIADD R26, R26, 0x400 ;  /* 0x000004001a1a7836 */ /* 0x000fe20000000000 */
[----:B------:R-:W-:Y:S01]  /*5170*/  ISETP.GE.AND P0, PT, R8, R9, PT ;  /* 0x000000090800720c */ /* 0x000fe20003f06270 */
[----:B------:R-:W-:Y:S02]  /*5180*/  VIADD R25, R25, 0x400 ;  /* 0x0000040019197836 */ /* 0x000fe40000000000 */
[----:B------:R-:W-:-:S10]  /*5190*/  VIADD R7, R7, 0x400 ;  /* 0x0000040007077836 */ /* 0x000fd40000000000 */
[----:B------:R-:W-:Y:S05]  /*51a0*/  @!P0 BRA `(.L_x_557) ;  /* 0xfffffff800508947 */ /* 0x000fea000383ffff */
.L_x_543:
[----:B01----:R-:W-:Y:S05]  /*51b0*/  BSYNC.RECONVERGENT B1 ;  /* 0x0000000000017941 */ /* 0x003fea0003800200 */
.L_x_536:
        /* <DEDUP_REMOVED lines=13> */
[----:B------:R-:W-:Y:S01]  /*5290*/  MOV R12, R7 ;  /* 0x00000007000c7202 */ /* 0x000fe20000000f00 */
[----:B------:R-:W-:Y:S02]  /*52a0*/  IMAD.MOV.U32 R13, RZ, RZ, R16 ;  /* 0x000000ffff0d7224 */ /* 0x000fe400078e0010 */
        /* <DEDUP_REMOVED lines=17> */
.L_x_559:
[----:B------:R-:W-:Y:S05]  /*53c0*/  BSYNC.RECONVERGENT B1 ;  /* 0x0000000000017941 */ /* 0x000fea0003800200 */
.L_x_558:
        /* <DEDUP_REMOVED lines=31> */
.L_x_561:
[----:B------:R-:W-:Y:S05]  /*55c0*/  BSYNC.RECONVERGENT B1 ;  /* 0x0000000000017941 */ /* 0x000fea0003800200 */
.L_x_560:
[----:B------:R-:W-:Y:S01]  /*55d0*/  ISETP.GT.AND P0, PT, R14, 0x1b, PT ;  /* 0x0000001b0e00780c */ /* 0x000fe20003f04270 */
[----:B0-----:R0:W0:Y:S01]  /*55e0*/  SHFL.DOWN PT, R8, R2, 0x4, 0x1f ;  /* 0x08801f0002087f89 */ /* 0x00102200000e0000 */
[----:B------:R-:W-:Y:S01]  /*55f0*/  BSSY.RECONVERGENT B1, `(.L_x_562) ;  /* 0x000001d000017945 */ /* 0x000fe20003800200 */
[----:B---3--:R-:W-:Y:S02]  /*5600*/  IMAD.MOV.U32 R11, RZ, RZ, R5 ;  /* 0x000000ffff0b7224 */ /* 0x008fe400078e0005 */
[----:B------:R3:W0:Y:S01]  /*5610*/  SHFL.DOWN PT, R9, R3, 0x4, 0x1f ;  /* 0x08801f0003097f89 */ /* 0x00062200000e0000 */
[----:B------:R-:W-:Y:S02]  /*5620*/  IMAD.MOV.U32 R12, RZ, RZ, R10 ;  /* 0x000000ffff0c7224 */ /* 0x000fe400078e000a */
[----:B-1----:R-:W-:Y:S01]  /*5630*/  IMAD.MOV.U32 R6, RZ, RZ, R2 ;  /* 0x000000ffff067224 */ /* 0x002fe200078e0002 */
[----:B----4-:R3:W1:Y:S01]  /*5640*/  SHFL.DOWN PT, R16, R5, 0x4, 0x1f ;  /* 0x08801f0005107f89 */ /* 0x01066200000e0000 */
[----:B--2---:R-:W-:-:S03]  /*5650*/  IMAD.MOV.U32 R7, RZ, RZ, R3 ;  /* 0x000000ffff077224 */ /* 0x004fc600078e0003 */
[----:B------:R3:W2:Y:S01]  /*5660*/  SHFL.DOWN PT, R13, R10, 0x4, 0x1f ;  /* 0x08801f000a0d7f89 */ /* 0x0006a200000e0000 */
[----:B------:R-:W-:Y:S05]  /*5670*/  @P0 BRA `(.L_x_563) ;  /* 0x0000000000500947 */ /* 0x000fea0003800000 */
[----:B0-----:R-:W-:Y:S01]  /*5680*/  DSETP.GEU.AND P0, PT, |R2|, |R8|, PT ;  /* 0x400000080200722a */ /* 0x001fe20003f0e200 */
[----:B-1----:R-:W-:Y:S02]  /*5690*/  IMAD.MOV.U32 R11, RZ, RZ, R16 ;  /* 0x000000ffff0b7224 */ /* 0x002fe400078e0010 */
[----:B--2---:R-:W-:Y:S02]  /*56a0*/  IMAD.MOV.U32 R12, RZ, RZ, R13 ;  /* 0x000000ffff0c7224 */ /* 0x004fe400078e000d */
        /* <DEDUP_REMOVED lines=17> */
.L_x_563:
[----:B------:R-:W-:Y:S05]  /*57c0*/  BSYNC.RECONVERGENT B1 ;  /* 0x0000000000017941 */ /* 0x000fea0003800200 */
.L_x_562:
[----:B------:R-:W-:Y:S01]  /*57d0*/  ISETP.GT.AND P0, PT, R14, 0x17, PT ;  /* 0x000000170e00780c */ /* 0x000fe20003f04270 */
[----:B0-----:R0:W4:Y:S01]  /*57e0*/  SHFL.DOWN PT, R8, R6, 0x8, 0x1f ;  /* 0x09001f0006087f89 */ /* 0x00112200000e0000 */
[----:B------:R-:W-:Y:S01]  /*57f0*/  BSSY.RECONVERGENT B1, `(.L_x_564) ;  /* 0x000001d000017945 */ /* 0x000fe20003800200 */
[----:B---3--:R-:W-:Y:S02]  /*5800*/  IMAD.MOV.U32 R5, RZ, RZ, R11 ;  /* 0x000000ffff057224 */ /* 0x008fe400078e000b */
[----:B------:R0:W3:Y:S01]  /*5810*/  SHFL.DOWN PT, R9, R7, 0x8, 0x1f ;  /* 0x09001f0007097f89 */ /* 0x0000e200000e0000 */
[----:B------:R-:W-:Y:S02]  /*5820*/  IMAD.MOV.U32 R10, RZ, RZ, R12 ;  /* 0x000000ffff0a7224 */ /* 0x000fe400078e000c */
[----:B------:R-:W-:Y:S01]  /*5830*/  IMAD.MOV.U32 R2, RZ, RZ, R6 ;  /* 0x000000ffff027224 */ /* 0x000fe200078e0006 */
[----:B-1----:R0:W1:Y:S01]  /*5840*/  SHFL.DOWN PT, R16, R11, 0x8, 0x1f ;  /* 0x09001f000b107f89 */ /* 0x00206200000e0000 */
[----:B------:R-:W-:-:S03]  /*5850*/  IMAD.MOV.U32 R3, RZ, RZ, R7 ;  /* 0x000000ffff037224 */ /* 0x000fc600078e0007 */
[----:B--2---:R0:W2:Y:S01]  /*5860*/  SHFL.DOWN PT, R13, R12, 0x8, 0x1f ;  /* 0x09001f000c0d7f89 */ /* 0x0040a200000e0000 */
[----:B------:R-:W-:Y:S05]  /*5870*/  @P0 BRA `(.L_x_565) ;  /* 0x0000000000500947 */ /* 0x000fea0003800000 */
[----:B---34-:R-:W-:Y:S01]  /*5880*/  DSETP.GEU.AND P0, PT, |R6|, |R8|, PT ;  /* 0x400000080600722a */ /* 0x018fe20003f0e200 */
[----:B-1----:R-:W-:Y:S02]  /*5890*/  IMAD.MOV.U32 R5, RZ, RZ, R16 ;  /* 0x000000ffff057224 */ /* 0x002fe400078e0010 */
        /* <DEDUP_REMOVED lines=18> */
.L_x_565:
[----:B------:R-:W-:Y:S05]  /*59c0*/  BSYNC.RECONVERGENT B1 ;  /* 0x0000000000017941 */ /* 0x000fea0003800200 */
.L_x_564:
[----:B------:R-:W-:Y:S01]  /*59d0*/  ISETP.GT.AND P0, PT, R14, 0xf, PT ;  /* 0x0000000f0e00780c */ /* 0x000fe20003f04270 */
[----:B0-----:R0:W0:Y:S01]  /*59e0*/  SHFL.DOWN PT, R6, R2, 0x10, 0x1f ;  /* 0x0a001f0002067f89 */ /* 0x00102200000e0000 */
[----:B------:R-:W-:Y:S01]  /*59f0*/  BSSY.RECONVERGENT B1, `(.L_x_566) ;  /* 0x000001d000017945 */ /* 0x000fe20003800200 */
[----:B------:R-:W-:Y:S02]  /*5a00*/  IMAD.MOV.U32 R17, RZ, RZ, R5 ;  /* 0x000000ffff117224 */ /* 0x000fe400078e0005 */
[----:B------:R0:W0:Y:S01]  /*5a10*/  SHFL.DOWN PT, R7, R3, 0x10, 0x1f ;  /* 0x0a001f0003077f89 */ /* 0x00002200000e0000 */
[----:B------:R-:W-:Y:S02]  /*5a20*/  IMAD.MOV.U32 R19, RZ, RZ, R10 ;  /* 0x000000ffff137224 */ /* 0x000fe400078e000a */
[----:B------:R-:W-:Y:S01]  /*5a30*/  IMAD.MOV.U32 R12, RZ, RZ, R2 ;  /* 0x000000ffff0c7224 */ /* 0x000fe200078e0002 */
[----:B----4-:R4:W0:Y:S01]  /*5a40*/  SHFL.DOWN PT, R8, R5, 0x10, 0x1f ;  /* 0x0a001f0005087f89 */ /* 0x01082200000e0000 */
[----:B--2---:R-:W-:-:S03]  /*5a50*/  IMAD.MOV.U32 R13, RZ, RZ, R3 ;  /* 0x000000ffff0d7224 */ /* 0x004fc600078e0003 */
[----:B---3--:R4:W2:Y:S01]  /*5a60*/  SHFL.DOWN PT, R9, R10, 0x10, 0x1f ;  /* 0x0a001f000a097f89 */ /* 0x0088a200000e0000 */
[----:B------:R-:W-:Y:S05]  /*5a70*/  @P0 BRA `(.L_x_567) ;  /* 0x0000000000500947 */ /* 0x000fea0003800000 */
[----:B0-----:R-:W-:Y:S01]  /*5a80*/  DSETP.GEU.AND P0, PT, |R2|, |R6|, PT ;  /* 0x400000060200722a */ /* 0x001fe20003f0e200 */
[----:B------:R-:W-:Y:S02]  /*5a90*/  IMAD.MOV.U32 R17, RZ, RZ, R8 ;  /* 0x000000ffff117224 */ /* 0x000fe400078e0008 */
        /* <DEDUP_REMOVED lines=18> */
.L_x_567:
[----:B------:R-:W-:Y:S05]  /*5bc0*/  BSYNC.RECONVERGENT B1 ;  /* 0x0000000000017941 */ /* 0x000fea0003800200 */
.L_x_566:
[----:B------:R-:W-:Y:S01]  /*5bd0*/  ISETP.NE.AND P0, PT, R14, RZ, PT ;  /* 0x000000ff0e00720c */ /* 0x000fe20003f05270 */
[----:B------:R-:W-:-:S12]  /*5be0*/  BSSY.RECONVERGENT B1, `(.L_x_568) ;  /* 0x000000b000017945 */ /* 0x000fd80003800200 */
[----:B------:R-:W-:Y:S05]  /*5bf0*/  @P0 BRA `(.L_x_569) ;  /* 0x0000000000240947 */ /* 0x000fea0003800000 */
[----:B0-----:R-:W0:Y:S01]  /*5c00*/  S2R R6, SR_CgaCtaId ;  /* 0x0000000000067919 */ /* 0x001e220000008800 */
[----:B------:R-:W-:Y:S01]  /*5c10*/  MOV R3, 0x400 ;  /* 0x0000040000037802 */ /* 0x000fe20000000f00 */
[----:B------:R-:W-:Y:S01]  /*5c20*/  IMAD.MOV.U32 R18, RZ, RZ, R17 ;  /* 0x000000ffff127224 */ /* 0x000fe200078e0011 */
[----:B------:R-:W-:-:S04]  /*5c30*/  SHF.R.U32.HI R2, RZ, 0x1, R4 ;  /* 0x00000001ff027819 */ /* 0x000fc80000011604 */
[----:B------:R-:W-:Y:S02]  /*5c40*/  LOP3.LUT R2, R2, 0x1f0, RZ, 0xc0, !PT ;  /* 0x000001f002027812 */ /* 0x000fe400078ec0ff */
[----:B0-----:R-:W-:-:S05]  /*5c50*/  LEA R3, R6, R3, 0x18 ;  /* 0x0000000306037211 */ /* 0x001fca00078ec0ff */
[----:B------:R-:W-:-:S05]  /*5c60*/  IMAD.IADD R3, R2, 0x1, R3 ;  /* 0x0000000102037824 */ /* 0x000fca00078e0203 */
[----:B------:R3:W-:Y:S04]  /*5c70*/  STS.64 [R3+0x10], R18 ;  /* 0x0000101203007388 */ /* 0x0007e80000000a00 */
[----:B------:R3:W-:Y:S02]  /*5c80*/  STS.64 [R3+0x8], R12 ;  /* 0x0000080c03007388 */ /* 0x0007e40000000a00 */
.L_x_569:
[----:B------:R-:W-:Y:S05]  /*5c90*/  BSYNC.RECONVERGENT B1 ;  /* 0x0000000000017941 */ /* 0x000fea0003800200 */
.L_x_568:
[----:B------:R-:W-:Y:S01]  /*5ca0*/  BAR.SYNC.DEFER_BLOCKING 0x0 ;  /* 0x0000000000007b1d */ /* 0x000fe20000010000 */
[----:B------:R-:W-:-:S13]  /*5cb0*/  ISETP.NE.AND P1, PT, R4, RZ, PT ;  /* 0x000000ff0400720c */ /* 0x000fda0003f25270 */
[----:B------:R-:W-:Y:S05]  /*5cc0*/  @P1 BRA `(.L_x_497) ;  /* 0x00000008008c1947 */ /* 0x000fea0003800000 */
[----:B0--3--:R-:W0:Y:S01]  /*5cd0*/  S2R R3, SR_CgaCtaId ;  /* 0x0000000000037919 */ /* 0x009e220000008800 */
[----:B------:R-:W-:Y:S01]  /*5ce0*/  MOV R2, 0x400 ;  /* 0x0000040000027802 */ /* 0x000fe20000000f00 */
[----:B------:R-:W-:Y:S03]  /*5cf0*/  BSSY.RECONVERGENT B1, `(.L_x_570) ;  /* 0x000001a000017945 */ /* 0x000fe60003800200 */
[----:B0-----:R-:W-:-:S05]  /*5d00*/  LEA R30, R3, R2, 0x18 ;  /* 0x00000002031e7211 */ /* 0x001fca00078ec0ff */
[----:B------:R-:W0:Y:S04]  /*5d10*/  LDS.64 R14, [R30+0x18] ;  /* 0x000018001e0e7984 */ /* 0x000e280000000a00 */
[----:B----4-:R-:W3:Y:S04]  /*5d20*/  LDS.128 R4, [R30+0x20] ;  /* 0x000020001e047984 */ /* 0x010ee80000000c00 */
[----:B------:R4:W1:Y:S04]  /*5d30*/  LDS.64 R28, [R30+0x80] ;  /* 0x000080001e1c7984 */ /* 0x0008680000000a00 */
[----:B--2---:R4:W2:Y:S01]  /*5d40*/  LDS.128 R8, [R30+0x30] ;  /* 0x000030001e087984 */ /* 0x0048a20000000c00 */
[----:B0-----:R-:W-:Y:S01]  /*5d50*/  DSETP.GEU.AND P0, PT, |R12|, |R14|, PT ;  /* 0x4000000e0c00722a */ /* 0x001fe20003f0e200 */
[----:B------:R-:W-:Y:S01]  /*5d60*/  MOV R2, R14 ;  /* 0x0000000e00027202 */ /* 0x000fe20000000f00 */
[----:B------:R-:W-:-:S02]  /*5d70*/  IMAD.MOV.U32 R3, RZ, RZ, R15 ;  /* 0x000000ffff037224 */ /* 0x000fc400078e000f */
[----:B---3--:R-:W-:Y:S02]  /*5d80*/  IMAD.MOV.U32 R31, RZ, RZ, R4 ;  /* 0x000000ffff1f7224 */ /* 0x008fe400078e0004 */
[----:B------:R-:W-:-:S08]  /*5d90*/  IMAD.MOV.U32 R33, RZ, RZ, R5 ;  /* 0x000000ffff217224 */ /* 0x000fd000078e0005 */
[----:B-12-4-:R-:W-:Y:S05]  /*5da0*/  @!P0 BRA `(.L_x_571) ;  /* 0x0000000000388947 */ /* 0x016fea0003800000 */
        /* <DEDUP_REMOVED lines=14> */
.L_x_571:
[----:B------:R-:W-:Y:S05]  /*5e90*/  BSYNC.RECONVERGENT B1 ;  /* 0x0000000000017941 */ /* 0x000fea0003800200 */
.L_x_570:
        /* <DEDUP_REMOVED lines=25> */
.L_x_573:
[----:B------:R-:W-:Y:S05]  /*6030*/  BSYNC.RECONVERGENT B1 ;  /* 0x0000000000017941 */ /* 0x000fea0003800200 */
.L_x_572:
        /* <DEDUP_REMOVED lines=21> */
.L_x_575:
[----:B------:R-:W-:Y:S05]  /*6190*/  BSYNC.RECONVERGENT B1 ;  /* 0x0000000000017941 */ /* 0x000fea0003800200 */
.L_x_574:
        /* <DEDUP_REMOVED lines=21> */
.L_x_577:
[----:B------:R-:W-:Y:S05]  /*62f0*/  BSYNC.RECONVERGENT B1 ;  /* 0x0000000000017941 */ /* 0x000fea0003800200 */
.L_x_576:
        /* <DEDUP_REMOVED lines=21> */
.L_x_579:
[----:B------:R-:W-:Y:S05]  /*6450*/  BSYNC.RECONVERGENT B1 ;  /* 0x0000000000017941 */ /* 0x000fea0003800200 */
.L_x_578:
        /* <DEDUP_REMOVED lines=21> */
.L_x_581:
[----:B------:R-:W-:Y:S05]  /*65b0*/  BSYNC.RECONVERGENT B1 ;  /* 0x0000000000017941 */ /* 0x000fea0003800200 */
.L_x_580:
        /* <DEDUP_REMOVED lines=20> */
.L_x_497:
[----:B------:R-:W-:Y:S05]  /*6700*/  BSYNC.RECONVERGENT B0 ;  /* 0x0000000000007941 */ /* 0x000fea0003800200 */
.L_x_464:
[----:B------:R-:W-:Y:S05]  /*6710*/  @P1 EXIT ;  /* 0x000000000000194d */ /* 0x000fea0003800000 */
[----:B01-3--:R-:W0:Y:S01]  /*6720*/  LDC.64 R2, c[0x0][0x390] ;  /* 0x0000e400ff027b82 */ /* 0x00be220000000a00 */
[----:B------:R-:W-:Y:S02]  /*6730*/  IMAD.MOV.U32 R18, RZ, RZ, R17 ;  /* 0x000000ffff127224 */ /* 0x000fe400078e0011 */
[----:B0-----:R-:W-:-:S05]  /*6740*/  IMAD.WIDE.U32 R2, R0, 0x10, R2 ;  /* 0x0000001000027825 */ /* 0x001fca00078e0002 */
[----:B------:R-:W-:Y:S04]  /*6750*/  STG.E.64 desc[UR10][R2.64], R12 ;  /* 0x0000000c02007986 */ /* 0x000fe8000c101b0a */
[----:B------:R-:W-:Y:S01]  /*6760*/  STG.E.64 desc[UR10][R2.64+0x8], R18 ;  /* 0x0000081202007986 */ /* 0x000fe2000c101b0a */
[----:B------:R-:W-:Y:S05]  /*6770*/  EXIT ;  /* 0x000000000000794d */ /* 0x000fea0003800000 */
.L_x_582:
        /* <DEDUP_REMOVED lines=16> */
.L_x_738:


//--------------------- .text._ZN6thrust24THRUST_300001_SM_1000_NS8cuda_cub4core6detail13_kernel_agentINS1_8__reduce11ReduceAgentINS0_12zip_iteratorIN4cuda3std3__45tupleIJNS0_10device_ptrIdEENS0_17counting_iteratorIlNS0_11use_defaultESF_SF_EEEEEEEPNSB_IJdlEEESJ_iNS1_9__extrema9arg_max_fIdl10comparatorEEEEJSI_SK_iSO_EEEvDpT0_ --------------------------
	.section	.text._ZN6thrust24THRUST_300001_SM_1000_NS8cuda_cub4core6detail13_kernel_agentINS1_8__reduce11ReduceAgentINS0_12zip_iteratorIN4cuda3std3__45tupleIJNS0_10device_ptrIdEENS0_17counting_iteratorIlNS0_11use_defaultESF_SF_EEEEEEEPNSB_IJdlEEESJ_iNS1_9__extrema9arg_max_fIdl10comparatorEEEEJSI_SK_iSO_EEEvDpT0_,"ax",@progbits
	.align	128
        .global         _ZN6thrust24THRUST_300001_SM_1000_NS8cuda_cub4core6detail13_kernel_agentINS1_8__reduce11ReduceAgentINS0_12zip_iteratorIN4cuda3std3__45tupleIJNS0_10device_ptrIdEENS0_17counting_iteratorIlNS0_11use_defaultESF_SF_EEEEEEEPNSB_IJdlEEESJ_iNS1_9__extrema9arg_max_fIdl10comparatorEEEEJSI_SK_iSO_EEEvDpT0_
        .type           _ZN6thrust24THRUST_300001_SM_1000_NS8cuda_cub4core6detail13_kernel_agentINS1_8__reduce11ReduceAgentINS0_12zip_iteratorIN4cuda3std3__45tupleIJNS0_10device_ptrIdEENS0_17counting_iteratorIlNS0_11use_defaultESF_SF_EEEEEEEPNSB_IJdlEEESJ_iNS1_9__extrema9arg_max_fIdl10comparatorEEEEJSI_SK_iSO_EEEvDpT0_,@function
        .size           _ZN6thrust24THRUST_300001_SM_1000_NS8cuda_cub4core6detail13_kernel_agentINS1_8__reduce11ReduceAgentINS0_12zip_iteratorIN4cuda3std3__45tupleIJNS0_10device_ptrIdEENS0_17counting_iteratorIlNS0_11use_defaultESF_SF_EEEEEEEPNSB_IJdlEEESJ_iNS1_9__extrema9arg_max_fIdl10comparatorEEEEJSI_SK_iSO_EEEvDpT0_,(.L_x_739 - _ZN6thrust24THRUST_300001_SM_1000_NS8cuda_cub4core6detail13_kernel_agentINS1_8__reduce11ReduceAgentINS0_12zip_iteratorIN4cuda3std3__45tupleIJNS0_10device_ptrIdEENS0_17counting_iteratorIlNS0_11use_defaultESF_SF_EEEEEEEPNSB_IJdlEEESJ_iNS1_9__extrema9arg_max_fIdl10comparatorEEEEJSI_SK_iSO_EEEvDpT0_)
        .other          _ZN6thrust24THRUST_300001_SM_1000_NS8cuda_cub4core6detail13_kernel_agentINS1_8__reduce11ReduceAgentINS0_12zip_iteratorIN4cuda3std3__45tupleIJNS0_10device_ptrIdEENS0_17counting_iteratorIlNS0_11use_defaultESF_SF_EEEEEEEPNSB_IJdlEEESJ_iNS1_9__extrema9arg_max_fIdl10comparatorEEEEJSI_SK_iSO_EEEvDpT0_,@"STO_CUDA_ENTRY STV_DEFAULT"
_ZN6thrust24THRUST_300001_SM_1000_NS8cuda_cub4core6detail13_kernel_agentINS1_8__reduce11ReduceAgentINS0_12zip_iteratorIN4cuda3std3__45tupleIJNS0_10device_ptrIdEENS0_17counting_iteratorIlNS0_11use_defaultESF_SF_EEEEEEEPNSB_IJdlEEESJ_iNS1_9__extrema9arg_max_fIdl10comparatorEEEEJSI_SK_iSO_EEEvDpT0_:
.text._ZN6thrust24THRUST_300001_SM_1000_NS8cuda_cub4core6detail13_kernel_agentINS1_8__reduce11ReduceAgentINS0_12zip_iteratorIN4cuda3std3__45tupleIJNS0_10device_ptrIdEENS0_17counting_iteratorIlNS0_11use_defaultESF_SF_EEEEEEEPNSB_IJdlEEESJ_iNS1_9__extrema9arg_max_fIdl10comparatorEEEEJSI_SK_iSO_EEEvDpT0_:
        /* <DEDUP_REMOVED lines=23> */
.L_x_586:
[----:B0-----:R-:W-:Y:S05]  /*0170*/  BSYNC.RECONVERGENT B1 ;  /* 0x0000000000017941 */ /* 0x001fea0003800200 */
.L_x_585:
        /* <DEDUP_REMOVED lines=19> */
.L_x_593:
        /* <DEDUP_REMOVED lines=31> */
.L_x_592:
[----:B------:R-:W-:Y:S05]  /*04a0*/  BSYNC.RECONVERGENT B3 ;  /* 0x0000000000037941 */ /* 0x000fea0003800200 */
.L_x_591:
[----:B------:R-:W-:Y:S01]  /*04b0*/  IADD3 R14, P0, PT, R14, 0x100, RZ ;  /* 0x000001000e0e7810 */ /* 0x000fe20007f1e0ff */
[----:B------:R-:W-:Y:S02]  /*04c0*/  VIADD R10, R10, 0x100 ;  /* 0x000001000a0a7836 */ /* 0x000fe40000000000 */
[----:B------:R-:W-:Y:S02]  /*04d0*/  IMAD.X R13, RZ, RZ, R13, P3 ;  /* 0x000000ffff0d7224 */ /* 0x000fe400018e060d */
[----:B------:R-:W-:Y:S01]  /*04e0*/  IMAD.X R15, RZ, RZ, R15, P0 ;  /* 0x000000ffff0f7224 */ /* 0x000fe200000e060f */
[----:B------:R-:W-:Y:S07]  /*04f0*/  @P2 BRA `(.L_x_593) ;  /* 0xfffffffc006c2947 */ /* 0x000fee000383ffff */
.L_x_590:
[----:B------:R-:W-:Y:S05]  /*0500*/  BSYNC.RECONVERGENT B2 ;  /* 0x0000000000027941 */ /* 0x000fea0003800200 */
.L_x_589:
[----:B------:R-:W-:-:S13]  /*0510*/  ISETP.GE.U32.AND P0, PT, R16, 0x300, PT ;  /* 0x000003001000780c */ /* 0x000fda0003f06070 */
[----:B------:R-:W-:Y:S05]  /*0520*/  @!P0 BRA `(.L_x_588) ;  /* 0x0000000400bc8947 */ /* 0x000fea0003800000 */
[----:B------:R-:W0:Y:S01]  /*0530*/  LDC.64 R4, c[0x0][0x380] ;  /* 0x0000e000ff047b82 */ /* 0x000e220000000a00 */
[----:B------:R-:W-:-:S07]  /*0540*/  VIADD R20, R10, 0x200 ;  /* 0x000002000a147836 */ /* 0x000fce0000000000 */
[----:B------:R-:W1:Y:S02]  /*0550*/  LDC.64 R6, c[0x0][0x388] ;  /* 0x0000e200ff067b82 */ /* 0x000e640000000a00 */
.L_x_602:
        /* <DEDUP_REMOVED lines=30> */
.L_x_595:
[----:B------:R-:W-:Y:S05]  /*0740*/  BSYNC.RECONVERGENT B2 ;  /* 0x0000000000027941 */ /* 0x000fea0003800200 */
.L_x_594:
[----:B-----5:R-:W-:Y:S01]  /*0750*/  DSETP.GEU.AND P0, PT, |R16|, |R14|, PT ;  /* 0x4000000e1000722a */ /* 0x020fe20003f0e200 */
[C---:B------:R-:W-:Y:S01]  /*0760*/  IADD3 R19, P1, PT, R23.reuse, R6, RZ ;  /* 0x0000000617137210 */ /* 0x040fe20007f3e0ff */
[----:B------:R-:W-:Y:S01]  /*0770*/  BSSY.RECONVERGENT B2, `(.L_x_596) ;  /* 0x0000015000027945 */ /* 0x000fe20003800200 */
[----:B------:R-:W-:Y:S02]  /*0780*/  IMAD.MOV.U32 R2, RZ, RZ, R14 ;  /* 0x000000ffff027224 */ /* 0x000fe400078e000e */
[----:B------:R-:W-:Y:S01]  /*0790*/  LEA.HI.X.SX32 R18, R23, R7, 0x1, P1 ;  /* 0x0000000717127211 */ /* 0x000fe200008f0eff */
[----:B------:R-:W-:Y:S02]  /*07a0*/  IMAD.MOV.U32 R9, RZ, RZ, R19 ;  /* 0x000000ffff097224 */ /* 0x000fe400078e0013 */
[----:B------:R-:W-:Y:S02]  /*07b0*/  IMAD.MOV.U32 R3, RZ, RZ, R15 ;  /* 0x000000ffff037224 */ /* 0x000fe400078e000f */
[----:B------:R-:W-:-:S04]  /*07c0*/  IMAD.MOV.U32 R8, RZ, RZ, R18 ;  /* 0x000000ffff087224 */ /* 0x000fc800078e0012 */
        /* <DEDUP_REMOVED lines=15> */
.L_x_597:
[----:B------:R-:W-:Y:S05]  /*08c0*/  BSYNC.RECONVERGENT B2 ;  /* 0x0000000000027941 */ /* 0x000fea0003800200 */
.L_x_596:
        /* <DEDUP_REMOVED lines=25> */
.L_x_599:
[----:B------:R-:W-:Y:S05]  /*0a60*/  BSYNC.RECONVERGENT B2 ;  /* 0x0000000000027941 */ /* 0x000fea0003800200 */
.L_x_598:
        /* <DEDUP_REMOVED lines=22> */
.L_x_601:
[----:B------:R-:W-:Y:S05]  /*0bd0*/  BSYNC.RECONVERGENT B2 ;  /* 0x0000000000027941 */ /* 0x000fea0003800200 */
.L_x_600:
[C---:B------:R-:W-:Y:S01]  /*0be0*/  VIADD R10, R20.reuse, 0x200 ;  /* 0x00000200140a7836 */ /* 0x040fe20000000000 */
[----:B------:R-:W-:-:S04]  /*0bf0*/  IADD3 R20, PT, PT, R20, 0x400, RZ ;  /* 0x0000040014147810 */ /* 0x000fc80007ffe0ff */
[----:B------:R-:W-:-:S13]  /*0c00*/  ISETP.GE.AND P0, PT, R10, UR5, PT ;  /* 0x000000050a007c0c */ /* 0x000fda000bf06270 */
[----:B------:R-:W-:Y:S05]  /*0c10*/  @!P0 BRA `(.L_x_602) ;  /* 0xfffffff800508947 */ /* 0x000fea000383ffff */
.L_x_588:
[----:B------:R-:W-:Y:S05]  /*0c20*/  BSYNC.RECONVERGENT B1 ;  /* 0x0000000000017941 */ /* 0x000fea0003800200 */
.L_x_587:
        /* <DEDUP_REMOVED lines=35> */
.L_x_605:
[----:B------:R-:W-:Y:S05]  /*0e60*/  BSYNC.RECONVERGENT B1 ;  /* 0x0000000000017941 */ /* 0x000fea0003800200 */
.L_x_604:
        /* <DEDUP_REMOVED lines=31> */
.L_x_607:
[----:B------:R-:W-:Y:S05]  /*1060*/  BSYNC.RECONVERGENT B1 ;  /* 0x0000000000017941 */ /* 0x000fea0003800200 */
.L_x_606:
        /* <DEDUP_REMOVED lines=31> */
.L_x_609:
[----:B------:R-:W-:Y:S05]  /*1260*/  BSYNC.RECONVERGENT B1 ;  /* 0x0000000000017941 */ /* 0x000fea0003800200 */
.L_x_608:
[----:B------:R-:W-:Y:S01]  /*1270*/  ISETP.GT.AND P0, PT, R10, 0x17, PT ;  /* 0x000000170a00780c */ /* 0x000fe20003f04270 */
[----:B-1----:R1:W1:Y:S01]  /*1280*/  SHFL.DOWN PT, R2, R4, 0x8, 0x1f ;  /* 0x09001f0004027f89 */ /* 0x00226200000e0000 */
[----:B------:R-:W-:Y:S01]  /*1290*/  BSSY.RECONVERGENT B1, `(.L_x_610) ;  /* 0x000001d000017945 */ /* 0x000fe20003800200 */
[----:B0-----:R-:W-:Y:S02]  /*12a0*/  IMAD.MOV.U32 R8, RZ, RZ, R11 ;  /* 0x000000ffff087224 */ /* 0x001fe400078e000b */
[----:B------:R0:W0:Y:S01]  /*12b0*/  SHFL.DOWN PT, R3, R5, 0x8, 0x1f ;  /* 0x09001f0005037f89 */ /* 0x00002200000e0000 */
[----:B------:R-:W-:Y:S02]  /*12c0*/  IMAD.MOV.U32 R9, RZ, RZ, R12 ;  /* 0x000000ffff097224 */ /* 0x000fe400078e000c */
[----:B------:R-:W-:Y:S01]  /*12d0*/  IMAD.MOV.U32 R6, RZ, RZ, R4 ;  /* 0x000000ffff067224 */ /* 0x000fe200078e0004 */
[----:B---3--:R3:W0:Y:S01]  /*12e0*/  SHFL.DOWN PT, R14, R11, 0x8, 0x1f ;  /* 0x09001f000b0e7f89 */ /* 0x00862200000e0000 */
[----:B--2---:R-:W-:-:S03]  /*12f0*/  IMAD.MOV.U32 R7, RZ, RZ, R5 ;  /* 0x000000ffff077224 */ /* 0x004fc600078e0005 */
[----:B----4-:R3:W2:Y:S01]  /*1300*/  SHFL.DOWN PT, R13, R12, 0x8, 0x1f ;  /* 0x09001f000c0d7f89 */ /* 0x0106a200000e0000 */
[----:B------:R-:W-:Y:S05]  /*1310*/  @P0 BRA `(.L_x_611) ;  /* 0x0000000000500947 */ /* 0x000fea0003800000 */
[----:B01----:R-:W-:Y:S01]  /*1320*/  DSETP.GEU.AND P0, PT, |R4|, |R2|, PT ;  /* 0x400000020400722a */ /* 0x003fe20003f0e200 */
[----:B------:R-:W-:Y:S01]  /*1330*/  IMAD.MOV.U32 R8, RZ, RZ, R14 ;  /* 0x000000ffff087224 */ /* 0x000fe200078e000e */
[----:B--2---:R-:W-:Y:S01]  /*1340*/  MOV R9, R13 ;  /* 0x0000000d00097202 */ /* 0x004fe20000000f00 */
        /* <DEDUP_REMOVED lines=17> */
.L_x_611:
[----:B------:R-:W-:Y:S05]  /*1460*/  BSYNC.RECONVERGENT B1 ;  /* 0x0000000000017941 */ /* 0x000fea0003800200 */
.L_x_610:
[----:B------:R-:W-:Y:S01]  /*1470*/  ISETP.GT.AND P0, PT, R10, 0xf, PT ;  /* 0x0000000f0a00780c */ /* 0x000fe20003f04270 */
[----:B-1----:R1:W4:Y:S01]  /*1480*/  SHFL.DOWN PT, R4, R6, 0x10, 0x1f ;  /* 0x0a001f0006047f89 */ /* 0x00232200000e0000 */
[----:B------:R-:W-:Y:S01]  /*1490*/  BSSY.RECONVERGENT B1, `(.L_x_612) ;  /* 0x000001d000017945 */ /* 0x000fe20003800200 */
[----:B0-----:R-:W-:Y:S02]  /*14a0*/  IMAD.MOV.U32 R14, RZ, RZ, R8 ;  /* 0x000000ffff0e7224 */ /* 0x001fe400078e0008 */
[----:B------:R1:W0:Y:S01]  /*14b0*/  SHFL.DOWN PT, R5, R7, 0x10, 0x1f ;  /* 0x0a001f0007057f89 */ /* 0x00022200000e0000 */
[----:B------:R-:W-:Y:S02]  /*14c0*/  IMAD.MOV.U32 R15, RZ, RZ, R9 ;  /* 0x000000ffff0f7224 */ /* 0x000fe400078e0009 */
[----:B------:R-:W-:Y:S01]  /*14d0*/  IMAD.MOV.U32 R2, RZ, RZ, R6 ;  /* 0x000000ffff027224 */ /* 0x000fe200078e0006 */
[----:B---3--:R1:W3:Y:S01]  /*14e0*/  SHFL.DOWN PT, R11, R8, 0x10, 0x1f ;  /* 0x0a001f00080b7f89 */ /* 0x0082e200000e0000 */
[----:B------:R-:W-:-:S03]  /*14f0*/  IMAD.MOV.U32 R3, RZ, RZ, R7 ;  /* 0x000000ffff037224 */ /* 0x000fc600078e0007 */
[----:B------:R1:W0:Y:S01]  /*1500*/  SHFL.DOWN PT, R12, R9, 0x10, 0x1f ;  /* 0x0a001f00090c7f89 */ /* 0x00022200000e0000 */
[----:B------:R-:W-:Y:S05]  /*1510*/  @P0 BRA `(.L_x_613) ;  /* 0x0000000000500947 */ /* 0x000fea0003800000 */
[----:B0---4-:R-:W-:Y:S01]  /*1520*/  DSETP.GEU.AND P0, PT, |R6|, |R4|, PT ;  /* 0x400000040600722a */ /* 0x011fe20003f0e200 */
[----:B---3--:R-:W-:Y:S02]  /*1530*/  IMAD.MOV.U32 R14, RZ, RZ, R11 ;  /* 0x000000ffff0e7224 */ /* 0x008fe400078e000b */
        /* <DEDUP_REMOVED lines=18> */
.L_x_613:
[----:B------:R-:W-:Y:S05]  /*1660*/  BSYNC.RECONVERGENT B1 ;  /* 0x0000000000017941 */ /* 0x000fea0003800200 */
.L_x_612:
[----:B------:R-:W-:Y:S01]  /*1670*/  ISETP.NE.AND P0, PT, R10, RZ, PT ;  /* 0x000000ff0a00720c */ /* 0x000fe20003f05270 */
[----:B------:R-:W-:-:S12]  /*1680*/  BSSY.RECONVERGENT B1, `(.L_x_614) ;  /* 0x000000a000017945 */ /* 0x000fd80003800200 */
[----:B------:R-:W-:Y:S05]  /*1690*/  @P0 BRA `(.L_x_615) ;  /* 0x0000000000200947 */ /* 0x000fea0003800000 */
[----:B-1----:R-:W1:Y:S01]  /*16a0*/  S2R R6, SR_CgaCtaId ;  /* 0x0000000000067919 */ /* 0x002e620000008800 */
[----:B0-----:R-:W-:Y:S02]  /*16b0*/  MOV R5, 0x400 ;  /* 0x0000040000057802 */ /* 0x001fe40000000f00 */
[----:B----4-:R-:W-:-:S04]  /*16c0*/  SHF.R.U32.HI R4, RZ, 0x1, R0 ;  /* 0x00000001ff047819 */ /* 0x010fc80000011600 */
[----:B------:R-:W-:Y:S02]  /*16d0*/  LOP3.LUT R4, R4, 0x1f0, RZ, 0xc0, !PT ;  /* 0x000001f004047812 */ /* 0x000fe400078ec0ff */
[----:B-1----:R-:W-:-:S05]  /*16e0*/  LEA R5, R6, R5, 0x18 ;  /* 0x0000000506057211 */ /* 0x002fca00078ec0ff */
[----:B------:R-:W-:-:S05]  /*16f0*/  IMAD.IADD R5, R4, 0x1, R5 ;  /* 0x0000000104057824 */ /* 0x000fca00078e0205 */
[----:B------:R0:W-:Y:S04]  /*1700*/  STS.64 [R5+0x10], R14 ;  /* 0x0000100e05007388 */ /* 0x0001e80000000a00 */
[----:B------:R0:W-:Y:S02]  /*1710*/  STS.64 [R5+0x8], R2 ;  /* 0x0000080205007388 */ /* 0x0001e40000000a00 */
.L_x_615:
[----:B------:R-:W-:Y:S05]  /*1720*/  BSYNC.RECONVERGENT B1 ;  /* 0x0000000000017941 */ /* 0x000fea0003800200 */
.L_x_614:
        /* <DEDUP_REMOVED lines=8> */
[----:B-1--4-:R-:W1:Y:S04]  /*17b0*/  LDS.128 R4, [R0+0x20] ;  /* 0x0000200000047984 */ /* 0x012e680000000c00 */
[----:B--2---:R2:W4:Y:S04]  /*17c0*/  LDS.64 R12, [R0+0x80] ;  /* 0x00008000000c7984 */ /* 0x0045280000000a00 */
[----:B---3--:R2:W3:Y:S01]  /*17d0*/  LDS.128 R8, [R0+0x30] ;  /* 0x0000300000087984 */ /* 0x0084e20000000c00 */
[----:B0-----:R-:W-:Y:S01]  /*17e0*/  DSETP.GEU.AND P0, PT, |R2|, |R16|, PT ;  /* 0x400000100200722a */ /* 0x001fe20003f0e200 */
[----:B------:R-:W-:Y:S01]  /*17f0*/  IMAD.MOV.U32 R24, RZ, RZ, R16 ;  /* 0x000000ffff187224 */ /* 0x000fe200078e0010 */
[----:B------:R-:W-:Y:S01]  /*1800*/  MOV R25, R17 ;  /* 0x0000001100197202 */ /* 0x000fe20000000f00 */
[----:B-1----:R-:W-:-:S02]  /*1810*/  IMAD.MOV.U32 R26, RZ, RZ, R4 ;  /* 0x000000ffff1a7224 */ /* 0x002fc400078e0004 */
[----:B------:R-:W-:-:S09]  /*1820*/  IMAD.MOV.U32 R27, RZ, RZ, R5 ;  /* 0x000000ffff1b7224 */ /* 0x000fd200078e0005 */
        /* <DEDUP_REMOVED lines=15> */
.L_x_618:
[----:B------:R-:W-:Y:S05]  /*1920*/  BSYNC.RECONVERGENT B1 ;  /* 0x0000000000017941 */ /* 0x000fea0003800200 */
.L_x_617:
        /* <DEDUP_REMOVED lines=23> */
.L_x_620:
[----:B------:R-:W-:Y:S05]  /*1aa0*/  BSYNC.RECONVERGENT B1 ;  /* 0x0000000000017941 */ /* 0x000fea0003800200 */
.L_x_619:
        /* <DEDUP_REMOVED lines=21> */
.L_x_622:
[----:B------:R-:W-:Y:S05]  /*1c00*/  BSYNC.RECONVERGENT B1 ;  /* 0x0000000000017941 */ /* 0x000fea0003800200 */
.L_x_621:
        /* <DEDUP_REMOVED lines=23> */
.L_x_624:
[----:B------:R-:W-:Y:S05]  /*1d80*/  BSYNC.RECONVERGENT B1 ;  /* 0x0000000000017941 */ /* 0x000fea0003800200 */
.L_x_623:
        /* <DEDUP_REMOVED lines=21> */
.L_x_626:
[----:B------:R-:W-:Y:S05]  /*1ee0*/  BSYNC.RECONVERGENT B1 ;  /* 0x0000000000017941 */ /* 0x000fea0003800200 */
.L_x_625:
[----:B------:R-:W-:Y:S01]  /*1ef0*/  DSETP.GEU.AND P0, PT, |R2|, |R10|, PT ;  /* 0x4000000a0200722a */ /* 0x000fe20003f0e200 */
[----:B------:R-:W-:Y:S01]  /*1f00*/  BSSY.RECONVERGENT B1, `(.L_x_627) ;  /* 0x0000014000017945 */ /* 0x000fe20003800200 */
[----:B------:R-:W-:Y:S01]  /*1f10*/  IMAD.MOV.U32 R8, RZ, RZ, R10 ;  /* 0x000000ffff087224 */ /* 0x000fe200078e000a */
[----:B---3--:R-:W-:Y:S01]  /*1f20*/  MOV R0, R5 ;  /* 0x0000000500007202 */ /* 0x008fe20000000f00 */
        /* <DEDUP_REMOVED lines=17> */
.L_x_628:
[----:B------:R-:W-:Y:S05]  /*2040*/  BSYNC.RECONVERGENT B1 ;  /* 0x0000000000017941 */ /* 0x000fea0003800200 */
.L_x_627:
        /* <DEDUP_REMOVED lines=21> */
.L_x_603:
        /* <DEDUP_REMOVED lines=9> */
[----:B------:R-:W-:Y:S02]  /*2230*/  VIADD R5, R5, UR6 ;  /* 0x0000000605057c36 */ /* 0x000fe40008000000 */
        /* <DEDUP_REMOVED lines=9> */
[----:B----4-:R-:W-:Y:S01]  /*22d0*/  IMAD.MOV.U32 R14, RZ, RZ, R12 ;  /* 0x000000ffff0e7224 */ /* 0x010fe200078e000c */
[----:B------:R-:W-:Y:S01]  /*22e0*/  MOV R6, R10 ;  /* 0x0000000a00067202 */ /* 0x000fe20000000f00 */
[----:B0-----:R-:W-:Y:S02]  /*22f0*/  IMAD.MOV.U32 R16, RZ, RZ, R13 ;  /* 0x000000ffff107224 */ /* 0x001fe400078e000d */
        /* <DEDUP_REMOVED lines=16> */
.L_x_630:
[----:B------:R-:W-:Y:S05]  /*2400*/  BSYNC.RECONVERGENT B1 ;  /* 0x0000000000017941 */ /* 0x000fea0003800200 */
.L_x_629:
        /* <DEDUP_REMOVED lines=32> */
.L_x_632:
[----:B------:R-:W-:Y:S05]  /*2610*/  BSYNC.RECONVERGENT B1 ;  /* 0x0000000000017941 */ /* 0x000fea0003800200 */
.L_x_631:
[----:B-1----:R-:W-:Y:S01]  /*2620*/  VIADD R2, R4, 0x4 ;  /* 0x0000000404027836 */ /* 0x002fe20000000000 */
[----:B------:R1:W4:Y:S01]  /*2630*/  SHFL.DOWN PT, R6, R8, 0x4, R5 ;  /* 0x0880000008067989 */ /* 0x00032200000e0005 */
[----:B------:R-:W-:Y:S01]  /*2640*/  BSSY.RECONVERGENT B1, `(.L_x_633) ;  /* 0x000001e000017945 */ /* 0x000fe20003800200 */
[----:B--2---:R-:W-:Y:S01]  /*2650*/  IMAD.MOV.U32 R14, RZ, RZ, R10 ;  /* 0x000000ffff0e7224 */ /* 0x004fe200078e000a */
[----:B------:R-:W-:Y:S01]  /*2660*/  MOV R16, R12 ;  /* 0x0000000c00107202 */ /* 0x000fe20000000f00 */
[----:B------:R1:W2:Y:S01]  /*2670*/  SHFL.DOWN PT, R7, R9, 0x4, R5 ;  /* 0x0880000009077989 */ /* 0x0002a200000e0005 */
[----:B------:R-:W-:Y:S01]  /*2680*/  ISETP.GT.AND P0, PT, R2, R5, PT ;  /* 0x000000050200720c */ /* 0x000fe20003f04270 */
[----:B------:R-:W-:Y:S02]  /*2690*/  IMAD.MOV.U32 R2, RZ, RZ, R8 ;  /* 0x000000ffff027224 */ /* 0x000fe400078e0008 */
[----:B---3--:R1:W3:Y:S01]  /*26a0*/  SHFL.DOWN PT, R11, R10, 0x4, R5 ;  /* 0x088000000a0b7989 */ /* 0x0082e200000e0005 */
[----:B------:R-:W-:-:S03]  /*26b0*/  IMAD.MOV.U32 R3, RZ, RZ, R9 ;  /* 0x000000ffff037224 */ /* 0x000fc600078e0009 */
[----:B0-----:R1:W0:Y:S06]  /*26c0*/  SHFL.DOWN PT, R13, R12, 0x4, R5 ;  /* 0x088000000c0d7989 */ /* 0x00122c00000e0005 */
        /* <DEDUP_REMOVED lines=21> */
.L_x_634:
[----:B------:R-:W-:Y:S05]  /*2820*/  BSYNC.RECONVERGENT B1 ;  /* 0x0000000000017941 */ /* 0x000fea0003800200 */
.L_x_633:
        /* <DEDUP_REMOVED lines=8> */
[----:B---3--:R3:W1:Y:S01]  /*28b0*/  SHFL.DOWN PT, R11, R14, 0x8, R5 ;  /* 0x090000000e0b7989 */ /* 0x00866200000e0005 */
[----:B--2---:R-:W-:-:S03]  /*28c0*/  IMAD.MOV.U32 R7, RZ, RZ, R3 ;  /* 0x000000ffff077224 */ /* 0x004fc600078e0003 */
[----:B0-----:R3:W0:Y:S04]  /*28d0*/  SHFL.DOWN PT, R13, R16, 0x8, R5 ;  /* 0x09000000100d7989 */ /* 0x00162800000e0005 */
        /* <DEDUP_REMOVED lines=21> */
.L_x_636:
[----:B------:R-:W-:Y:S05]  /*2a30*/  BSYNC.RECONVERGENT B1 ;  /* 0x0000000000017941 */ /* 0x000fea0003800200 */
.L_x_635:
[----:B-1----:R-:W-:Y:S01]  /*2a40*/  VIADD R2, R4, 0x10 ;  /* 0x0000001004027836 */ /* 0x002fe20000000000 */
[----:B----4-:R1:W2:Y:S01]  /*2a50*/  SHFL.DOWN PT, R8, R6, 0x10, R5 ;  /* 0x0a00000006087989 */ /* 0x0102a200000e0005 */
[----:B------:R-:W-:Y:S01]  /*2a60*/  BSSY.RECONVERGENT B1, `(.L_x_637) ;  /* 0x000001e000017945 */ /* 0x000fe20003800200 */
[----:B---3--:R-:W-:Y:S02]  /*2a70*/  IMAD.MOV.U32 R14, RZ, RZ, R10 ;  /* 0x000000ffff0e7224 */ /* 0x008fe400078e000a */
[----:B------:R-:W-:Y:S01]  /*2a80*/  ISETP.GT.AND P0, PT, R2, R5, PT ;  /* 0x000000050200720c */ /* 0x000fe20003f04270 */
[----:B------:R1:W3:Y:S01]  /*2a90*/  SHFL.DOWN PT, R9, R7, 0x10, R5 ;  /* 0x0a00000007097989 */ /* 0x0002e200000e0005 */
[----:B------:R-:W-:Y:S02]  /*2aa0*/  IMAD.MOV.U32 R15, RZ, RZ, R12 ;  /* 0x000000ffff0f7224 */ /* 0x000fe400078e000c */
[----:B------:R-:W-:Y:S01]  /*2ab0*/  IMAD.MOV.U32 R2, RZ, RZ, R6 ;  /* 0x000000ffff027224 */ /* 0x000fe200078e0006 */
[----:B------:R1:W4:Y:S01]  /*2ac0*/  SHFL.DOWN PT, R11, R10, 0x10, R5 ;  /* 0x0a0000000a0b7989 */ /* 0x00032200000e0005 */
        /* <DEDUP_REMOVED lines=23> */
.L_x_638:
[----:B------:R-:W-:Y:S05]  /*2c40*/  BSYNC.RECONVERGENT B1 ;  /* 0x0000000000017941 */ /* 0x000fea0003800200 */
.L_x_637:
        /* <DEDUP_REMOVED lines=11> */
.L_x_640:
[----:B------:R-:W-:Y:S05]  /*2d00*/  BSYNC.RECONVERGENT B1 ;  /* 0x0000000000017941 */ /* 0x000fea0003800200 */
.L_x_639:
[----:B------:R-:W-:Y:S01]  /*2d10*/  BAR.SYNC.DEFER_BLOCKING 0x0 ;  /* 0x0000000000007b1d */ /* 0x000fe20000010000 */
[----:B------:R-:W-:-:S13]  /*2d20*/  ISETP.NE.AND P1, PT, R0, RZ, PT ;  /* 0x000000ff0000720c */ /* 0x000fda0003f25270 */
[----:B------:R-:W-:Y:S05]  /*2d30*/  @P1 BRA `(.L_x_616) ;  /* 0x0000003400d41947 */ /* 0x000fea0003800000 */
[----:B------:R-:W-:Y:S01]  /*2d40*/  UISETP.GE.AND UP0, UPT, UR6, 0x21, UPT ;  /* 0x000000210600788c */ /* 0x000fe2000bf06270 */
[----:B----4-:R-:W-:Y:S02]  /*2d50*/  IMAD.MOV.U32 R11, RZ, RZ, R14 ;  /* 0x000000ffff0b7224 */ /* 0x010fe400078e000e */
[----:B--2---:R-:W-:Y:S02]  /*2d60*/  IMAD.MOV.U32 R8, RZ, RZ, R15 ;  /* 0x000000ffff087224 */ /* 0x004fe400078e000f */
        /* <DEDUP_REMOVED lines=8> */
[----:B0-----:R-:W0:Y:S01]  /*2df0*/  LDS.64 R12, [UR4+0x20] ;  /* 0x00002004ff0c7984 */ /* 0x001e220008000a00 */
[----:B-1----:R-:W-:Y:S01]  /*2e00*/  DSETP.GEU.AND P0, PT, |R2|, |R6|, PT ;  /* 0x400000060200722a */ /* 0x002fe20003f0e200 */
[----:B------:R-:W-:Y:S01]  /*2e10*/  MOV R4, R6 ;  /* 0x0000000600047202 */ /* 0x000fe20000000f00 */
[----:B------:R-:W-:Y:S02]  /*2e20*/  IMAD.MOV.U32 R5, RZ, RZ, R7 ;  /* 0x000000ffff057224 */ /* 0x000fe400078e0007 */
[----:B0-----:R-:W-:Y:S02]  /*2e30*/  IMAD.MOV.U32 R11, RZ, RZ, R12 ;  /* 0x000000ffff0b7224 */ /* 0x001fe400078e000c */
        /* <DEDUP_REMOVED lines=16> */
.L_x_642:
[----:B------:R-:W-:Y:S05]  /*2f40*/  BSYNC.RECONVERGENT B1 ;  /* 0x0000000000017941 */ /* 0x000fea0003800200 */
.L_x_641:
[----:B------:R-:W-:Y:S01]  /*2f50*/  UISETP.GE.AND UP0, UPT, UR6, 0x41, UPT ;  /* 0x000000410600788c */ /* 0x000fe2000bf06270 */
[----:B---3--:R-:W-:Y:S02]  /*2f60*/  IMAD.MOV.U32 R9, RZ, RZ, R11 ;  /* 0x000000ffff097224 */ /* 0x008fe400078e000b */
[----:B------:R-:W-:Y:S02]  /*2f70*/  IMAD.MOV.U32 R0, RZ, RZ, R8 ;  /* 0x000000ffff007224 */ /* 0x000fe400078e0008 */
[----:B------:R-:W-:Y:S02]  /*2f80*/  IMAD.MOV.U32 R2, RZ, RZ, R4 ;  /* 0x000000ffff027224 */ /* 0x000fe400078e0004 */
[----:B------:R-:W-:Y:S02]  /*2f90*/  IMAD.MOV.U32 R3, RZ, RZ, R5 ;  /* 0x000000ffff037224 */ /* 0x000fe400078e0005 */
        /* <DEDUP_REMOVED lines=8> */
[----:B------:R-:W-:Y:S02]  /*3020*/  IMAD.MOV.U32 R2, RZ, RZ, R6 ;  /* 0x000000ffff027224 */ /* 0x000fe400078e0006 */
[----:B------:R-:W-:Y:S02]  /*3030*/  IMAD.MOV.U32 R3, RZ, RZ, R7 ;  /* 0x000000ffff037224 */ /* 0x000fe400078e0007 */
[----:B0-----:R-:W-:-:S02]  /*3040*/  IMAD.MOV.U32 R9, RZ, RZ, R12 ;  /* 0x000000ffff097224 */ /* 0x001fc400078e000c */
        /* <DEDUP_REMOVED lines=16> */
.L_x_644:
[----:B------:R-:W-:Y:S05]  /*3150*/  BSYNC.RECONVERGENT B1 ;  /* 0x0000000000017941 */ /* 0x000fea0003800200 */
.L_x_643:
[----:B------:R-:W-:Y:S01]  /*3160*/  UISETP.GE.AND UP0, UPT, UR6, 0x61, UPT ;  /* 0x000000610600788c */ /* 0x000fe2000bf06270 */
[----:B------:R-:W-:Y:S01]  /*3170*/  IMAD.MOV.U32 R11, RZ, RZ, R9 ;  /* 0x000000ffff0b7224 */ /* 0x000fe200078e0009 */
[----:B------:R-:W-:Y:S01]  /*3180*/  MOV R8, R0 ;  /* 0x0000000000087202 */ /* 0x000fe20000000f00 */
[----:B------:R-:W-:Y:S02]  /*3190*/  IMAD.MOV.U32 R4, RZ, RZ, R2 ;  /* 0x000000ffff047224 */ /* 0x000fe400078e0002 */
[----:B------:R-:W-:-:S04]  /*31a0*/  IMAD.MOV.U32 R5, RZ, RZ, R3 ;  /* 0x000000ffff057224 */ /* 0x000fc800078e0003 */
        /* <DEDUP_REMOVED lines=27> */
.L_x_646:
[----:B------:R-:W-:Y:S05]  /*3360*/  BSYNC.RECONVERGENT B1 ;  /* 0x0000000000017941 */ /* 0x000fea0003800200 */
.L_x_645:
[----:B------:R-:W-:Y:S01]  /*3370*/  UISETP.GE.AND UP0, UPT, UR6, 0x81, UPT ;  /* 0x000000810600788c */ /* 0x000fe2000bf06270 */
[----:B------:R-:W-:Y:S02]  /*3380*/  IMAD.MOV.U32 R9, RZ, RZ, R11 ;  /* 0x000000ffff097224 */ /* 0x000fe400078e000b */
        /* <DEDUP_REMOVED lines=30> */
.L_x_648:
[----:B------:R-:W-:Y:S05]  /*3570*/  BSYNC.RECONVERGENT B1 ;  /* 0x0000000000017941 */ /* 0x000fea0003800200 */
.L_x_647:
        /* <DEDUP_REMOVED lines=32> */
.L_x_650:
[----:B------:R-:W-:Y:S05]  /*3780*/  BSYNC.RECONVERGENT B1 ;  /* 0x0000000000017941 */ /* 0x000fea0003800200 */
.L_x_649:
        /* <DEDUP_REMOVED lines=14> */
[----:B------:R-:W-:Y:S01]  /*3870*/  IMAD.MOV.U32 R7, RZ, RZ, R3 ;  /* 0x000000ffff077224 */ /* 0x000fe200078e0003 */
[----:B0-----:R-:W-:Y:S01]  /*3880*/  MOV R0, R13 ;  /* 0x0000000d00007202 */ /* 0x001fe20000000f00 */
        /* <DEDUP_REMOVED lines=16> */
.L_x_652:
[----:B------:R-:W-:Y:S05]  /*3990*/  BSYNC.RECONVERGENT B1 ;  /* 0x0000000000017941 */ /* 0x000fea0003800200 */
.L_x_651:
[----:B------:R-:W-:Y:S01]  /*39a0*/  UISETP.GE.AND UP0, UPT, UR6, 0xe1, UPT ;  /* 0x000000e10600788c */ /* 0x000fe2000bf06270 */
[----:B------:R-:W-:Y:S02]  /*39b0*/  IMAD.MOV.U32 R14, RZ, RZ, R9 ;  /* 0x000000ffff0e7224 */ /* 0x000fe400078e0009 */
[----:B------:R-:W-:Y:S02]  /*39c0*/  IMAD.MOV.U32 R15, RZ, RZ, R0 ;  /* 0x000000ffff0f7224 */ /* 0x000fe400078e0000 */
[----:B------:R-:W-:Y:S02]  /*39d0*/  IMAD.MOV.U32 R2, RZ, RZ, R6 ;  /* 0x000000ffff027224 */ /* 0x000fe400078e0006 */
[----:B------:R-:W-:Y:S02]  /*39e0*/  IMAD.MOV.U32 R3, RZ, RZ, R7 ;  /* 0x000000ffff037224 */ /* 0x000fe400078e0007 */
[----:B------:R-:W-:Y:S05]  /*39f0*/  BRA.U !UP0, `(.L_x_616) ;  /* 0x0000002908a47547 */ /* 0x000fea000b800000 */
[----:B------:R-:W1:Y:S01]  /*3a00*/  S2UR UR5, SR_CgaCtaId ;  /* 0x00000000000579c3 */ /* 0x000e620000008800 */
[----:B------:R-:W-:Y:S02]  /*3a10*/  UMOV UR4, 0x400 ;  /* 0x0000040000047882 */ /* 0x000fe40000000000 */
[----:B-1----:R-:W-:-:S09]  /*3a20*/  ULEA UR4, UR5, UR4, 0x18 ;  /* 0x0000000405047291 */ /* 0x002fd2000f8ec0ff */
[----:B------:R-:W1:Y:S04]  /*3a30*/  LDS.64 R4, [UR4+0x78] ;  /* 0x00007804ff047984 */ /* 0x000e680008000a00 */
[----:B------:R-:W2:Y:S01]  /*3a40*/  LDS.64 R10, [UR4+0x80] ;  /* 0x00008004ff0a7984 */ /* 0x000ea20008000a00 */
        /* <DEDUP_REMOVED lines=21> */
.L_x_584:
        /* <DEDUP_REMOVED lines=30> */
[----:B------:R-:W-:Y:S02]  /*3d80*/  ISETP.GE.U32.AND.EX P0, PT, RZ, RZ, PT, P0 ;  /* 0x000000ffff00720c */ /* 0x000fe40003f06100 */
[----:B------:R-:W-:-:S11]  /*3d90*/  IADD3.X R7, PT, PT, RZ, UR7, RZ, P1, !PT ;  /* 0x00000007ff077c10 */ /* 0x000fd60008ffe4ff */
[----:B------:R-:W-:-:S06]  /*3da0*/  DSETP.LT.OR P0, PT, |R8|, |R4|, !P0 ;  /* 0x400000040800722a */ /* 0x000fcc0004701600 */
[----:B------:R-:W-:Y:S02]  /*3db0*/  FSEL R8, R4, R8, P0 ;  /* 0x0000000804087208 */ /* 0x000fe40000000000 */
[----:B------:R-:W-:Y:S02]  /*3dc0*/  FSEL R9, R5, R9, P0 ;  /* 0x0000000905097208 */ /* 0x000fe40000000000 */
[----:B------:R-:W-:Y:S02]  /*3dd0*/  SEL R23, R6, R23, P0 ;  /* 0x0000001706177207 */ /* 0x000fe40000000000 */
[----:B------:R-:W-:-:S07]  /*3de0*/  SEL R24, R7, R24, P0 ;  /* 0x0000001807187207 */ /* 0x000fce0000000000 */
.L_x_654:
[----:B------:R-:W-:Y:S05]  /*3df0*/  BSYNC.RECONVERGENT B1 ;  /* 0x0000000000017941 */ /* 0x000fea0003800200 */
.L_x_653:
[----:B------:R-:W-:Y:S01]  /*3e00*/  UISETP.GE.U32.AND UP0, UPT, UR4, 0xa00, UPT ;  /* 0x00000a000400788c */ /* 0x000fe2000bf06070 */
[----:B------:R-:W-:-:S08]  /*3e10*/  IMAD.MOV.U32 R5, RZ, RZ, 0x500 ;  /* 0x00000500ff057424 */ /* 0x000fd000078e00ff */
[----:B------:R-:W-:Y:S05]  /*3e20*/  BRA.U !UP0, `(.L_x_655) ;  /* 0x00000005084c7547 */ /* 0x000fea000b800000 */
[----:B------:R-:W-:Y:S01]  /*3e30*/  IMAD.MOV.U32 R12, RZ, RZ, R8 ;  /* 0x000000ffff0c7224 */ /* 0x000fe200078e0008 */
[----:B------:R-:W0:Y:S01]  /*3e40*/  LDCU UR4, c[0x0][0x398] ;  /* 0x00007300ff0477ac */ /* 0x000e220008000800 */
[----:B------:R-:W-:Y:S02]  /*3e50*/  IMAD.MOV.U32 R13, RZ, RZ, R9 ;  /* 0x000000ffff0d7224 */ /* 0x000fe400078e0009 */
[----:B------:R-:W-:Y:S01]  /*3e60*/  IMAD.MOV.U32 R17, RZ, RZ, 0x500 ;  /* 0x00000500ff117424 */ /* 0x000fe200078e00ff */
[----:B------:R-:W1:Y:S01]  /*3e70*/  LDCU.64 UR6, c[0x0][0x388] ;  /* 0x00007100ff0677ac */ /* 0x000e620008000a00 */
[----:B------:R-:W-:-:S05]  /*3e80*/  NOP ;  /* 0x0000000000007918 */ /* 0x000fca0000000000 */
.L_x_656:
[----:B------:R-:W-:-:S05]  /*3e90*/  IMAD.WIDE.U32 R26, R17, 0x8, R2 ;  /* 0x00000008111a7825 */ /* 0x000fca00078e0002 */
[----:B------:R-:W2:Y:S04]  /*3ea0*/  LDG.E.64 R14, desc[UR8][R26.64] ;  /* 0x000000081a0e7981 */ /* 0x000ea8000c1e1b00 */
[----:B------:R-:W3:Y:S04]  /*3eb0*/  LDG.E.64 R4, desc[UR8][R26.64+0x800] ;  /* 0x000800081a047981 */ /* 0x000ee8000c1e1b00 */
[----:B------:R-:W4:Y:S04]  /*3ec0*/  LDG.E.64 R6, desc[UR8][R26.64+0x1000] ;  /* 0x001000081a067981 */ /* 0x000f28000c1e1b00 */
[----:B------:R-:W5:Y:S04]  /*3ed0*/  LDG.E.64 R10, desc[UR8][R26.64+0x1800] ;  /* 0x001800081a0a7981 */ /* 0x000f68000c1e1b00 */
[----:B------:R-:W5:Y:S01]  /*3ee0*/  LDG.E.64 R8, desc[UR8][R26.64+0x2000] ;  /* 0x002000081a087981 */ /* 0x000f62000c1e1b00 */
[----:B-1----:R-:W-:-:S04]  /*3ef0*/  IADD3 R18, P0, P1, R0, UR6, R17 ;  /* 0x0000000600127c10 */ /* 0x002fc8000f91e011 */
[----:B------:R-:W-:Y:S01]  /*3f00*/  IADD3.X R16, PT, PT, RZ, UR7, RZ, P0, P1 ;  /* 0x00000007ff107c10 */ /* 0x000fe200087e24ff */
[----:B------:R-:W-:Y:S01]  /*3f10*/  IMAD.MOV.U32 R20, RZ, RZ, R18 ;  /* 0x000000ffff147224 */ /* 0x000fe200078e0012 */
[----:B------:R-:W-:-:S03]  /*3f20*/  IADD3 R22, P3, PT, R18, 0x100, RZ ;  /* 0x0000010012167810 */ /* 0x000fc60007f7e0ff */
        /* <DEDUP_REMOVED lines=11> */
[----:B------:R-:W-:Y:S01]  /*3fe0*/  IMAD.X R24, RZ, RZ, R16, P3 ;  /* 0x000000ffff187224 */ /* 0x000fe200018e0610 */
[----:B------:R-:W-:-:S03]  /*3ff0*/  IADD3 R13, P3, PT, R18, 0x200, RZ ;  /* 0x00000200120d7810 */ /* 0x000fc60007f7e0ff */
[----:B---3--:R-:W-:-:S14]  /*4000*/  DSETP.GEU.AND P1, PT, |R14|, |R4|, PT ;  /* 0x400000040e00722a */ /* 0x008fdc0003f2e200 */
[----:B------:R-:W-:-:S04]  /*4010*/  @P1 ISETP.GE.U32.AND P0, PT, R20, R22, PT ;  /* 0x000000161400120c */ /* 0x000fc80003f06070 */
[----:B------:R-:W-:-:S13]  /*4020*/  @P1 ISETP.GE.AND.EX P0, PT, R19, R24, PT, P0 ;  /* 0x000000181300120c */ /* 0x000fda0003f06300 */
[----:B------:R-:W-:-:S06]  /*4030*/  @P1 DSETP.LT.OR P0, PT, |R4|, |R14|, !P0 ;  /* 0x4000000e0400122a */ /* 0x000fcc0004701600 */
[----:B------:R-:W-:Y:S01]  /*4040*/  @P1 FSEL R12, R14, R4, P0 ;  /* 0x000000040e0c1208 */ /* 0x000fe20000000000 */
[----:B------:R-:W-:Y:S01]  /*4050*/  IMAD.X R14, RZ, RZ, R16, P3 ;  /* 0x000000ffff0e7224 */ /* 0x000fe200018e0610 */
[----:B------:R-:W-:Y:S02]  /*4060*/  @P1 FSEL R15, R15, R5, P0 ;  /* 0x000000050f0f1208 */ /* 0x000fe40000000000 */
[----:B------:R-:W-:Y:S01]  /*4070*/  @P1 SEL R22, R20, R22, P0 ;  /* 0x0000001614161207 */ /* 0x000fe20000000000 */
[----:B------:R-:W-:Y:S01]  /*4080*/  @P1 IMAD.MOV.U32 R4, RZ, RZ, R12 ;  /* 0x000000ffff041224 */ /* 0x000fe200078e000c */
[----:B------:R-:W-:Y:S01]  /*4090*/  IADD3 R12, P3, PT, R18, 0x300, RZ ;  /* 0x00000300120c7810 */ /* 0x000fe20007f7e0ff */
[----:B------:R-:W-:Y:S02]  /*40a0*/  @P1 IMAD.MOV.U32 R5, RZ, RZ, R15 ;  /* 0x000000ffff051224 */ /* 0x000fe400078e000f */
[----:B------:R-:W-:Y:S01]  /*40b0*/  IMAD.MOV.U32 R15, RZ, RZ, R24 ;  /* 0x000000ffff0f7224 */ /* 0x000fe200078e0018 */
[----:B------:R-:W-:-:S03]  /*40c0*/  @P1 SEL R15, R19, R24, P0 ;  /* 0x00000018130f1207 */ /* 0x000fc60000000000 */
[----:B----4-:R-:W-:-:S14]  /*40d0*/  DSETP.GEU.AND P2, PT, |R4|, |R6|, PT ;  /* 0x400000060400722a */ /* 0x010fdc0003f4e200 */
[----:B------:R-:W-:-:S04]  /*40e0*/  @P2 ISETP.GE.U32.AND P0, PT, R22, R13, PT ;  /* 0x0000000d1600220c */ /* 0x000fc80003f06070 */
[----:B------:R-:W-:-:S13]  /*40f0*/  @P2 ISETP.GE.AND.EX P0, PT, R15, R14, PT, P0 ;  /* 0x0000000e0f00220c */ /* 0x000fda0003f06300 */
[----:B------:R-:W-:-:S06]  /*4100*/  @P2 DSETP.LT.OR P0, PT, |R6|, |R4|, !P0 ;  /* 0x400000040600222a */ /* 0x000fcc0004701600 */
[----:B------:R-:W-:Y:S02]  /*4110*/  @P2 FSEL R4, R4, R6, P0 ;  /* 0x0000000604042208 */ /* 0x000fe40000000000 */
[----:B------:R-:W-:Y:S02]  /*4120*/  @P2 FSEL R5, R5, R7, P0 ;  /* 0x0000000705052208 */ /* 0x000fe40000000000 */
[----:B------:R-:W-:Y:S01]  /*4130*/  @P2 SEL R14, R15, R14, P0 ;  /* 0x0000000e0f0e2207 */ /* 0x000fe20000000000 */
[----:B------:R-:W-:Y:S02]  /*4140*/  @P2 IMAD.MOV.U32 R6, RZ, RZ, R4 ;  /* 0x000000ffff062224 */ /* 0x000fe400078e0004 */
[----:B------:R-:W-:Y:S02]  /*4150*/  @P2 IMAD.MOV.U32 R7, RZ, RZ, R5 ;  /* 0x000000ffff072224 */ /* 0x000fe400078e0005 */
[----:B------:R-:W-:Y:S01]  /*4160*/  IMAD.MOV.U32 R5, RZ, RZ, R13 ;  /* 0x000000ffff057224 */ /* 0x000fe200078e000d */
[----:B------:R-:W-:Y:S01]  /*4170*/  @P2 SEL R5, R22, R13, P0 ;  /* 0x0000000d16052207 */ /* 0x000fe20000000000 */
        /* <DEDUP_REMOVED lines=13> */
[----:B------:R-:W-:-:S04]  /*4250*/  IADD3 R5, PT, PT, R17, 0xa00, RZ ;  /* 0x00000a0011057810 */ /* 0x000fc80007ffe0ff */
[----:B0-----:R-:W-:Y:S01]  /*4260*/  ISETP.GT.AND P1, PT, R5, UR4, PT ;  /* 0x0000000405007c0c */ /* 0x001fe2000bf24270 */
[----:B------:R-:W-:Y:S01]  /*4270*/  DSETP.GEU.AND P2, PT, |R10|, |R8|, PT ;  /* 0x400000080a00722a */ /* 0x000fe20003f4e200 */
[----:B------:R-:W-:-:S04]  /*4280*/  VIADD R5, R17, 0x500 ;  /* 0x0000050011057836 */ /* 0x000fc80000000000 */
[----:B------:R-:W-:-:S09]  /*4290*/  IMAD.MOV.U32 R17, RZ, RZ, R5 ;  /* 0x000000ffff117224 */ /* 0x000fd200078e0005 */
        /* <DEDUP_REMOVED lines=12> */
.L_x_655:
        /* <DEDUP_REMOVED lines=14> */
[----:B------:R-:W-:Y:S01]  /*4440*/  IMAD.IADD R7, R0, 0x1, R5 ;  /* 0x0000000100077824 */ /* 0x000fe200078e0205 */
[----:B------:R-:W-:-:S04]  /*4450*/  LEA.HI R4, R10, 0x1, RZ, 0x18 ;  /* 0x000000010a047811 */ /* 0x000fc800078fc0ff */
[C---:B------:R-:W-:Y:S02]  /*4460*/  IADD3 R14, P0, PT, R7.reuse, UR6, RZ ;  /* 0x00000006070e7c10 */ /* 0x040fe4000ff1e0ff */
[----:B------:R-:W-:Y:S01]  /*4470*/  LOP3.LUT R6, R4, 0x3, RZ, 0xc0, !PT ;  /* 0x0000000304067812 */ /* 0x000fe200078ec0ff */
[----:B------:R-:W-:Y:S02]  /*4480*/  IMAD.MOV.U32 R4, RZ, RZ, R0 ;  /* 0x000000ffff047224 */ /* 0x000fe400078e0000 */
[----:B------:R-:W-:Y:S02]  /*4490*/  IMAD.X R15, RZ, RZ, UR7, P0 ;  /* 0x00000007ff0f7e24 */ /* 0x000fe400080e06ff */
[----:B------:R-:W-:Y:S02]  /*44a0*/  IMAD.MOV R11, RZ, RZ, -R6 ;  /* 0x000000ffff0b7224 */ /* 0x000fe400078e0a06 */
[----:B0-----:R-:W-:-:S04]  /*44b0*/  IMAD.WIDE.U32 R2, R7, 0x8, R2 ;  /* 0x0000000807027825 */ /* 0x001fc800078e0002 */
[----:B------:R-:W-:Y:S02]  /*44c0*/  IMAD.MOV.U32 R12, RZ, RZ, R2 ;  /* 0x000000ffff0c7224 */ /* 0x000fe400078e0002 */
[----:B------:R-:W-:-:S07]  /*44d0*/  IMAD.MOV.U32 R13, RZ, RZ, R3 ;  /* 0x000000ffff0d7224 */ /* 0x000fce00078e0003 */
.L_x_663:
[----:B------:R-:W-:Y:S02]  /*44e0*/  IMAD.MOV.U32 R2, RZ, RZ, R12 ;  /* 0x000000ffff027224 */ /* 0x000fe400078e000c */
[----:B------:R-:W-:-:S06]  /*44f0*/  IMAD.MOV.U32 R3, RZ, RZ, R13 ;  /* 0x000000ffff037224 */ /* 0x000fcc00078e000d */
[----:B------:R-:W2:Y:S01]  /*4500*/  LDG.E.64 R2, desc[UR8][R2.64] ;  /* 0x0000000802027981 */ /* 0x000ea2000c1e1b00 */
[----:B------:R-:W-:Y:S01]  /*4510*/  VIADD R11, R11, 0x1 ;  /* 0x000000010b0b7836 */ /* 0x000fe20000000000 */
[----:B------:R-:W-:Y:S01]  /*4520*/  BSSY.RECONVERGENT B3, `(.L_x_661) ;  /* 0x000001b000037945 */ /* 0x000fe20003800200 */
[----:B------:R-:W-:Y:S01]  /*4530*/  IMAD.MOV.U32 R19, RZ, RZ, R23 ;  /* 0x000000ffff137224 */ /* 0x000fe200078e0017 */
[----:B------:R-:W-:Y:S01]  /*4540*/  MOV R7, R9 ;  /* 0x0000000900077202 */ /* 0x000fe20000000f00 */
[----:B------:R-:W-:Y:S01]  /*4550*/  IMAD.MOV.U32 R16, RZ, RZ, R24 ;  /* 0x000000ffff107224 */ /* 0x000fe200078e0018 */
[----:B------:R-:W-:Y:S01]  /*4560*/  ISETP.NE.AND P2, PT, R11, RZ, PT ;  /* 0x000000ff0b00720c */ /* 0x000fe20003f45270 */
[----:B------:R-:W-:Y:S01]  /*4570*/  IMAD.MOV.U32 R6, RZ, RZ, R8 ;  /* 0x000000ffff067224 */ /* 0x000fe200078e0008 */
[----:B------:R-:W-:Y:S01]  /*4580*/  IADD3 R12, P3, PT, R12, 0x800, RZ ;  /* 0x000008000c0c7810 */ /* 0x000fe20007f7e0ff */
[----:B------:R-:W-:Y:S02]  /*4590*/  IMAD.MOV.U32 R23, RZ, RZ, R14 ;  /* 0x000000ffff177224 */ /* 0x000fe400078e000e */
[----:B------:R-:W-:Y:S01]  /*45a0*/  IMAD.MOV.U32 R24, RZ, RZ, R15 ;  /* 0x000000ffff187224 */ /* 0x000fe200078e000f */
[----:B--2---:R-:W-:Y:S01]  /*45b0*/  DSETP.GEU.AND P0, PT, |R8|, |R2|, PT ;  /* 0x400000020800722a */ /* 0x004fe20003f0e200 */
[----:B------:R-:W-:-:S02]  /*45c0*/  IMAD.MOV.U32 R8, RZ, RZ, R2 ;  /* 0x000000ffff087224 */ /* 0x000fc400078e0002 */
        /* <DEDUP_REMOVED lines=16> */
.L_x_662:
[----:B------:R-:W-:Y:S05]  /*46d0*/  BSYNC.RECONVERGENT B3 ;  /* 0x0000000000037941 */ /* 0x000fea0003800200 */
.L_x_661:
[----:B------:R-:W-:Y:S01]  /*46e0*/  IADD3 R14, P0, PT, R14, 0x100, RZ ;  /* 0x000001000e0e7810 */ /* 0x000fe20007f1e0ff */
[----:B------:R-:W-:Y:S02]  /*46f0*/  VIADD R4, R4, 0x100 ;  /* 0x0000010004047836 */ /* 0x000fe40000000000 */
[----:B------:R-:W-:Y:S02]  /*4700*/  IMAD.X R13, RZ, RZ, R13, P3 ;  /* 0x000000ffff0d7224 */ /* 0x000fe400018e060d */
[----:B------:R-:W-:Y:S01]  /*4710*/  IMAD.X R15, RZ, RZ, R15, P0 ;  /* 0x000000ffff0f7224 */ /* 0x000fe200000e060f */
[----:B------:R-:W-:Y:S07]  /*4720*/  @P2 BRA `(.L_x_663) ;  /* 0xfffffffc006c2947 */ /* 0x000fee000383ffff */
.L_x_660:
[----:B------:R-:W-:Y:S05]  /*4730*/  BSYNC.RECONVERGENT B2 ;  /* 0x0000000000027941 */ /* 0x000fea0003800200 */
.L_x_659:
[----:B------:R-:W-:-:S13]  /*4740*/  ISETP.GE.U32.AND P0, PT, R10, 0x300, PT ;  /* 0x000003000a00780c */ /* 0x000fda0003f06070 */
[----:B------:R-:W-:Y:S05]  /*4750*/  @!P0 BRA `(.L_x_658) ;  /* 0x0000000400fc8947 */ /* 0x000fea0003800000 */
[----:B------:R-:W0:Y:S01]  /*4760*/  LDCU.128 UR12, c[0x0][0x380] ;  /* 0x00007000ff0c77ac */ /* 0x000e220008000c00 */
[----:B------:R-:W1:Y:S01]  /*4770*/  LDC.64 R20, c[0x0][0x380] ;  /* 0x0000e000ff147b82 */ /* 0x000e620000000a00 */
[C---:B------:R-:W-:Y:S01]  /*4780*/  IADD3 R7, P1, PT, R4.reuse, R5, RZ ;  /* 0x0000000504077210 */ /* 0x040fe20007f3e0ff */
[C---:B------:R-:W-:Y:S02]  /*4790*/  IMAD.IADD R16, R4.reuse, 0x1, R5 ;  /* 0x0000000104107824 */ /* 0x040fe400078e0205 */
[----:B------:R-:W-:Y:S02]  /*47a0*/  VIADD R22, R4, 0x200 ;  /* 0x0000020004167836 */ /* 0x000fe40000000000 */
[----:B------:R-:W-:Y:S02]  /*47b0*/  IMAD.X R10, RZ, RZ, RZ, P1 ;  /* 0x000000ffff0a7224 */ /* 0x000fe400008e06ff */
[----:B------:R-:W2:Y:S01]  /*47c0*/  LDC.64 R2, c[0x0][0x388] ;  /* 0x0000e200ff027b82 */ /* 0x000ea20000000a00 */
[----:B0-----:R-:W-:-:S02]  /*47d0*/  LEA R6, P2, R7, UR12, 0x3 ;  /* 0x0000000c07067c11 */ /* 0x001fc4000f8418ff */
[----:B------:R-:W-:Y:S02]  /*47e0*/  IADD3 R18, P0, PT, R16, UR14, RZ ;  /* 0x0000000e10127c10 */ /* 0x000fe4000ff1e0ff */
[----:B------:R-:W-:Y:S02]  /*47f0*/  IADD3 R6, P1, PT, R6, 0x1800, RZ ;  /* 0x0000180006067810 */ /* 0x000fe40007f3e0ff */
[----:B------:R-:W-:Y:S01]  /*4800*/  LEA.HI.X R5, R7, UR13, R10, 0x3, P2 ;  /* 0x0000000d07057c11 */ /* 0x000fe200090f1c0a */
[----:B-1----:R-:W-:-:S04]  /*4810*/  IMAD.WIDE.U32 R20, R16, 0x8, R20 ;  /* 0x0000000810147825 */ /* 0x002fc800078e0014 */
[----:B------:R-:W-:Y:S02]  /*4820*/  IMAD.X R19, RZ, RZ, UR15, P0 ;  /* 0x0000000fff137e24 */ /* 0x000fe400080e06ff */
[----:B------:R-:W-:-:S07]  /*4830*/  IMAD.X R5, RZ, RZ, R5, P1 ;  /* 0x000000ffff057224 */ /* 0x000fce00008e0605 */
.L_x_672:
[----:B------:R-:W3:Y:S01]  /*4840*/  LDG.E.64 R14, desc[UR8][R20.64] ;  /* 0x00000008140e7981 */ /* 0x000ee2000c1e1b00 */
[----:B------:R-:W-:-:S05]  /*4850*/  IMAD.MOV.U32 R4, RZ, RZ, R6 ;  /* 0x000000ffff047224 */ /* 0x000fca00078e0006 */
[----:B------:R0:W5:Y:S04]  /*4860*/  LDG.E.64 R10, desc[UR8][R4.64+-0x1000] ;  /* 0xfff00008040a7981 */ /* 0x000168000c1e1b00 */
[----:B------:R0:W5:Y:S01]  /*4870*/  LDG.E.64 R6, desc[UR8][R4.64+-0x800] ;  /* 0xfff8000804067981 */ /* 0x000162000c1e1b00 */
[----:B------:R-:W-:Y:S01]  /*4880*/  BSSY.RECONVERGENT B2, `(.L_x_664) ;  /* 0x0000015000027945 */ /* 0x000fe20003800200 */
[----:B------:R-:W-:Y:S02]  /*4890*/  IMAD.MOV.U32 R26, RZ, RZ, R18 ;  /* 0x000000ffff1a7224 */ /* 0x000fe400078e0012 */
[----:B------:R-:W-:Y:S01]  /*48a0*/  IMAD.MOV.U32 R25, RZ, RZ, R19 ;  /* 0x000000ffff197224 */ /* 0x000fe200078e0013 */
[----:B---3--:R-:W-:Y:S01]  /*48b0*/  DSETP.GEU.AND P0, PT, |R8|, |R14|, PT ;  /* 0x4000000e0800722a */ /* 0x008fe20003f0e200 */
[----:B------:R-:W-:Y:S01]  /*48c0*/  MOV R12, R14 ;  /* 0x0000000e000c7202 */ /* 0x000fe20000000f00 */
[----:B------:R-:W-:-:S12]  /*48d0*/  IMAD.MOV.U32 R13, RZ, RZ, R15 ;  /* 0x000000ffff0d7224 */ /* 0x000fd800078e000f */
        /* <DEDUP_REMOVED lines=15> */
.L_x_665:
[----:B------:R-:W-:Y:S05]  /*49d0*/  BSYNC.RECONVERGENT B2 ;  /* 0x0000000000027941 */ /* 0x000fea0003800200 */
.L_x_664:
[----:B-----5:R-:W-:Y:S01]  /*49e0*/  DSETP.GEU.AND P0, PT, |R12|, |R10|, PT ;  /* 0x4000000a0c00722a */ /* 0x020fe20003f0e200 */
[----:B------:R-:W-:Y:S01]  /*49f0*/  VIADD R9, R16, 0x100 ;  /* 0x0000010010097836 */ /* 0x000fe20000000000 */
[----:B------:R-:W-:Y:S01]  /*4a00*/  BSSY.RECONVERGENT B2, `(.L_x_666) ;  /* 0x0000016000027945 */ /* 0x000fe20003800200 */
[----:B------:R-:W-:-:S03]  /*4a10*/  IMAD.MOV.U32 R8, RZ, RZ, R10 ;  /* 0x000000ffff087224 */ /* 0x000fc600078e000a */
[----:B--2---:R-:W-:Y:S01]  /*4a20*/  IADD3 R23, P1, PT, R9, R2, RZ ;  /* 0x0000000209177210 */ /* 0x004fe20007f3e0ff */
[----:B------:R-:W-:-:S04]  /*4a30*/  IMAD.MOV.U32 R9, RZ, RZ, R11 ;  /* 0x000000ffff097224 */ /* 0x000fc800078e000b */
[----:B------:R-:W-:Y:S02]  /*4a40*/  IMAD.X R24, RZ, RZ, R3, P1 ;  /* 0x000000ffff187224 */ /* 0x000fe400008e0603 */
[----:B------:R-:W-:Y:S02]  /*4a50*/  IMAD.MOV.U32 R15, RZ, RZ, R23 ;  /* 0x000000ffff0f7224 */ /* 0x000fe400078e0017 */
[----:B------:R-:W-:Y:S01]  /*4a60*/  IMAD.MOV.U32 R14, RZ, RZ, R24 ;  /* 0x000000ffff0e7224 */ /* 0x000fe200078e0018 */
        /* <DEDUP_REMOVED lines=15> */
.L_x_667:
[----:B------:R-:W-:Y:S05]  /*4b60*/  BSYNC.RECONVERGENT B2 ;  /* 0x0000000000027941 */ /* 0x000fea0003800200 */
.L_x_666:
[----:B------:R0:W5:Y:S01]  /*4b70*/  LDG.E.64 R10, desc[UR8][R4.64] ;  /* 0x00000008040a7981 */ /* 0x000162000c1e1b00 */
[----:B------:R-:W-:Y:S01]  /*4b80*/  DSETP.GEU.AND P0, PT, |R8|, |R6|, PT ;  /* 0x400000060800722a */ /* 0x000fe20003f0e200 */
[----:B------:R-:W-:Y:S01]  /*4b90*/  VIADD R13, R16, 0x200 ;  /* 0x00000200100d7836 */ /* 0x000fe20000000000 */
[----:B------:R-:W-:Y:S01]  /*4ba0*/  BSSY.RECONVERGENT B2, `(.L_x_668) ;  /* 0x0000016000027945 */ /* 0x000fe20003800200 */
[----:B------:R-:W-:-:S03]  /*4bb0*/  MOV R12, R6 ;  /* 0x00000006000c7202 */ /* 0x000fc60000000f00 */
[----:B------:R-:W-:Y:S01]  /*4bc0*/  IADD3 R24, P1, PT, R13, R2, RZ ;  /* 0x000000020d187210 */ /* 0x000fe20007f3e0ff */
[----:B------:R-:W-:-:S04]  /*4bd0*/  IMAD.MOV.U32 R13, RZ, RZ, R7 ;  /* 0x000000ffff0d7224 */ /* 0x000fc800078e0007 */
[----:B------:R-:W-:Y:S02]  /*4be0*/  IMAD.X R23, RZ, RZ, R3, P1 ;  /* 0x000000ffff177224 */ /* 0x000fe400008e0603 */
        /* <DEDUP_REMOVED lines=17> */
.L_x_669:
[----:B------:R-:W-:Y:S05]  /*4d00*/  BSYNC.RECONVERGENT B2 ;  /* 0x0000000000027941 */ /* 0x000fea0003800200 */
.L_x_668:
[----:B-----5:R-:W-:Y:S01]  /*4d10*/  DSETP.GEU.AND P0, PT, |R12|, |R10|, PT ;  /* 0x4000000a0c00722a */ /* 0x020fe20003f0e200 */
[----:B------:R-:W-:Y:S01]  /*4d20*/  VIADD R7, R16, 0x300 ;  /* 0x0000030010077836 */ /* 0x000fe20000000000 */
[----:B------:R-:W-:Y:S01]  /*4d30*/  BSSY.RECONVERGENT B2, `(.L_x_670) ;  /* 0x0000016000027945 */ /* 0x000fe20003800200 */
[----:B------:R-:W-:Y:S02]  /*4d40*/  IMAD.MOV.U32 R8, RZ, RZ, R10 ;  /* 0x000000ffff087224 */ /* 0x000fe400078e000a */
[----:B------:R-:W-:Y:S01]  /*4d50*/  IMAD.MOV.U32 R9, RZ, RZ, R11 ;  /* 0x000000ffff097224 */ /* 0x000fe200078e000b */
[----:B------:R-:W-:-:S05]  /*4d60*/  IADD3 R7, P1, PT, R7, R2, RZ ;  /* 0x0000000207077210 */ /* 0x000fca0007f3e0ff */
        /* <DEDUP_REMOVED lines=18> */
.L_x_671:
[----:B------:R-:W-:Y:S05]  /*4e90*/  BSYNC.RECONVERGENT B2 ;  /* 0x0000000000027941 */ /* 0x000fea0003800200 */
.L_x_670:
[----:B------:R-:W-:Y:S01]  /*4ea0*/  VIADD R10, R22, 0x200 ;  /* 0x00000200160a7836 */ /* 0x000fe20000000000 */
[----:B------:R-:W-:Y:S01]  /*4eb0*/  IADD3 R6, P2, PT, R4, 0x2000, RZ ;  /* 0x0000200004067810 */ /* 0x000fe20007f5e0ff */
[----:B------:R-:W-:Y:S01]  /*4ec0*/  VIADD R22, R22, 0x400 ;  /* 0x0000040016167836 */ /* 0x000fe20000000000 */
[----:B------:R-:W-:Y:S01]  /*4ed0*/  IADD3 R18, P1, PT, R18, 0x400, RZ ;  /* 0x0000040012127810 */ /* 0x000fe20007f3e0ff */
[----:B------:R-:W-:Y:S01]  /*4ee0*/  VIADD R16, R16, 0x400 ;  /* 0x0000040010107836 */ /* 0x000fe20000000000 */
[----:B------:R-:W-:Y:S01]  /*4ef0*/  ISETP.GE.AND P0, PT, R10, R17, PT ;  /* 0x000000110a00720c */ /* 0x000fe20003f06270 */
[----:B------:R-:W-:Y:S01]  /*4f00*/  IMAD.X R5, RZ, RZ, R5, P2 ;  /* 0x000000ffff057224 */ /* 0x000fe200010e0605 */
[----:B------:R-:W-:Y:S02]  /*4f10*/  IADD3 R20, P2, PT, R20, 0x2000, RZ ;  /* 0x0000200014147810 */ /* 0x000fe40007f5e0ff */
[----:B------:R-:W-:-:S03]  /*4f20*/  IADD3.X R19, PT, PT, RZ, R19, RZ, P1, !PT ;  /* 0x00000013ff137210 */ /* 0x000fc60000ffe4ff */
[----:B------:R-:W-:-:S06]  /*4f30*/  IMAD.X R21, RZ, RZ, R21, P2 ;  /* 0x000000ffff157224 */ /* 0x000fcc00010e0615 */
[----:B------:R-:W-:Y:S05]  /*4f40*/  @!P0 BRA `(.L_x_672) ;  /* 0xfffffff8003c8947 */ /* 0x000fea000383ffff */
.L_x_658:
[----:B------:R-:W-:Y:S05]  /*4f50*/  BSYNC.RECONVERGENT B1 ;  /* 0x0000000000017941 */ /* 0x000fea0003800200 */
.L_x_657:
        /* <DEDUP_REMOVED lines=32> */
.L_x_674:
[----:B------:R-:W-:Y:S05]  /*5160*/  BSYNC.RECONVERGENT B1 ;  /* 0x0000000000017941 */ /* 0x000fea0003800200 */
.L_x_673:
        /* <DEDUP_REMOVED lines=31> */
.L_x_676:
[----:B------:R-:W-:Y:S05]  /*5360*/  BSYNC.RECONVERGENT B1 ;  /* 0x0000000000017941 */ /* 0x000fea0003800200 */
.L_x_675:
        /* <DEDUP_REMOVED lines=31> */
.L_x_678:
[----:B------:R-:W-:Y:S05]  /*5560*/  BSYNC.RECONVERGENT B1 ;  /* 0x0000000000017941 */ /* 0x000fea0003800200 */
.L_x_677:
[----:B------:R-:W-:Y:S01]  /*5570*/  ISETP.GT.AND P0, PT, R10, 0x17, PT ;  /* 0x000000170a00780c */ /* 0x000fe20003f04270 */
[----:B-1----:R1:W1:Y:S01]  /*5580*/  SHFL.DOWN PT, R6, R2, 0x8, 0x1f ;  /* 0x09001f0002067f89 */ /* 0x00226200000e0000 */
[----:B------:R-:W-:Y:S01]  /*5590*/  BSSY.RECONVERGENT B1, `(.L_x_679) ;  /* 0x000001d000017945 */ /* 0x000fe20003800200 */
[----:B0-----:R-:W-:Y:S01]  /*55a0*/  IMAD.MOV.U32 R8, RZ, RZ, R11 ;  /* 0x000000ffff087224 */ /* 0x001fe200078e000b */
[----:B------:R-:W-:Y:S01]  /*55b0*/  MOV R4, R2 ;  /* 0x0000000200047202 */ /* 0x000fe20000000f00 */
[----:B--2---:R0:W2:Y:S01]  /*55c0*/  SHFL.DOWN PT, R7, R3, 0x8, 0x1f ;  /* 0x09001f0003077f89 */ /* 0x0040a200000e0000 */
[----:B------:R-:W-:Y:S02]  /*55d0*/  IMAD.MOV.U32 R9, RZ, RZ, R12 ;  /* 0x000000ffff097224 */ /* 0x000fe400078e000c */
[----:B------:R-:W-:Y:S01]  /*55e0*/  IMAD.MOV.U32 R5, RZ, RZ, R3 ;  /* 0x000000ffff057224 */ /* 0x000fe200078e0003 */
[----:B---3--:R0:W3:Y:S04]  /*55f0*/  SHFL.DOWN PT, R14, R11, 0x8, 0x1f ;  /* 0x09001f000b0e7f89 */ /* 0x0080e800000e0000 */
        /* <DEDUP_REMOVED lines=22> */
.L_x_680:
[----:B------:R-:W-:Y:S05]  /*5760*/  BSYNC.RECONVERGENT B1 ;  /* 0x0000000000017941 */ /* 0x000fea0003800200 */
.L_x_679:
        /* <DEDUP_REMOVED lines=31> */
.L_x_682:
[----:B------:R-:W-:Y:S05]  /*5960*/  BSYNC.RECONVERGENT B1 ;  /* 0x0000000000017941 */ /* 0x000fea0003800200 */
.L_x_681:
        /* <DEDUP_REMOVED lines=11> */
.L_x_684:
[----:B------:R-:W-:Y:S05]  /*5a20*/  BSYNC.RECONVERGENT B1 ;  /* 0x0000000000017941 */ /* 0x000fea0003800200 */
.L_x_683:
        /* <DEDUP_REMOVED lines=31> */
.L_x_686:
[----:B------:R-:W-:Y:S05]  /*5c20*/  BSYNC.RECONVERGENT B1 ;  /* 0x0000000000017941 */ /* 0x000fea0003800200 */
.L_x_685:
        /* <DEDUP_REMOVED lines=23> */
.L_x_688:
[----:B------:R-:W-:Y:S05]  /*5da0*/  BSYNC.RECONVERGENT B1 ;  /* 0x0000000000017941 */ /* 0x000fea0003800200 */
.L_x_687:
[----:B------:R-:W-:Y:S01]  /*5db0*/  DSETP.GEU.AND P0, PT, |R4|, |R10|, PT ;  /* 0x4000000a0400722a */ /* 0x000fe20003f0e200 */
[----:B------:R-:W-:Y:S01]  /*5dc0*/  BSSY.RECONVERGENT B1, `(.L_x_689) ;  /* 0x0000014000017945 */ /* 0x000fe20003800200 */
[----:B------:R-:W-:Y:S01]  /*5dd0*/  IMAD.MOV.U32 R2, RZ, RZ, R10 ;  /* 0x000000ffff027224 */ /* 0x000fe200078e000a */
[----:B------:R-:W-:Y:S01]  /*5de0*/  MOV R3, R11 ;  /* 0x0000000b00037202 */ /* 0x000fe20000000f00 */
        /* <DEDUP_REMOVED lines=17> */
.L_x_690:
[----:B------:R-:W-:Y:S05]  /*5f00*/  BSYNC.RECONVERGENT B1 ;  /* 0x0000000000017941 */ /* 0x000fea0003800200 */
.L_x_689:
        /* <DEDUP_REMOVED lines=23> */
.L_x_692:
[----:B------:R-:W-:Y:S05]  /*6080*/  BSYNC.RECONVERGENT B1 ;  /* 0x0000000000017941 */ /* 0x000fea0003800200 */
.L_x_691:
        /* <DEDUP_REMOVED lines=21> */
.L_x_694:
[----:B------:R-:W-:Y:S05]  /*61e0*/  BSYNC.RECONVERGENT B1 ;  /* 0x0000000000017941 */ /* 0x000fea0003800200 */
.L_x_693:
        /* <DEDUP_REMOVED lines=21> */
.L_x_696:
[----:B------:R-:W-:Y:S05]  /*6340*/  BSYNC.RECONVERGENT B1 ;  /* 0x0000000000017941 */ /* 0x000fea0003800200 */
.L_x_695:
        /* <DEDUP_REMOVED lines=20> */
.L_x_616:
[----:B------:R-:W-:Y:S05]  /*6490*/  BSYNC.RECONVERGENT B0 ;  /* 0x0000000000007941 */ /* 0x000fea0003800200 */
.L_x_583:
[----:B------:R-:W-:Y:S05]  /*64a0*/  @P1 EXIT ;  /* 0x000000000000194d */ /* 0x000fea0003800000 */
[----:B012-4-:R-:W0:Y:S02]  /*64b0*/  LDC.64 R4, c[0x0][0x390] ;  /* 0x0000e400ff047b82 */ /* 0x017e240000000a00 */
[----:B0-----:R-:W-:Y:S04]  /*64c0*/  STG.E.64 desc[UR8][R4.64], R2 ;  /* 0x0000000204007986 */ /* 0x001fe8000c101b08 */
[----:B------:R-:W-:Y:S01]  /*64d0*/  STG.E.64 desc[UR8][R4.64+0x8], R14 ;  /* 0x0000080e04007986 */ /* 0x000fe2000c101b08 */
[----:B------:R-:W-:Y:S05]  /*64e0*/  EXIT ;  /* 0x000000000000794d */ /* 0x000fea0003800000 */
.L_x_697:
        /* <DEDUP_REMOVED lines=9> */
.L_x_739:


//--------------------- .text._Z6kernelPdii       --------------------------
	.section	.text._Z6kernelPdii,"ax",@progbits
	.align	128
        .global         _Z6kernelPdii
        .type           _Z6kernelPdii,@function
        .size           _Z6kernelPdii,(.L_x_740 - _Z6kernelPdii)
        .other          _Z6kernelPdii,@"STO_CUDA_ENTRY STV_DEFAULT"
_Z6kernelPdii:
.text._Z6kernelPdii:
[----:B------:R-:W-:Y:S01]  /*0000*/  LDC R1, c[0x0][0x37c] ;  /* 0x0000df00ff017b82 */ /* 0x000fe20000000800 */
[----:B------:R-:W0:Y:S07]  /*0010*/  S2R R0, SR_CTAID.X ;  /* 0x0000000000007919 */ /* 0x000e2e0000002500 */
[----:B------:R-:W1:Y:S01]  /*0020*/  LDC.64 R6, c[0x0][0x388] ;  /* 0x0000e200ff067b82 */ /* 0x000e620000000a00 */
[----:B------:R-:W0:Y:S01]  /*0030*/  LDCU UR4, c[0x0][0x360] ;  /* 0x00006c00ff0477ac */ /* 0x000e220008000800 */
[----:B------:R-:W0:Y:S01]  /*0040*/  S2R R3, SR_TID.X ;  /* 0x0000000000037919 */ /* 0x000e220000002100 */
[----:B------:R-:W2:Y:S01]  /*0050*/  LDCU UR5, c[0x0][0x364] ;  /* 0x00006c80ff0577ac */ /* 0x000ea20008000800 */
[----:B------:R-:W3:Y:S01]  /*0060*/  LDCU UR7, c[0x0][0x374] ;  /* 0x00006e80ff0777ac */ /* 0x000ee20008000800 */
[----:B0-----:R-:W-:-:S05]  /*0070*/  IMAD R0, R0, UR4, R3 ;  /* 0x0000000400007c24 */ /* 0x001fca000f8e0203 */
[----:B-1----:R-:W-:-:S04]  /*0080*/  IADD3.X R25, PT, PT, R0, R7, RZ, PT, !PT ;  /* 0x0000000700197210 */ /* 0x002fc80003ffe4ff */
[----:B------:R-:W-:-:S13]  /*0090*/  ISETP.GE.AND P0, PT, R25, R6, PT ;  /* 0x000000061900720c */ /* 0x000fda0003f06270 */
[----:B--23--:R-:W-:Y:S05]  /*00a0*/  @P0 EXIT ;  /* 0x000000000000094d */ /* 0x00cfea0003800000 */
[----:B------:R-:W0:Y:S01]  /*00b0*/  S2R R9, SR_CTAID.Y ;  /* 0x0000000000097919 */ /* 0x000e220000002600 */
[----:B------:R-:W-:Y:S01]  /*00c0*/  UIMAD UR6, UR5, UR7, URZ ;  /* 0x00000007050672a4 */ /* 0x000fe2000f8e02ff */
[----:B------:R-:W1:Y:S01]  /*00d0*/  LDC.64 R12, c[0x0][0x380] ;  /* 0x0000e000ff0c7b82 */ /* 0x000e620000000a00 */
[----:B------:R-:W2:Y:S01]  /*00e0*/  LDCU.64 UR8, c[0x0][0x358] ;  /* 0x00006b00ff0877ac */ /* 0x000ea20008000a00 */
[----:B------:R-:W3:Y:S03]  /*00f0*/  S2R R0, SR_TID.Y ;  /* 0x0000000000007919 */ /* 0x000ee60000002200 */
[----:B------:R-:W-:Y:S01]  /*0100*/  IMAD R11, RZ, RZ, -UR6 ;  /* 0x80000006ff0b7e24 */ /* 0x000fe2000f8e02ff */
[----:B------:R-:W-:Y:S02]  /*0110*/  ISETP.NE.U32.AND P3, PT, RZ, UR6, PT ;  /* 0x00000006ff007c0c */ /* 0x000fe4000bf65070 */
[----:B------:R-:W4:Y:S08]  /*0120*/  I2F.U32.RP R4, UR6 ;  /* 0x0000000600047d06 */ /* 0x000f300008209000 */
[----:B----4-:R-:W4:Y:S01]  /*0130*/  MUFU.RCP R4, R4 ;  /* 0x0000000400047308 */ /* 0x010f220000001000 */
[----:B0-----:R-:W-:-:S02]  /*0140*/  IADD3 R3, PT, PT, R9, UR7, RZ ;  /* 0x0000000709037c10 */ /* 0x001fc4000fffe0ff */
[----:B---3--:R-:W-:-:S03]  /*0150*/  IADD3 R0, PT, PT, R0, R7, RZ ;  /* 0x0000000700007210 */ /* 0x008fc60007ffe0ff */
[----:B------:R-:W-:-:S05]  /*0160*/  IMAD R3, R3, UR5, RZ ;  /* 0x0000000503037c24 */ /* 0x000fca000f8e02ff */
[----:B------:R-:W-:Y:S02]  /*0170*/  IADD3 R5, PT, PT, R0, 0x1, R3 ;  /* 0x0000000100057810 */ /* 0x000fe40007ffe003 */
[----:B----4-:R-:W-:Y:S02]  /*0180*/  IADD3 R8, PT, PT, R4, 0xffffffe, RZ ;  /* 0x0ffffffe04087810 */ /* 0x010fe40007ffe0ff */
[----:B------:R-:W-:Y:S02]  /*0190*/  LOP3.LUT R2, RZ, R3, RZ, 0x33, !PT ;  /* 0x00000003ff027212 */ /* 0x000fe400078e33ff */
[----:B------:R-:W-:Y:S01]  /*01a0*/  VIMNMX R5, PT, PT, R5, R6, !PT ;  /* 0x0000000605057248 */ /* 0x000fe20007fe0100 */
[----:B------:R-:W0:Y:S03]  /*01b0*/  F2I.FTZ.U32.TRUNC.NTZ R3, R8 ;  /* 0x0000000800037305 */ /* 0x000e26000021f000 */
[----:B------:R-:W-:Y:S01]  /*01c0*/  IADD3 R5, PT, PT, -R0, R5, R2 ;  /* 0x0000000500057210 */ /* 0x000fe20007ffe102 */
[----:B------:R-:W-:-:S03]  /*01d0*/  HFMA2 R2, -RZ, RZ, 0, 0 ;  /* 0x00000000ff027431 */ /* 0x000fc600000001ff */
[C---:B------:R-:W-:Y:S02]  /*01e0*/  ISETP.NE.AND P0, PT, R5.reuse, RZ, PT ;  /* 0x000000ff0500720c */ /* 0x040fe40003f05270 */
[----:B------:R-:W-:Y:S01]  /*01f0*/  IADD3 R4, PT, PT, R5, -0x1, RZ ;  /* 0xffffffff05047810 */ /* 0x000fe20007ffe0ff */
[----:B0-----:R-:W-:-:S04]  /*0200*/  IMAD R11, R11, R3, RZ ;  /* 0x000000030b0b7224 */ /* 0x001fc800078e02ff */
[----:B------:R-:W-:-:S06]  /*0210*/  IMAD.HI.U32 R3, R3, R11, R2 ;  /* 0x0000000b03037227 */ /* 0x000fcc00078e0002 */
[----:B------:R-:W-:Y:S02]  /*0220*/  @!P0 IADD3 R4, PT, PT, R5, RZ, RZ ;  /* 0x000000ff05048210 */ /* 0x000fe40007ffe0ff */
[----:B------:R-:W-:-:S03]  /*0230*/  SEL R5, RZ, 0x1, !P0 ;  /* 0x00000001ff057807 */ /* 0x000fc60004000000 */
[----:B------:R-:W-:-:S04]  /*0240*/  IMAD.HI.U32 R10, R3, R4, RZ ;  /* 0x00000004030a7227 */ /* 0x000fc800078e00ff */
[----:B------:R-:W-:-:S04]  /*0250*/  IMAD.MOV R3, RZ, RZ, -R10 ;  /* 0x000000ffff037224 */ /* 0x000fc800078e0a0a */
[----:B------:R-:W-:Y:S02]  /*0260*/  IMAD R4, R3, UR6, R4 ;  /* 0x0000000603047c24 */ /* 0x000fe4000f8e0204 */
[----:B------:R-:W-:Y:S01]  /*0270*/  IMAD R3, R9, UR5, R0 ;  /* 0x0000000509037c24 */ /* 0x000fe2000f8e0200 */
[----:B------:R-:W0:Y:S02]  /*0280*/  LDCU UR5, c[0x0][0x370] ;  /* 0x00006e00ff0577ac */ /* 0x000e240008000800 */
[----:B------:R-:W-:Y:S01]  /*0290*/  ISETP.GE.U32.AND P1, PT, R4, UR6, PT ;  /* 0x0000000604007c0c */ /* 0x000fe2000bf26070 */
[C---:B------:R-:W-:Y:S01]  /*02a0*/  IMAD R2, R3.reuse, R6, R6 ;  /* 0x0000000603027224 */ /* 0x040fe200078e0206 */
[----:B------:R-:W-:-:S04]  /*02b0*/  IADD3 R0, PT, PT, R3, 0x1, RZ ;  /* 0x0000000103007810 */ /* 0x000fc80007ffe0ff */
[----:B------:R-:W-:Y:S01]  /*02c0*/  IADD3 R11, PT, PT, R2, R7, RZ ;  /* 0x00000007020b7210 */ /* 0x000fe20007ffe0ff */
[----:B------:R-:W-:-:S04]  /*02d0*/  VIADD R3, R0, UR6 ;  /* 0x0000000600037c36 */ /* 0x000fc80008000000 */
[----:B------:R-:W-:Y:S02]  /*02e0*/  IMAD R9, R3, R6, R7 ;  /* 0x0000000603097224 */ /* 0x000fe400078e0207 */
[----:B------:R-:W-:Y:S02]  /*02f0*/  @P1 IADD3 R4, PT, PT, R4, -UR6, RZ ;  /* 0x8000000604041c10 */ /* 0x000fe4000fffe0ff */
[----:B------:R-:W-:Y:S01]  /*0300*/  @P1 IADD3 R10, PT, PT, R10, 0x1, RZ ;  /* 0x000000010a0a1810 */ /* 0x000fe20007ffe0ff */
[----:B-1----:R-:W-:Y:S01]  /*0310*/  IMAD.WIDE R8, R9, 0x8, R12 ;  /* 0x0000000809087825 */ /* 0x002fe200078e020c */
[----:B------:R-:W-:Y:S01]  /*0320*/  ISETP.GE.U32.AND P2, PT, R4, UR6, PT ;  /* 0x0000000604007c0c */ /* 0x000fe2000bf46070 */
[----:B0-----:R-:W-:Y:S01]  /*0330*/  UIMAD UR4, UR4, UR5, URZ ;  /* 0x00000005040472a4 */ /* 0x001fe2000f8e02ff */
[----:B------:R-:W-:-:S05]  /*0340*/  IADD3 R4, PT, PT, R3, UR6, RZ ;  /* 0x0000000603047c10 */ /* 0x000fca000fffe0ff */
[----:B------:R-:W-:-:S04]  /*0350*/  IMAD R7, R4, R6, R7 ;  /* 0x0000000604077224 */ /* 0x000fc800078e0207 */
[----:B------:R-:W-:Y:S02]  /*0360*/  IMAD.WIDE R6, R7, 0x8, R12 ;  /* 0x0000000807067825 */ /* 0x000fe400078e020c */
[----:B------:R-:W-:Y:S02]  /*0370*/  @P2 IADD3 R10, PT, PT, R10, 0x1, RZ ;  /* 0x000000010a0a2810 */ /* 0x000fe40007ffe0ff */
[----:B------:R-:W-:-:S04]  /*0380*/  @!P3 LOP3.LUT R10, RZ, UR6, RZ, 0x33, !PT ;  /* 0x00000006ff0abc12 */ /* 0x000fc8000f8e33ff */
[----:B------:R-:W-:Y:S01]  /*0390*/  IADD3 R5, PT, PT, R5, R10, RZ ;  /* 0x0000000a05057210 */ /* 0x000fe20007ffe0ff */
[----:B--2---:R-:W-:-:S07]  /*03a0*/  IMAD.WIDE R10, R11, 0x8, R12 ;  /* 0x000000080b0a7825 */ /* 0x004fce00078e020c */
.L_x_703:
[----:B0-----:R-:W0:Y:S01]  /*03b0*/  LDC R24, c[0x0][0x388] ;  /* 0x0000e200ff187b82 */ /* 0x001e220000000800 */
[----:B------:R-:W-:Y:S01]  /*03c0*/  BSSY.RECONVERGENT B0, `(.L_x_698) ;  /* 0x0000055000007945 */ /* 0x000fe20003800200 */
[----:B0-----:R-:W-:-:S13]  /*03d0*/  ISETP.GE.AND P0, PT, R0, R24, PT ;  /* 0x000000180000720c */ /* 0x001fda0003f06270 */
[----:B-12---:R-:W-:Y:S05]  /*03e0*/  @P0 BRA `(.L_x_699) ;  /* 0x0000000400480947 */ /* 0x006fea0003800000 */
[----:B------:R-:W0:Y:S01]  /*03f0*/  LDC R27, c[0x0][0x38c] ;  /* 0x0000e300ff1b7b82 */ /* 0x000e220000000800 */
[----:B------:R-:W-:Y:S01]  /*0400*/  LOP3.LUT R26, R5, 0x3, RZ, 0xc0, !PT ;  /* 0x00000003051a7812 */ /* 0x000fe200078ec0ff */
[----:B------:R-:W-:Y:S01]  /*0410*/  BSSY.RECONVERGENT B1, `(.L_x_700) ;  /* 0x0000023000017945 */ /* 0x000fe20003800200 */
[----:B------:R-:W-:Y:S02]  /*0420*/  IMAD.MOV.U32 R23, RZ, RZ, R0 ;  /* 0x000000ffff177224 */ /* 0x000fe400078e0000 */
[----:B------:R-:W-:-:S03]  /*0430*/  ISETP.NE.AND P0, PT, R26, 0x3, PT ;  /* 0x000000031a00780c */ /* 0x000fc60003f05270 */
[----:B------:R-:W1:Y:S01]  /*0440*/  LDC.64 R12, c[0x0][0x380] ;  /* 0x0000e000ff0c7b82 */ /* 0x000e620000000a00 */
[----:B0-----:R-:W-:-:S04]  /*0450*/  IMAD R15, R27, R24, R25 ;  /* 0x000000181b0f7224 */ /* 0x001fc800078e0219 */
[----:B-1----:R-:W-:-:S05]  /*0460*/  IMAD.WIDE R14, R15, 0x8, R12 ;  /* 0x000000080f0e7825 */ /* 0x002fca00078e020c */
[----:B------:R-:W-:Y:S05]  /*0470*/  @!P0 BRA `(.L_x_701) ;  /* 0x0000000000708947 */ /* 0x000fea0003800000 */
[----:B------:R-:W-:Y:S01]  /*0480*/  IADD3 R19, PT, PT, R2, R25, RZ ;  /* 0x0000001902137210 */ /* 0x000fe20007ffe0ff */
[----:B------:R-:W2:Y:S04]  /*0490*/  LDG.E.64 R22, desc[UR8][R14.64] ;  /* 0x000000080e167981 */ /* 0x000ea8000c1e1b00 */
[----:B------:R-:W-:Y:S01]  /*04a0*/  IMAD.WIDE R18, R19, 0x8, R12 ;  /* 0x0000000813127825 */ /* 0x000fe200078e020c */
[----:B------:R-:W2:Y:S04]  /*04b0*/  LDG.E.64 R20, desc[UR8][R10.64] ;  /* 0x000000080a147981 */ /* 0x000ea8000c1e1b00 */
[----:B------:R-:W2:Y:S01]  /*04c0*/  LDG.E.64 R16, desc[UR8][R18.64] ;  /* 0x0000000812107981 */ /* 0x000ea2000c1e1b00 */
[----:B------:R-:W-:Y:S01]  /*04d0*/  ISETP.NE.AND P0, PT, R26, RZ, PT ;  /* 0x000000ff1a00720c */ /* 0x000fe20003f05270 */
[----:B--2---:R-:W-:-:S07]  /*04e0*/  DFMA R16, -R22, R20, R16 ;  /* 0x000000141610722b */ /* 0x004fce0000000110 */
[----:B------:R0:W-:Y:S01]  /*04f0*/  STG.E.64 desc[UR8][R18.64], R16 ;  /* 0x0000001012007986 */ /* 0x0001e2000c101b08 */
[----:B------:R-:W-:-:S04]  /*0500*/  MOV R23, R3 ;  /* 0x0000000300177202 */ /* 0x000fc80000000f00 */
[----:B------:R-:W-:Y:S05]  /*0510*/  @!P0 BRA `(.L_x_701) ;  /* 0x0000000000488947 */ /* 0x000fea0003800000 */
[----:B0-----:R-:W-:Y:S01]  /*0520*/  IMAD R17, R3, R24, R25 ;  /* 0x0000001803117224 */ /* 0x001fe200078e0219 */
[----:B------:R-:W2:Y:S01]  /*0530*/  LDG.E.64 R22, desc[UR8][R14.64] ;  /* 0x000000080e167981 */ /* 0x000ea2000c1e1b00 */
[----:B------:R-:W-:Y:S02]  /*0540*/  ISETP.NE.AND P0, PT, R26, 0x1, PT ;  /* 0x000000011a00780c */ /* 0x000fe40003f05270 */
[----:B------:R-:W-:Y:S01]  /*0550*/  IMAD.WIDE R16, R17, 0x8, R12 ;  /* 0x0000000811107825 */ /* 0x000fe200078e020c */
[----:B------:R-:W2:Y:S04]  /*0560*/  LDG.E.64 R20, desc[UR8][R8.64] ;  /* 0x0000000808147981 */ /* 0x000ea8000c1e1b00 */
[----:B------:R-:W2:Y:S02]  /*0570*/  LDG.E.64 R18, desc[UR8][R16.64] ;  /* 0x0000000810127981 */ /* 0x000ea4000c1e1b00 */
[----:B--2---:R-:W-:-:S07]  /*0580*/  DFMA R18, -R22, R20, R18 ;  /* 0x000000141612722b */ /* 0x004fce0000000112 */
[----:B------:R1:W-:Y:S01]  /*0590*/  STG.E.64 desc[UR8][R16.64], R18 ;  /* 0x0000001210007986 */ /* 0x0003e2000c101b08 */
[----:B------:R-:W-:Y:S01]  /*05a0*/  MOV R23, R4 ;  /* 0x0000000400177202 */ /* 0x000fe20000000f00 */
[----:B------:R-:W-:Y:S06]  /*05b0*/  @!P0 BRA `(.L_x_701) ;  /* 0x0000000000208947 */ /* 0x000fec0003800000 */
[----:B-1----:R-:W-:Y:S01]  /*05c0*/  IMAD R19, R4, R24, R25 ;  /* 0x0000001804137224 */ /* 0x002fe200078e0219 */
[----:B------:R-:W2:Y:S03]  /*05d0*/  LDG.E.64 R22, desc[UR8][R14.64] ;  /* 0x000000080e167981 */ /* 0x000ea6000c1e1b00 */
[----:B------:R-:W-:Y:S01]  /*05e0*/  IMAD.WIDE R18, R19, 0x8, R12 ;  /* 0x0000000813127825 */ /* 0x000fe200078e020c */
[----:B------:R-:W2:Y:S04]  /*05f0*/  LDG.E.64 R20, desc[UR8][R6.64] ;  /* 0x0000000806147981 */ /* 0x000ea8000c1e1b00 */
[----:B------:R-:W2:Y:S02]  /*0600*/  LDG.E.64 R16, desc[UR8][R18.64] ;  /* 0x0000000812107981 */ /* 0x000ea4000c1e1b00 */
[----:B--2---:R-:W-:-:S07]  /*0610*/  DFMA R16, -R22, R20, R16 ;  /* 0x000000141610722b */ /* 0x004fce0000000110 */
[----:B------:R2:W-:Y:S01]  /*0620*/  STG.E.64 desc[UR8][R18.64], R16 ;  /* 0x0000001012007986 */ /* 0x0005e2000c101b08 */
[----:B------:R-:W-:-:S07]  /*0630*/  IADD3 R23, PT, PT, R4, UR6, RZ ;  /* 0x0000000604177c10 */ /* 0x000fce000fffe0ff */
.L_x_701:
[----:B------:R-:W-:Y:S05]  /*0640*/  BSYNC.RECONVERGENT B1 ;  /* 0x0000000000017941 */ /* 0x000fea0003800200 */
.L_x_700:
[----:B------:R-:W-:-:S13]  /*0650*/  ISETP.GE.U32.AND P0, PT, R5, 0x3, PT ;  /* 0x000000030500780c */ /* 0x000fda0003f06070 */
[----:B------:R-:W-:Y:S05]  /*0660*/  @!P0 BRA `(.L_x_699) ;  /* 0x0000000000a88947 */ /* 0x000fea0003800000 */
.L_x_702:
[CC--:B------:R-:W-:Y:S02]  /*0670*/  IMAD R21, R23.reuse, R24.reuse, R27 ;  /* 0x0000001817157224 */ /* 0x0c0fe400078e021b */
[----:B------:R-:W-:Y:S02]  /*0680*/  IMAD R29, R23, R24, R25 ;  /* 0x00000018171d7224 */ /* 0x000fe400078e0219 */
[----:B------:R-:W-:-:S04]  /*0690*/  IMAD.WIDE R20, R21, 0x8, R12 ;  /* 0x0000000815147825 */ /* 0x000fc800078e020c */
[----:B------:R-:W-:Y:S01]  /*06a0*/  IMAD.WIDE R28, R29, 0x8, R12 ;  /* 0x000000081d1c7825 */ /* 0x000fe200078e020c */
[----:B012---:R-:W2:Y:S04]  /*06b0*/  LDG.E.64 R18, desc[UR8][R20.64] ;  /* 0x0000000814127981 */ /* 0x007ea8000c1e1b00 */
[----:B------:R-:W2:Y:S04]  /*06c0*/  LDG.E.64 R16, desc[UR8][R28.64] ;  /* 0x000000081c107981 */ /* 0x000ea8000c1e1b00 */
[----:B------:R-:W2:Y:S01]  /*06d0*/  LDG.E.64 R20, desc[UR8][R14.64] ;  /* 0x000000080e147981 */ /* 0x000ea2000c1e1b00 */
[----:B------:R-:W-:-:S04]  /*06e0*/  VIADD R26, R23, UR6 ;  /* 0x00000006171a7c36 */ /* 0x000fc80008000000 */
[----:B------:R-:W-:-:S04]  /*06f0*/  IMAD R23, R26, R24, R25 ;  /* 0x000000181a177224 */ /* 0x000fc800078e0219 */
[----:B------:R-:W-:Y:S01]  /*0700*/  IMAD.WIDE R22, R23, 0x8, R12 ;  /* 0x0000000817167825 */ /* 0x000fe200078e020c */
[----:B--2---:R-:W-:-:S03]  /*0710*/  DFMA R16, -R20, R18, R16 ;  /* 0x000000121410722b */ /* 0x004fc60000000110 */
[----:B------:R-:W-:-:S04]  /*0720*/  IMAD R19, R26, R24, R27 ;  /* 0x000000181a137224 */ /* 0x000fc800078e021b */
[----:B------:R-:W-:Y:S01]  /*0730*/  IMAD.WIDE R18, R19, 0x8, R12 ;  /* 0x0000000813127825 */ /* 0x000fe200078e020c */
[----:B------:R0:W-:Y:S04]  /*0740*/  STG.E.64 desc[UR8][R28.64], R16 ;  /* 0x000000101c007986 */ /* 0x0001e8000c101b08 */
[----:B------:R-:W2:Y:S04]  /*0750*/  LDG.E.64 R20, desc[UR8][R14.64] ;  /* 0x000000080e147981 */ /* 0x000ea8000c1e1b00 */
[----:B------:R-:W2:Y:S04]  /*0760*/  LDG.E.64 R18, desc[UR8][R18.64] ;  /* 0x0000000812127981 */ /* 0x000ea8000c1e1b00 */
[----:B0-----:R-:W2:Y:S01]  /*0770*/  LDG.E.64 R16, desc[UR8][R22.64] ;  /* 0x0000000816107981 */ /* 0x001ea2000c1e1b00 */
[----:B------:R-:W-:-:S05]  /*0780*/  IADD3 R26, PT, PT, R26, UR6, RZ ;  /* 0x000000061a1a7c10 */ /* 0x000fca000fffe0ff */
[----:B------:R-:W-:-:S04]  /*0790*/  IMAD R29, R26, R24, R25 ;  /* 0x000000181a1d7224 */ /* 0x000fc800078e0219 */
[----:B------:R-:W-:Y:S01]  /*07a0*/  IMAD.WIDE R28, R29, 0x8, R12 ;  /* 0x000000081d1c7825 */ /* 0x000fe200078e020c */
[----:B--2---:R-:W-:-:S03]  /*07b0*/  DFMA R18, -R20, R18, R16 ;  /* 0x000000121412722b */ /* 0x004fc60000000110 */
[----:B------:R-:W-:-:S04]  /*07c0*/  IMAD R21, R26, R24, R27 ;  /* 0x000000181a157224 */ /* 0x000fc800078e021b */
[----:B------:R-:W-:Y:S01]  /*07d0*/  IMAD.WIDE R20, R21, 0x8, R12 ;  /* 0x0000000815147825 */ /* 0x000fe200078e020c */
[----:B------:R0:W-:Y:S04]  /*07e0*/  STG.E.64 desc[UR8][R22.64], R18 ;  /* 0x0000001216007986 */ /* 0x0001e8000c101b08 */
[----:B------:R-:W2:Y:S04]  /*07f0*/  LDG.E.64 R16, desc[UR8][R28.64] ;  /* 0x000000081c107981 */ /* 0x000ea8000c1e1b00 */
[----:B0-----:R-:W2:Y:S04]  /*0800*/  LDG.E.64 R18, desc[UR8][R20.64] ;  /* 0x0000000814127981 */ /* 0x001ea8000c1e1b00 */
[----:B------:R-:W2:Y:S01]  /*0810*/  LDG.E.64 R20, desc[UR8][R14.64] ;  /* 0x000000080e147981 */ /* 0x000ea2000c1e1b00 */
[----:B------:R-:W-:-:S05]  /*0820*/  IADD3 R26, PT, PT, R26, UR6, RZ ;  /* 0x000000061a1a7c10 */ /* 0x000fca000fffe0ff */
[CC--:B------:R-:W-:Y:S01]  /*0830*/  IMAD R23, R26.reuse, R24.reuse, R25 ;  /* 0x000000181a177224 */ /* 0x0c0fe200078e0219 */
[----:B--2---:R-:W-:Y:S01]  /*0840*/  DFMA R16, -R20, R18, R16 ;  /* 0x000000121410722b */ /* 0x004fe20000000110 */
[----:B------:R-:W-:-:S04]  /*0850*/  IMAD R21, R26, R24, R27 ;  /* 0x000000181a157224 */ /* 0x000fc800078e021b */
[--C-:B------:R-:W-:Y:S02]  /*0860*/  IMAD.WIDE R18, R21, 0x8, R12.reuse ;  /* 0x0000000815127825 */ /* 0x100fe400078e020c */
[----:B------:R0:W-:Y:S04]  /*0870*/  STG.E.64 desc[UR8][R28.64], R16 ;  /* 0x000000101c007986 */ /* 0x0001e8000c101b08 */
[----:B------:R-:W2:Y:S04]  /*0880*/  LDG.E.64 R20, desc[UR8][R14.64] ;  /* 0x000000080e147981 */ /* 0x000ea8000c1e1b00 */
[----:B------:R-:W2:Y:S01]  /*0890*/  LDG.E.64 R18, desc[UR8][R18.64] ;  /* 0x0000000812127981 */ /* 0x000ea2000c1e1b00 */
[----:B0-----:R-:W-:-:S05]  /*08a0*/  IMAD.WIDE R16, R23, 0x8, R12 ;  /* 0x0000000817107825 */ /* 0x001fca00078e020c */
[----:B------:R-:W2:Y:S02]  /*08b0*/  LDG.E.64 R22, desc[UR8][R16.64] ;  /* 0x0000000810167981 */ /* 0x000ea4000c1e1b00 */
[----:B--2---:R-:W-:Y:S01]  /*08c0*/  DFMA R18, -R20, R18, R22 ;  /* 0x000000121412722b */ /* 0x004fe20000000116 */
[----:B------:R-:W-:-:S06]  /*08d0*/  IADD3 R23, PT, PT, R26, UR6, RZ ;  /* 0x000000061a177c10 */ /* 0x000fcc000fffe0ff */
[----:B------:R3:W-:Y:S01]  /*08e0*/  STG.E.64 desc[UR8][R16.64], R18 ;  /* 0x0000001210007986 */ /* 0x0007e2000c101b08 */
[----:B------:R-:W-:-:S13]  /*08f0*/  ISETP.GE.AND P0, PT, R23, R24, PT ;  /* 0x000000181700720c */ /* 0x000fda0003f06270 */
[----:B---3--:R-:W-:Y:S05]  /*0900*/  @!P0 BRA `(.L_x_702) ;  /* 0xfffffffc00588947 */ /* 0x008fea000383ffff */
.L_x_699:
[----:B------:R-:W-:Y:S05]  /*0910*/  BSYNC.RECONVERGENT B0 ;  /* 0x0000000000007941 */ /* 0x000fea0003800200 */
.L_x_698:
[----:B------:R-:W-:-:S04]  /*0920*/  IADD3 R25, PT, PT, R25, UR4, RZ ;  /* 0x0000000419197c10 */ /* 0x000fc8000fffe0ff */
[----:B------:R-:W-:-:S13]  /*0930*/  ISETP.GE.AND P0, PT, R25, R24, PT ;  /* 0x000000181900720c */ /* 0x000fda0003f06270 */
[----:B------:R-:W-:Y:S05]  /*0940*/  @!P0 BRA `(.L_x_703) ;  /* 0xfffffff800988947 */ /* 0x000fea000383ffff */
[----:B------:R-:W-:Y:S05]  /*0950*/  EXIT ;  /* 0x000000000000794d */ /* 0x000fea0003800000 */
.L_x_704:
        /* <DEDUP_REMOVED lines=10> */
.L_x_740:


//--------------------- .text._Z9swap_rowsPdiii   --------------------------
	.section	.text._Z9swap_rowsPdiii,"ax",@progbits
	.align	128
        .global         _Z9swap_rowsPdiii
        .type           _Z9swap_rowsPdiii,@function
        .size           _Z9swap_rowsPdiii,(.L_x_741 - _Z9swap_rowsPdiii)
        .other          _Z9swap_rowsPdiii,@"STO_CUDA_ENTRY STV_DEFAULT"
_Z9swap_rowsPdiii:
.text._Z9swap_rowsPdiii:
[----:B------:R-:W-:Y:S01]  /*0000*/  LDC R1, c[0x0][0x37c] ;  /* 0x0000df00ff017b82 */ /* 0x000fe20000000800 */
[----:B------:R-:W0:Y:S07]  /*0010*/  S2R R0, SR_CTAID.X ;  /* 0x0000000000007919 */ /* 0x000e2e0000002500 */
[----:B------:R-:W1:Y:S01]  /*0020*/  LDC.64 R2, c[0x0][0x388] ;  /* 0x0000e200ff027b82 */ /* 0x000e620000000a00 */
[----:B------:R-:W0:Y:S01]  /*0030*/  LDCU UR4, c[0x0][0x360] ;  /* 0x00006c00ff0477ac */ /* 0x000e220008000800 */
[----:B------:R-:W0:Y:S01]  /*0040*/  S2R R5, SR_TID.X ;  /* 0x0000000000057919 */ /* 0x000e220000002100 */
[----:B------:R-:W2:Y:S01]  /*0050*/  LDCU UR5, c[0x0][0x370] ;  /* 0x00006e00ff0577ac */ /* 0x000ea20008000800 */
[----:B0-----:R-:W-:Y:S01]  /*0060*/  IMAD R0, R0, UR4, R5 ;  /* 0x0000000400007c24 */ /* 0x001fe2000f8e0205 */
[----:B--2---:R-:W-:-:S04]  /*0070*/  UIMAD UR4, UR4, UR5, URZ ;  /* 0x00000005040472a4 */ /* 0x004fc8000f8e02ff */
[----:B-1----:R-:W-:-:S04]  /*0080*/  IADD3 R7, PT, PT, R0, R3, RZ ;  /* 0x0000000300077210 */ /* 0x002fc80007ffe0ff */
[----:B------:R-:W-:-:S13]  /*0090*/  ISETP.GE.AND P0, PT, R7, R2, PT ;  /* 0x000000020700720c */ /* 0x000fda0003f06270 */
[----:B------:R-:W-:Y:S05]  /*00a0*/  @P0 EXIT ;  /* 0x000000000000094d */ /* 0x000fea0003800000 */
[----:B------:R-:W0:Y:S01]  /*00b0*/  I2F.U32.RP R8, UR4 ;  /* 0x0000000400087d06 */ /* 0x000e220008209000 */
[----:B------:R-:W-:Y:S01]  /*00c0*/  IADD3 R9, PT, PT, R7, UR4, RZ ;  /* 0x0000000407097c10 */ /* 0x000fe2000fffe0ff */
[----:B------:R-:W1:Y:S01]  /*00d0*/  LDCU UR8, c[0x0][0x390] ;  /* 0x00007200ff0877ac */ /* 0x000e620008000800 */
[----:B------:R-:W-:Y:S01]  /*00e0*/  IADD3 R11, PT, PT, RZ, -UR4, RZ ;  /* 0x80000004ff0b7c10 */ /* 0x000fe2000fffe0ff */
[----:B------:R-:W-:Y:S01]  /*00f0*/  BSSY.RECONVERGENT B0, `(.L_x_705) ;  /* 0x000002f000007945 */ /* 0x000fe20003800200 */
[CC--:B------:R-:W-:Y:S01]  /*0100*/  ISETP.GE.AND P0, PT, R9.reuse, R2.reuse, PT ;  /* 0x000000020900720c */ /* 0x0c0fe20003f06270 */
[----:B------:R-:W2:Y:S01]  /*0110*/  LDCU.64 UR6, c[0x0][0x358] ;  /* 0x00006b00ff0677ac */ /* 0x000ea20008000a00 */
[----:B------:R-:W-:Y:S02]  /*0120*/  VIMNMX R0, PT, PT, R9, R2, !PT ;  /* 0x0000000209007248 */ /* 0x000fe40007fe0100 */
[----:B------:R-:W-:Y:S02]  /*0130*/  SEL R6, RZ, 0x1, P0 ;  /* 0x00000001ff067807 */ /* 0x000fe40000000000 */
[----:B------:R-:W-:-:S02]  /*0140*/  ISETP.NE.U32.AND P2, PT, RZ, UR4, PT ;  /* 0x00000004ff007c0c */ /* 0x000fc4000bf45070 */
[----:B------:R-:W-:Y:S01]  /*0150*/  IADD3 R0, PT, PT, R0, -R9, -R6 ;  /* 0x8000000900007210 */ /* 0x000fe20007ffe806 */
[----:B0-----:R-:W0:Y:S02]  /*0160*/  MUFU.RCP R8, R8 ;  /* 0x0000000800087308 */ /* 0x001e240000001000 */
[----:B0-----:R-:W-:-:S06]  /*0170*/  IADD3 R4, PT, PT, R8, 0xffffffe, RZ ;  /* 0x0ffffffe08047810 */ /* 0x001fcc0007ffe0ff */
[----:B------:R0:W3:Y:S02]  /*0180*/  F2I.FTZ.U32.TRUNC.NTZ R5, R4 ;  /* 0x0000000400057305 */ /* 0x0000e4000021f000 */
[----:B0-----:R-:W-:Y:S02]  /*0190*/  HFMA2 R4, -RZ, RZ, 0, 0 ;  /* 0x00000000ff047431 */ /* 0x001fe400000001ff */
[----:B---3--:R-:W-:-:S04]  /*01a0*/  IMAD R11, R11, R5, RZ ;  /* 0x000000050b0b7224 */ /* 0x008fc800078e02ff */
[----:B------:R-:W-:-:S06]  /*01b0*/  IMAD.HI.U32 R5, R5, R11, R4 ;  /* 0x0000000b05057227 */ /* 0x000fcc00078e0004 */
[----:B------:R-:W-:-:S04]  /*01c0*/  IMAD.HI.U32 R9, R5, R0, RZ ;  /* 0x0000000005097227 */ /* 0x000fc800078e00ff */
[----:B------:R-:W-:-:S04]  /*01d0*/  IMAD.MOV R5, RZ, RZ, -R9 ;  /* 0x000000ffff057224 */ /* 0x000fc800078e0a09 */
[----:B------:R-:W-:Y:S02]  /*01e0*/  IMAD R0, R5, UR4, R0 ;  /* 0x0000000405007c24 */ /* 0x000fe4000f8e0200 */
[----:B------:R-:W0:Y:S03]  /*01f0*/  LDC.64 R4, c[0x0][0x380] ;  /* 0x0000e000ff047b82 */ /* 0x000e260000000a00 */
[----:B------:R-:W-:-:S13]  /*0200*/  ISETP.GE.U32.AND P0, PT, R0, UR4, PT ;  /* 0x0000000400007c0c */ /* 0x000fda000bf06070 */
[----:B------:R-:W-:Y:S02]  /*0210*/  @P0 IADD3 R0, PT, PT, R0, -UR4, RZ ;  /* 0x8000000400000c10 */ /* 0x000fe4000fffe0ff */
[----:B------:R-:W-:Y:S02]  /*0220*/  @P0 IADD3 R9, PT, PT, R9, 0x1, RZ ;  /* 0x0000000109090810 */ /* 0x000fe40007ffe0ff */
[----:B------:R-:W-:-:S13]  /*0230*/  ISETP.GE.U32.AND P1, PT, R0, UR4, PT ;  /* 0x0000000400007c0c */ /* 0x000fda000bf26070 */
[----:B------:R-:W-:Y:S02]  /*0240*/  @P1 IADD3 R9, PT, PT, R9, 0x1, RZ ;  /* 0x0000000109091810 */ /* 0x000fe40007ffe0ff */
[----:B------:R-:W-:-:S05]  /*0250*/  @!P2 LOP3.LUT R9, RZ, UR4, RZ, 0x33, !PT ;  /* 0x00000004ff09ac12 */ /* 0x000fca000f8e33ff */
[----:B------:R-:W-:-:S05]  /*0260*/  IMAD.IADD R0, R6, 0x1, R9 ;  /* 0x0000000106007824 */ /* 0x000fca00078e0209 */
[C---:B------:R-:W-:Y:S02]  /*0270*/  LOP3.LUT R6, R0.reuse, 0x3, RZ, 0xc0, !PT ;  /* 0x0000000300067812 */ /* 0x040fe400078ec0ff */
[----:B------:R-:W-:Y:S02]  /*0280*/  ISETP.GE.U32.AND P1, PT, R0, 0x3, PT ;  /* 0x000000030000780c */ /* 0x000fe40003f26070 */
[----:B------:R-:W-:-:S13]  /*0290*/  ISETP.NE.AND P0, PT, R6, 0x3, PT ;  /* 0x000000030600780c */ /* 0x000fda0003f05270 */
[----:B012---:R-:W-:Y:S05]  /*02a0*/  @!P0 BRA `(.L_x_706) ;  /* 0x00000000004c8947 */ /* 0x007fea0003800000 */
[----:B------:R-:W0:Y:S01]  /*02b0*/  LDC.64 R16, c[0x0][0x380] ;  /* 0x0000e000ff107b82 */ /* 0x000e220000000a00 */
[----:B------:R-:W1:Y:S01]  /*02c0*/  LDCU UR5, c[0x0][0x390] ;  /* 0x00007200ff0577ac */ /* 0x000e620008000800 */
[----:B------:R-:W-:Y:S01]  /*02d0*/  IADD3 R0, PT, PT, R0, 0x1, RZ ;  /* 0x0000000100007810 */ /* 0x000fe20007ffe0ff */
[----:B------:R-:W-:-:S03]  /*02e0*/  IMAD R21, R7, R2, R3 ;  /* 0x0000000207157224 */ /* 0x000fc600078e0203 */
[----:B------:R-:W-:-:S04]  /*02f0*/  LOP3.LUT R0, R0, 0x3, RZ, 0xc0, !PT ;  /* 0x0000000300007812 */ /* 0x000fc800078ec0ff */
[----:B------:R-:W-:Y:S01]  /*0300*/  IADD3 R0, PT, PT, -R0, RZ, RZ ;  /* 0x000000ff00007210 */ /* 0x000fe20007ffe1ff */
[----:B-1----:R-:W-:-:S07]  /*0310*/  IMAD R19, R7, R2, UR5 ;  /* 0x0000000507137e24 */ /* 0x002fce000f8e0202 */
.L_x_707:
[----:B01----:R-:W-:-:S04]  /*0320*/  IMAD.WIDE R12, R19, 0x8, R16 ;  /* 0x00000008130c7825 */ /* 0x003fc800078e0210 */
[----:B------:R-:W-:Y:S01]  /*0330*/  IMAD.WIDE R8, R21, 0x8, R16 ;  /* 0x0000000815087825 */ /* 0x000fe200078e0210 */
[----:B------:R-:W2:Y:S04]  /*0340*/  LDG.E.64 R14, desc[UR6][R12.64] ;  /* 0x000000060c0e7981 */ /* 0x000ea8000c1e1b00 */
[----:B------:R-:W3:Y:S01]  /*0350*/  LDG.E.64 R10, desc[UR6][R8.64] ;  /* 0x00000006080a7981 */ /* 0x000ee2000c1e1b00 */
[----:B------:R-:W-:Y:S01]  /*0360*/  IADD3 R0, PT, PT, R0, 0x1, RZ ;  /* 0x0000000100007810 */ /* 0x000fe20007ffe0ff */
[----:B------:R-:W-:Y:S02]  /*0370*/  VIADD R7, R7, UR4 ;  /* 0x0000000407077c36 */ /* 0x000fe40008000000 */
[----:B------:R-:W-:Y:S01]  /*0380*/  IMAD R19, R2, UR4, R19 ;  /* 0x0000000402137c24 */ /* 0x000fe2000f8e0213 */
[----:B------:R-:W-:Y:S01]  /*0390*/  ISETP.NE.AND P0, PT, R0, RZ, PT ;  /* 0x000000ff0000720c */ /* 0x000fe20003f05270 */
[----:B------:R-:W-:Y:S01]  /*03a0*/  IMAD R21, R2, UR4, R21 ;  /* 0x0000000402157c24 */ /* 0x000fe2000f8e0215 */
[----:B--2---:R1:W-:Y:S04]  /*03b0*/  STG.E.64 desc[UR6][R8.64], R14 ;  /* 0x0000000e08007986 */ /* 0x0043e8000c101b06 */
[----:B---3--:R1:W-:Y:S07]  /*03c0*/  STG.E.64 desc[UR6][R12.64], R10 ;  /* 0x0000000a0c007986 */ /* 0x0083ee000c101b06 */
[----:B------:R-:W-:Y:S05]  /*03d0*/  @P0 BRA `(.L_x_707) ;  /* 0xfffffffc00d00947 */ /* 0x000fea000383ffff */
.L_x_706:
[----:B------:R-:W-:Y:S05]  /*03e0*/  BSYNC.RECONVERGENT B0 ;  /* 0x0000000000007941 */ /* 0x000fea0003800200 */
.L_x_705:
[----:B------:R-:W-:Y:S05]  /*03f0*/  @!P1 EXIT ;  /* 0x000000000000994d */ /* 0x000fea0003800000 */
.L_x_708:
[CC--:B0-----:R-:W-:Y:S02]  /*0400*/  IMAD R19, R7.reuse, R2.reuse, UR8 ;  /* 0x0000000807137e24 */ /* 0x0c1fe4000f8e0202 */
[----:B-1----:R-:W-:Y:S02]  /*0410*/  IMAD R15, R7, R2, R3 ;  /* 0x00000002070f7224 */ /* 0x002fe400078e0203 */
[----:B------:R-:W-:-:S04]  /*0420*/  IMAD.WIDE R18, R19, 0x8, R4 ;  /* 0x0000000813127825 */ /* 0x000fc800078e0204 */
[----:B------:R-:W-:Y:S01]  /*0430*/  IMAD.WIDE R14, R15, 0x8, R4 ;  /* 0x000000080f0e7825 */ /* 0x000fe200078e0204 */
[----:B------:R-:W2:Y:S04]  /*0440*/  LDG.E.64 R20, desc[UR6][R18.64] ;  /* 0x0000000612147981 */ /* 0x000ea8000c1e1b00 */
[----:B------:R-:W3:Y:S01]  /*0450*/  LDG.E.64 R16, desc[UR6][R14.64] ;  /* 0x000000060e107981 */ /* 0x000ee2000c1e1b00 */
[----:B------:R-:W-:-:S05]  /*0460*/  IADD3 R27, PT, PT, R7, UR4, RZ ;  /* 0x00000004071b7c10 */ /* 0x000fca000fffe0ff */
[CC--:B------:R-:W-:Y:S02]  /*0470*/  IMAD R7, R27.reuse, R2.reuse, UR8 ;  /* 0x000000081b077e24 */ /* 0x0c0fe4000f8e0202 */
[----:B------:R-:W-:Y:S02]  /*0480*/  IMAD R9, R27, R2, R3 ;  /* 0x000000021b097224 */ /* 0x000fe400078e0203 */
[----:B------:R-:W-:-:S04]  /*0490*/  IMAD.WIDE R6, R7, 0x8, R4 ;  /* 0x0000000807067825 */ /* 0x000fc800078e0204 */
[----:B------:R-:W-:Y:S01]  /*04a0*/  IMAD.WIDE R8, R9, 0x8, R4 ;  /* 0x0000000809087825 */ /* 0x000fe200078e0204 */
[----:B--2---:R0:W-:Y:S04]  /*04b0*/  STG.E.64 desc[UR6][R14.64], R20 ;  /* 0x000000140e007986 */ /* 0x0041e8000c101b06 */
[----:B---3--:R1:W-:Y:S04]  /*04c0*/  STG.E.64 desc[UR6][R18.64], R16 ;  /* 0x0000001012007986 */ /* 0x0083e8000c101b06 */
        /* <DEDUP_REMOVED lines=9> */
[----:B0-----:R-:W4:Y:S04]  /*0560*/  LDG.E.64 R20, desc[UR6][R10.64] ;  /* 0x000000060a147981 */ /* 0x001f28000c1e1b00 */
[----:B------:R-:W5:Y:S01]  /*0570*/  LDG.E.64 R14, desc[UR6][R12.64] ;  /* 0x000000060c0e7981 */ /* 0x000f62000c1e1b00 */
[----:B------:R-:W-:-:S05]  /*0580*/  IADD3 R27, PT, PT, R27, UR4, RZ ;  /* 0x000000041b1b7c10 */ /* 0x000fca000fffe0ff */
[CC--:B-1----:R-:W-:Y:S02]  /*0590*/  IMAD R19, R27.reuse, R2.reuse, UR8 ;  /* 0x000000081b137e24 */ /* 0x0c2fe4000f8e0202 */
[----:B------:R-:W-:Y:S02]  /*05a0*/  IMAD R17, R27, R2, R3 ;  /* 0x000000021b117224 */ /* 0x000fe400078e0203 */
[----:B------:R-:W-:-:S04]  /*05b0*/  IMAD.WIDE R18, R19, 0x8, R4 ;  /* 0x0000000813127825 */ /* 0x000fc800078e0204 */
[----:B------:R-:W-:Y:S01]  /*05c0*/  IMAD.WIDE R16, R17, 0x8, R4 ;  /* 0x0000000811107825 */ /* 0x000fe200078e0204 */
[----:B----4-:R0:W-:Y:S04]  /*05d0*/  STG.E.64 desc[UR6][R12.64], R20 ;  /* 0x000000140c007986 */ /* 0x0101e8000c101b06 */
[----:B-----5:R0:W-:Y:S04]  /*05e0*/  STG.E.64 desc[UR6][R10.64], R14 ;  /* 0x0000000e0a007986 */ /* 0x0201e8000c101b06 */
[----:B--2---:R-:W2:Y:S04]  /*05f0*/  LDG.E.64 R24, desc[UR6][R18.64] ;  /* 0x0000000612187981 */ /* 0x004ea8000c1e1b00 */
[----:B------:R-:W4:Y:S01]  /*0600*/  LDG.E.64 R8, desc[UR6][R16.64] ;  /* 0x0000000610087981 */ /* 0x000f22000c1e1b00 */
[----:B---3--:R-:W-:-:S04]  /*0610*/  IADD3 R7, PT, PT, R27, UR4, RZ ;  /* 0x000000041b077c10 */ /* 0x008fc8000fffe0ff */
[----:B------:R-:W-:Y:S01]  /*0620*/  ISETP.GE.AND P0, PT, R7, R2, PT ;  /* 0x000000020700720c */ /* 0x000fe20003f06270 */
[----:B--2---:R0:W-:Y:S04]  /*0630*/  STG.E.64 desc[UR6][R16.64], R24 ;  /* 0x0000001810007986 */ /* 0x0041e8000c101b06 */
[----:B----4-:R0:W-:Y:S08]  /*0640*/  STG.E.64 desc[UR6][R18.64], R8 ;  /* 0x0000000812007986 */ /* 0x0101f0000c101b06 */
[----:B------:R-:W-:Y:S05]  /*0650*/  @!P0 BRA `(.L_x_708) ;  /* 0xfffffffc00688947 */ /* 0x000fea000383ffff */
[----:B------:R-:W-:Y:S05]  /*0660*/  EXIT ;  /* 0x000000000000794d */ /* 0x000fea0003800000 */
.L_x_709:
        /* <DEDUP_REMOVED lines=9> */
.L_x_741:


//--------------------- .text._Z7div_rowPdidi     --------------------------
	.section	.text._Z7div_rowPdidi,"ax",@progbits
	.align	128
        .global         _Z7div_rowPdidi
        .type           _Z7div_rowPdidi,@function
        .size           _Z7div_rowPdidi,(.L_x_730 - _Z7div_rowPdidi)
        .other          _Z7div_rowPdidi,@"STO_CUDA_ENTRY STV_DEFAULT"
_Z7div_rowPdidi:
.text._Z7div_rowPdidi:
[----:B------:R-:W-:Y:S01]  /*0000*/  LDC R1, c[0x0][0x37c] ;  /* 0x0000df00ff017b82 */ /* 0x000fe20000000800 */
[----:B------:R-:W0:Y:S01]  /*0010*/  S2R R0, SR_CTAID.X ;  /* 0x0000000000007919 */ /* 0x000e220000002500 */
[----:B------:R-:W0:Y:S06]  /*0020*/  LDCU UR4, c[0x0][0x360] ;  /* 0x00006c00ff0477ac */ /* 0x000e2c0008000800 */
[----:B------:R-:W1:Y:S01]  /*0030*/  LDC R27, c[0x0][0x388] ;  /* 0x0000e200ff1b7b82 */ /* 0x000e620000000800 */
[----:B------:R-:W0:Y:S01]  /*0040*/  S2R R3, SR_TID.X ;  /* 0x0000000000037919 */ /* 0x000e220000002100 */
[----:B------:R-:W2:Y:S01]  /*0050*/  LDCU UR8, c[0x0][0x398] ;  /* 0x00007300ff0877ac */ /* 0x000ea20008000800 */
[----:B------:R-:W3:Y:S01]  /*0060*/  LDCU UR5, c[0x0][0x370] ;  /* 0x00006e00ff0577ac */ /* 0x000ee20008000800 */
[----:B0-----:R-:W-:Y:S01]  /*0070*/  IMAD R0, R0, UR4, R3 ;  /* 0x0000000400007c24 */ /* 0x001fe2000f8e0203 */
[----:B---3--:R-:W-:-:S03]  /*0080*/  UIMAD UR4, UR4, UR5, URZ ;  /* 0x00000005040472a4 */ /* 0x008fc6000f8e02ff */
[----:B--2---:R-:W-:-:S05]  /*0090*/  VIADD R6, R0, UR8 ;  /* 0x0000000800067c36 */ /* 0x004fca0008000000 */
[----:B-1----:R-:W-:-:S13]  /*00a0*/  ISETP.GE.AND P0, PT, R6, R27, PT ;  /* 0x0000001b0600720c */ /* 0x002fda0003f06270 */
[----:B------:R-:W-:Y:S05]  /*00b0*/  @P0 EXIT ;  /* 0x000000000000094d */ /* 0x000fea0003800000 */
[----:B------:R-:W0:Y:S01]  /*00c0*/  I2F.U32.RP R4, UR4 ;  /* 0x0000000400047d06 */ /* 0x000e220008209000 */
[----:B------:R-:W-:Y:S01]  /*00d0*/  VIADD R0, R6, UR4 ;  /* 0x0000000406007c36 */ /* 0x000fe20008000000 */
[----:B------:R-:W-:Y:S01]  /*00e0*/  ISETP.NE.U32.AND P2, PT, RZ, UR4, PT ;  /* 0x00000004ff007c0c */ /* 0x000fe2000bf45070 */
[----:B------:R-:W-:Y:S01]  /*00f0*/  IMAD R7, RZ, RZ, -UR4 ;  /* 0x80000004ff077e24 */ /* 0x000fe2000f8e02ff */
[----:B------:R-:W1:Y:S01]  /*0100*/  LDCU.64 UR6, c[0x0][0x358] ;  /* 0x00006b00ff0677ac */ /* 0x000e620008000a00 */
[----:B------:R-:W-:Y:S01]  /*0110*/  BSSY.RECONVERGENT B0, `(.L_x_710) ;  /* 0x000003e000007945 */ /* 0x000fe20003800200 */
[CC--:B------:R-:W-:Y:S02]  /*0120*/  ISETP.GE.AND P0, PT, R0.reuse, R27.reuse, PT ;  /* 0x0000001b0000720c */ /* 0x0c0fe40003f06270 */
[----:B------:R-:W-:Y:S01]  /*0130*/  VIMNMX R5, PT, PT, R0, R27, !PT ;  /* 0x0000001b00057248 */ /* 0x000fe20007fe0100 */
[----:B------:R-:W2:Y:S01]  /*0140*/  LDCU UR5, c[0x0][0x390] ;  /* 0x00007200ff0577ac */ /* 0x000ea20008000800 */
[----:B------:R-:W-:Y:S01]  /*0150*/  SEL R9, RZ, 0x1, P0 ;  /* 0x00000001ff097807 */ /* 0x000fe20000000000 */
[----:B------:R-:W3:Y:S03]  /*0160*/  LDCU UR9, c[0x0][0x394] ;  /* 0x00007280ff0977ac */ /* 0x000ee60008000800 */
[----:B------:R-:W-:Y:S01]  /*0170*/  IADD3 R5, PT, PT, R5, -R0, -R9 ;  /* 0x8000000005057210 */ /* 0x000fe20007ffe809 */
[----:B0-----:R-:W0:Y:S02]  /*0180*/  MUFU.RCP R4, R4 ;  /* 0x0000000400047308 */ /* 0x001e240000001000 */
[----:B0-----:R-:W-:-:S06]  /*0190*/  VIADD R2, R4, 0xffffffe ;  /* 0x0ffffffe04027836 */ /* 0x001fcc0000000000 */
[----:B------:R0:W4:Y:S02]  /*01a0*/  F2I.FTZ.U32.TRUNC.NTZ R3, R2 ;  /* 0x0000000200037305 */ /* 0x000124000021f000 */
[----:B0-----:R-:W-:Y:S02]  /*01b0*/  IMAD.MOV.U32 R2, RZ, RZ, RZ ;  /* 0x000000ffff027224 */ /* 0x001fe400078e00ff */
[----:B----4-:R-:W-:-:S04]  /*01c0*/  IMAD R7, R7, R3, RZ ;  /* 0x0000000307077224 */ /* 0x010fc800078e02ff */
[----:B------:R-:W-:Y:S02]  /*01d0*/  IMAD.HI.U32 R4, R3, R7, R2 ;  /* 0x0000000703047227 */ /* 0x000fe400078e0002 */
[----:B------:R-:W0:Y:S04]  /*01e0*/  LDC R3, c[0x0][0x394] ;  /* 0x0000e500ff037b82 */ /* 0x000e280000000800 */
[----:B------:R-:W-:-:S04]  /*01f0*/  IMAD.HI.U32 R4, R4, R5, RZ ;  /* 0x0000000504047227 */ /* 0x000fc800078e00ff */
[----:B------:R-:W-:-:S04]  /*0200*/  IMAD.MOV R0, RZ, RZ, -R4 ;  /* 0x000000ffff007224 */ /* 0x000fc800078e0a04 */
[----:B------:R-:W-:-:S05]  /*0210*/  IMAD R5, R0, UR4, R5 ;  /* 0x0000000400057c24 */ /* 0x000fca000f8e0205 */
[----:B------:R-:W-:-:S13]  /*0220*/  ISETP.GE.U32.AND P0, PT, R5, UR4, PT ;  /* 0x0000000405007c0c */ /* 0x000fda000bf06070 */
[----:B------:R-:W-:Y:S01]  /*0230*/  @P0 VIADD R5, R5, -UR4 ;  /* 0x8000000405050c36 */ /* 0x000fe20008000000 */
[----:B------:R-:W-:-:S04]  /*0240*/  @P0 IADD3 R4, PT, PT, R4, 0x1, RZ ;  /* 0x0000000104040810 */ /* 0x000fc80007ffe0ff */
[----:B------:R-:W-:-:S13]  /*0250*/  ISETP.GE.U32.AND P1, PT, R5, UR4, PT ;  /* 0x0000000405007c0c */ /* 0x000fda000bf26070 */
[----:B------:R-:W-:Y:S01]  /*0260*/  @P1 VIADD R4, R4, 0x1 ;  /* 0x0000000104041836 */ /* 0x000fe20000000000 */
[----:B------:R-:W-:-:S05]  /*0270*/  @!P2 LOP3.LUT R4, RZ, UR4, RZ, 0x33, !PT ;  /* 0x00000004ff04ac12 */ /* 0x000fca000f8e33ff */
[----:B------:R-:W-:-:S05]  /*0280*/  IMAD.IADD R9, R9, 0x1, R4 ;  /* 0x0000000109097824 */ /* 0x000fca00078e0204 */
[----:B------:R-:W-:-:S04]  /*0290*/  LOP3.LUT R0, R9, 0x3, RZ, 0xc0, !PT ;  /* 0x0000000309007812 */ /* 0x000fc800078ec0ff */
[----:B------:R-:W-:-:S13]  /*02a0*/  ISETP.NE.AND P0, PT, R0, 0x3, PT ;  /* 0x000000030000780c */ /* 0x000fda0003f05270 */
[----:B0123--:R-:W-:Y:S05]  /*02b0*/  @!P0 BRA `(.L_x_711) ;  /* 0x00000000008c8947 */ /* 0x00ffea0003800000 */
[----:B------:R-:W0:Y:S01]  /*02c0*/  LDC R26, c[0x0][0x388] ;  /* 0x0000e200ff1a7b82 */ /* 0x000e220000000800 */
[----:B------:R-:W-:Y:S02]  /*02d0*/  VIADD R0, R9, 0x1 ;  /* 0x0000000109007836 */ /* 0x000fe40000000000 */
[----:B------:R-:W-:-:S03]  /*02e0*/  IMAD R27, R6, R27, UR8 ;  /* 0x00000008061b7e24 */ /* 0x000fc6000f8e021b */
[----:B------:R-:W-:Y:S02]  /*02f0*/  LOP3.LUT R0, R0, 0x3, RZ, 0xc0, !PT ;  /* 0x0000000300007812 */ /* 0x000fe400078ec0ff */
[----:B------:R-:W1:Y:S03]  /*0300*/  LDC.64 R10, c[0x0][0x380] ;  /* 0x0000e000ff0a7b82 */ /* 0x000e660000000a00 */
[----:B------:R-:W-:-:S05]  /*0310*/  IMAD.MOV R28, RZ, RZ, -R0 ;  /* 0x000000ffff1c7224 */ /* 0x000fca00078e0a00 */
[----:B------:R-:W2:Y:S02]  /*0320*/  LDC.64 R12, c[0x0][0x390] ;  /* 0x0000e400ff0c7b82 */ /* 0x000ea40000000a00 */
.L_x_714:
[----:B-1-3--:R-:W-:-:S05]  /*0330*/  IMAD.WIDE R14, R27, 0x8, R10 ;  /* 0x000000081b0e7825 */ /* 0x00afca00078e020a */
[----:B------:R-:W3:Y:S01]  /*0340*/  LDG.E.64 R16, desc[UR6][R14.64] ;  /* 0x000000060e107981 */ /* 0x000ee2000c1e1b00 */
[----:B------:R-:W2:Y:S01]  /*0350*/  MUFU.RCP64H R5, UR9 ;  /* 0x0000000900057d08 */ /* 0x000ea20008001800 */
[----:B------:R-:W-:Y:S01]  /*0360*/  IMAD.MOV.U32 R4, RZ, RZ, 0x1 ;  /* 0x00000001ff047424 */ /* 0x000fe200078e00ff */
[----:B------:R-:W-:Y:S01]  /*0370*/  BSSY.RECONVERGENT B1, `(.L_x_712) ;  /* 0x0000013000017945 */ /* 0x000fe20003800200 */
[----:B------:R-:W-:-:S05]  /*0380*/  VIADD R28, R28, 0x1 ;  /* 0x000000011c1c7836 */ /* 0x000fca0000000000 */
[----:B------:R-:W-:Y:S01]  /*0390*/  ISETP.NE.AND P1, PT, R28, RZ, PT ;  /* 0x000000ff1c00720c */ /* 0x000fe20003f25270 */
[----:B--2---:R-:W-:-:S08]  /*03a0*/  DFMA R18, R4, -R12, 1 ;  /* 0x3ff000000412742b */ /* 0x004fd0000000080c */
[----:B------:R-:W-:-:S08]  /*03b0*/  DFMA R18, R18, R18, R18 ;  /* 0x000000121212722b */ /* 0x000fd00000000012 */
[----:B------:R-:W-:-:S08]  /*03c0*/  DFMA R18, R4, R18, R4 ;  /* 0x000000120412722b */ /* 0x000fd00000000004 */
[----:B------:R-:W-:-:S08]  /*03d0*/  DFMA R4, R18, -R12, 1 ;  /* 0x3ff000001204742b */ /* 0x000fd0000000080c */
[----:B------:R-:W-:-:S08]  /*03e0*/  DFMA R4, R18, R4, R18 ;  /* 0x000000041204722b */ /* 0x000fd00000000012 */
[----:B---3--:R-:W-:Y:S01]  /*03f0*/  DMUL R18, R16, R4 ;  /* 0x0000000410127228 */ /* 0x008fe20000000000 */
[----:B------:R-:W-:-:S07]  /*0400*/  FSETP.GEU.AND P2, PT, |R17|, 6.5827683646048100446e-37, PT ;  /* 0x036000001100780b */ /* 0x000fce0003f4e200 */
[----:B------:R-:W-:-:S08]  /*0410*/  DFMA R20, R18, -R12, R16 ;  /* 0x8000000c1214722b */ /* 0x000fd00000000010 */
[----:B------:R-:W-:-:S10]  /*0420*/  DFMA R4, R4, R20, R18 ;  /* 0x000000140404722b */ /* 0x000fd40000000012 */
[----:B------:R-:W-:-:S05]  /*0430*/  FFMA R0, RZ, UR9, R5 ;  /* 0x00000009ff007c23 */ /* 0x000fca0008000005 */
[----:B------:R-:W-:-:S13]  /*0440*/  FSETP.GT.AND P0, PT, |R0|, 1.469367938527859385e-39, PT ;  /* 0x001000000000780b */ /* 0x000fda0003f04200 */
[----:B------:R-:W-:Y:S05]  /*0450*/  @P0 BRA P2, `(.L_x_713) ;  /* 0x0000000000100947 */ /* 0x000fea0001000000 */
[----:B------:R-:W-:-:S07]  /*0460*/  MOV R0, 0x480 ;  /* 0x0000048000007802 */ /* 0x000fce0000000f00 */
[----:B0-----:R-:W-:Y:S05]  /*0470*/  CALL.REL.NOINC `($__internal_0_$__cuda_sm20_div_rn_f64_full) ;  /* 0x0000000400f07944 */ /* 0x001fea0003c00000 */
[----:B------:R-:W-:Y:S01]  /*0480*/  MOV R4, R30 ;  /* 0x0000001e00047202 */ /* 0x000fe20000000f00 */
[----:B------:R-:W-:-:S07]  /*0490*/  IMAD.MOV.U32 R5, RZ, RZ, R31 ;  /* 0x000000ffff057224 */ /* 0x000fce00078e001f */
.L_x_713:
[----:B------:R-:W-:Y:S05]  /*04a0*/  BSYNC.RECONVERGENT B1 ;  /* 0x0000000000017941 */ /* 0x000fea0003800200 */
.L_x_712:
[----:B------:R3:W-:Y:S01]  /*04b0*/  STG.E.64 desc[UR6][R14.64], R4 ;  /* 0x000000040e007986 */ /* 0x0007e2000c101b06 */
[----:B------:R-:W-:Y:S02]  /*04c0*/  VIADD R6, R6, UR4 ;  /* 0x0000000406067c36 */ /* 0x000fe40008000000 */
[----:B0-----:R-:W-:Y:S01]  /*04d0*/  IMAD R27, R26, UR4, R27 ;  /* 0x000000041a1b7c24 */ /* 0x001fe2000f8e021b */
[----:B------:R-:W-:Y:S06]  /*04e0*/  @P1 BRA `(.L_x_714) ;  /* 0xfffffffc00901947 */ /* 0x000fec000383ffff */
.L_x_711:
[----:B------:R-:W-:Y:S05]  /*04f0*/  BSYNC.RECONVERGENT B0 ;  /* 0x0000000000007941 */ /* 0x000fea0003800200 */
.L_x_710:
[----:B------:R-:W0:Y:S01]  /*0500*/  LDC R29, c[0x0][0x398] ;  /* 0x0000e600ff1d7b82 */ /* 0x000e220000000800 */
[----:B------:R-:W-:Y:S01]  /*0510*/  ISETP.GE.U32.AND P0, PT, R9, 0x3, PT ;  /* 0x000000030900780c */ /* 0x000fe20003f06070 */
[----:B------:R-:W1:Y:S01]  /*0520*/  LDCU UR11, c[0x0][0x388] ;  /* 0x00007100ff0b77ac */ /* 0x000e620008000800 */
[----:B------:R-:W2:Y:S05]  /*0530*/  LDCU UR10, c[0x0][0x394] ;  /* 0x00007280ff0a77ac */ /* 0x000eaa0008000800 */
[----:B------:R-:W4:Y:S08]  /*0540*/  LDC.64 R10, c[0x0][0x380] ;  /* 0x0000e000ff0a7b82 */ /* 0x000f300000000a00 */
[----:B------:R-:W0:Y:S01]  /*0550*/  LDC.64 R12, c[0x0][0x390] ;  /* 0x0000e400ff0c7b82 */ /* 0x000e220000000a00 */
[----:B-12---:R-:W-:Y:S05]  /*0560*/  @!P0 EXIT ;  /* 0x000000000000894d */ /* 0x006fea0003800000 */
.L_x_723:
[----:B0--3--:R-:W-:-:S04]  /*0570*/  IMAD R15, R6, UR11, R29 ;  /* 0x0000000b060f7c24 */ /* 0x009fc8000f8e021d */
[----:B----4-:R-:W-:-:S05]  /*0580*/  IMAD.WIDE R14, R15, 0x8, R10 ;  /* 0x000000080f0e7825 */ /* 0x010fca00078e020a */
[----:B------:R-:W2:Y:S01]  /*0590*/  LDG.E.64 R16, desc[UR6][R14.64] ;  /* 0x000000060e107981 */ /* 0x000ea2000c1e1b00 */
[----:B------:R-:W0:Y:S01]  /*05a0*/  MUFU.RCP64H R5, UR10 ;  /* 0x0000000a00057d08 */ /* 0x000e220008001800 */
[----:B------:R-:W-:Y:S01]  /*05b0*/  IMAD.MOV.U32 R4, RZ, RZ, 0x1 ;  /* 0x00000001ff047424 */ /* 0x000fe200078e00ff */
[----:B------:R-:W-:Y:S05]  /*05c0*/  BSSY.RECONVERGENT B0, `(.L_x_715) ;  /* 0x0000011000007945 */ /* 0x000fea0003800200 */
[----:B0-----:R-:W-:-:S08]  /*05d0*/  DFMA R8, R4, -R12, 1 ;  /* 0x3ff000000408742b */ /* 0x001fd0000000080c */
[----:B------:R-:W-:-:S08]  /*05e0*/  DFMA R8, R8, R8, R8 ;  /* 0x000000080808722b */ /* 0x000fd00000000008 */
[----:B------:R-:W-:-:S08]  /*05f0*/  DFMA R8, R4, R8, R4 ;  /* 0x000000080408722b */ /* 0x000fd00000000004 */
[----:B------:R-:W-:-:S08]  /*0600*/  DFMA R4, R8, -R12, 1 ;  /* 0x3ff000000804742b */ /* 0x000fd0000000080c */
[----:B------:R-:W-:-:S08]  /*0610*/  DFMA R18, R8, R4, R8 ;  /* 0x000000040812722b */ /* 0x000fd00000000008 */
[----:B--2---:R-:W-:Y:S01]  /*0620*/  DMUL R4, R18, R16 ;  /* 0x0000001012047228 */ /* 0x004fe20000000000 */
[----:B------:R-:W-:-:S07]  /*0630*/  FSETP.GEU.AND P1, PT, |R17|, 6.5827683646048100446e-37, PT ;  /* 0x036000001100780b */ /* 0x000fce0003f2e200 */
[----:B------:R-:W-:-:S08]  /*0640*/  DFMA R8, R4, -R12, R16 ;  /* 0x8000000c0408722b */ /* 0x000fd00000000010 */
[----:B------:R-:W-:-:S10]  /*0650*/  DFMA R4, R18, R8, R4 ;  /* 0x000000081204722b */ /* 0x000fd40000000004 */
[----:B------:R-:W-:-:S05]  /*0660*/  FFMA R0, RZ, UR10, R5 ;  /* 0x0000000aff007c23 */ /* 0x000fca0008000005 */
[----:B------:R-:W-:-:S13]  /*0670*/  FSETP.GT.AND P0, PT, |R0|, 1.469367938527859385e-39, PT ;  /* 0x001000000000780b */ /* 0x000fda0003f04200 */
[----:B------:R-:W-:Y:S05]  /*0680*/  @P0 BRA P1, `(.L_x_716) ;  /* 0x0000000000100947 */ /* 0x000fea0000800000 */
[----:B------:R-:W-:-:S07]  /*0690*/  MOV R0, 0x6b0 ;  /* 0x000006b000007802 */ /* 0x000fce0000000f00 */
[----:B------:R-:W-:Y:S05]  /*06a0*/  CALL.REL.NOINC `($__internal_0_$__cuda_sm20_div_rn_f64_full) ;  /* 0x0000000400647944 */ /* 0x000fea0003c00000 */
[----:B------:R-:W-:Y:S02]  /*06b0*/  IMAD.MOV.U32 R4, RZ, RZ, R30 ;  /* 0x000000ffff047224 */ /* 0x000fe400078e001e */
[----:B------:R-:W-:-:S07]  /*06c0*/  IMAD.MOV.U32 R5, RZ, RZ, R31 ;  /* 0x000000ffff057224 */ /* 0x000fce00078e001f */
.L_x_716:
[----:B------:R-:W-:Y:S05]  /*06d0*/  BSYNC.RECONVERGENT B0 ;  /* 0x0000000000007941 */ /* 0x000fea0003800200 */
.L_x_715:
[----:B------:R-:W-:Y:S01]  /*06e0*/  VIADD R6, R6, UR4 ;  /* 0x0000000406067c36 */ /* 0x000fe20008000000 */
[----:B------:R0:W-:Y:S03]  /*06f0*/  STG.E.64 desc[UR6][R14.64], R4 ;  /* 0x000000040e007986 */ /* 0x0001e6000c101b06 */
[----:B------:R-:W-:-:S04]  /*0700*/  IMAD R27, R6, UR11, R29 ;  /* 0x0000000b061b7c24 */ /* 0x000fc8000f8e021d */
[----:B------:R-:W-:-:S05]  /*0710*/  IMAD.WIDE R26, R27, 0x8, R10 ;  /* 0x000000081b1a7825 */ /* 0x000fca00078e020a */
[----:B------:R-:W2:Y:S01]  /*0720*/  LDG.E.64 R18, desc[UR6][R26.64] ;  /* 0x000000061a127981 */ /* 0x000ea2000c1e1b00 */
[----:B------:R-:W1:Y:S01]  /*0730*/  MUFU.RCP64H R9, UR10 ;  /* 0x0000000a00097d08 */ /* 0x000e620008001800 */
[----:B------:R-:W-:Y:S01]  /*0740*/  MOV R8, 0x1 ;  /* 0x0000000100087802 */ /* 0x000fe20000000f00 */
[----:B------:R-:W-:Y:S05]  /*0750*/  BSSY.RECONVERGENT B0, `(.L_x_717) ;  /* 0x0000013000007945 */ /* 0x000fea0003800200 */
[----:B-1----:R-:W-:-:S08]  /*0760*/  DFMA R16, R8, -R12, 1 ;  /* 0x3ff000000810742b */ /* 0x002fd0000000080c */
[----:B------:R-:W-:-:S08]  /*0770*/  DFMA R16, R16, R16, R16 ;  /* 0x000000101010722b */ /* 0x000fd00000000010 */
[----:B------:R-:W-:-:S08]  /*0780*/  DFMA R16, R8, R16, R8 ;  /* 0x000000100810722b */ /* 0x000fd00000000008 */
[----:B------:R-:W-:-:S08]  /*0790*/  DFMA R8, R16, -R12, 1 ;  /* 0x3ff000001008742b */ /* 0x000fd0000000080c */
[----:B------:R-:W-:-:S08]  /*07a0*/  DFMA R20, R16, R8, R16 ;  /* 0x000000081014722b */ /* 0x000fd00000000010 */
[----:B--2---:R-:W-:Y:S01]  /*07b0*/  DMUL R8, R20, R18 ;  /* 0x0000001214087228 */ /* 0x004fe20000000000 */
[----:B------:R-:W-:-:S07]  /*07c0*/  FSETP.GEU.AND P1, PT, |R19|, 6.5827683646048100446e-37, PT ;  /* 0x036000001300780b */ /* 0x000fce0003f2e200 */
[----:B------:R-:W-:-:S08]  /*07d0*/  DFMA R16, R8, -R12, R18 ;  /* 0x8000000c0810722b */ /* 0x000fd00000000012 */
[----:B0-----:R-:W-:-:S10]  /*07e0*/  DFMA R4, R20, R16, R8 ;  /* 0x000000101404722b */ /* 0x001fd40000000008 */
[----:B------:R-:W-:-:S05]  /*07f0*/  FFMA R0, RZ, UR10, R5 ;  /* 0x0000000aff007c23 */ /* 0x000fca0008000005 */
[----:B------:R-:W-:-:S13]  /*0800*/  FSETP.GT.AND P0, PT, |R0|, 1.469367938527859385e-39, PT ;  /* 0x001000000000780b */ /* 0x000fda0003f04200 */
[----:B------:R-:W-:Y:S05]  /*0810*/  @P0 BRA P1, `(.L_x_718) ;  /* 0x0000000000180947 */ /* 0x000fea0000800000 */
[----:B------:R-:W-:Y:S01]  /*0820*/  IMAD.MOV.U32 R16, RZ, RZ, R18 ;  /* 0x000000ffff107224 */ /* 0x000fe200078e0012 */
[----:B------:R-:W-:Y:S01]  /*0830*/  MOV R0, 0x860 ;  /* 0x0000086000007802 */ /* 0x000fe20000000f00 */
[----:B------:R-:W-:-:S07]  /*0840*/  IMAD.MOV.U32 R17, RZ, RZ, R19 ;  /* 0x000000ffff117224 */ /* 0x000fce00078e0013 */
[----:B------:R-:W-:Y:S05]  /*0850*/  CALL.REL.NOINC `($__internal_0_$__cuda_sm20_div_rn_f64_full) ;  /* 0x0000000000f87944 */ /* 0x000fea0003c00000 */
[----:B------:R-:W-:Y:S02]  /*0860*/  IMAD.MOV.U32 R4, RZ, RZ, R30 ;  /* 0x000000ffff047224 */ /* 0x000fe400078e001e */
[----:B------:R-:W-:-:S07]  /*0870*/  IMAD.MOV.U32 R5, RZ, RZ, R31 ;  /* 0x000000ffff057224 */ /* 0x000fce00078e001f */
.L_x_718:
[----:B------:R-:W-:Y:S05]  /*0880*/  BSYNC.RECONVERGENT B0 ;  /* 0x0000000000007941 */ /* 0x000fea0003800200 */
.L_x_717:
[----:B------:R-:W-:Y:S01]  /*0890*/  VIADD R6, R6, UR4 ;  /* 0x0000000406067c36 */ /* 0x000fe20008000000 */
[----:B------:R0:W-:Y:S03]  /*08a0*/  STG.E.64 desc[UR6][R26.64], R4 ;  /* 0x000000041a007986 */ /* 0x0001e6000c101b06 */
[----:B------:R-:W-:-:S04]  /*08b0*/  IMAD R15, R6, UR11, R29 ;  /* 0x0000000b060f7c24 */ /* 0x000fc8000f8e021d */
[----:B------:R-:W-:-:S05]  /*08c0*/  IMAD.WIDE R14, R15, 0x8, R10 ;  /* 0x000000080f0e7825 */ /* 0x000fca00078e020a */
[----:B------:R-:W2:Y:S01]  /*08d0*/  LDG.E.64 R18, desc[UR6][R14.64] ;  /* 0x000000060e127981 */ /* 0x000ea2000c1e1b00 */
[----:B------:R-:W1:Y:S01]  /*08e0*/  MUFU.RCP64H R9, UR10 ;  /* 0x0000000a00097d08 */ /* 0x000e620008001800 */
[----:B------:R-:W-:Y:S01]  /*08f0*/  IMAD.MOV.U32 R8, RZ, RZ, 0x1 ;  /* 0x00000001ff087424 */ /* 0x000fe200078e00ff */
        /* <DEDUP_REMOVED lines=13> */
[----:B------:R-:W-:Y:S01]  /*09d0*/  MOV R16, R18 ;  /* 0x0000001200107202 */ /* 0x000fe20000000f00 */
[----:B------:R-:W-:Y:S01]  /*09e0*/  IMAD.MOV.U32 R17, RZ, RZ, R19 ;  /* 0x000000ffff117224 */ /* 0x000fe200078e0013 */
[----:B------:R-:W-:-:S07]  /*09f0*/  MOV R0, 0xa10 ;  /* 0x00000a1000007802 */ /* 0x000fce0000000f00 */
[----:B------:R-:W-:Y:S05]  /*0a00*/  CALL.REL.NOINC `($__internal_0_$__cuda_sm20_div_rn_f64_full) ;  /* 0x00000000008c7944 */ /* 0x000fea0003c00000 */
[----:B------:R-:W-:Y:S02]  /*0a10*/  IMAD.MOV.U32 R4, RZ, RZ, R30 ;  /* 0x000000ffff047224 */ /* 0x000fe400078e001e */
[----:B------:R-:W-:-:S07]  /*0a20*/  IMAD.MOV.U32 R5, RZ, RZ, R31 ;  /* 0x000000ffff057224 */ /* 0x000fce00078e001f */
.L_x_720:
[----:B------:R-:W-:Y:S05]  /*0a30*/  BSYNC.RECONVERGENT B0 ;  /* 0x0000000000007941 */ /* 0x000fea0003800200 */
.L_x_719:
        /* <DEDUP_REMOVED lines=21> */
[----:B------:R-:W-:Y:S02]  /*0b90*/  MOV R17, R19 ;  /* 0x0000001300117202 */ /* 0x000fe40000000f00 */
[----:B------:R-:W-:-:S07]  /*0ba0*/  MOV R0, 0xbc0 ;  /* 0x00000bc000007802 */ /* 0x000fce0000000f00 */
[----:B------:R-:W-:Y:S05]  /*0bb0*/  CALL.REL.NOINC `($__internal_0_$__cuda_sm20_div_rn_f64_full) ;  /* 0x0000000000207944 */ /* 0x000fea0003c00000 */
[----:B------:R-:W-:Y:S02]  /*0bc0*/  IMAD.MOV.U32 R4, RZ, RZ, R30 ;  /* 0x000000ffff047224 */ /* 0x000fe400078e001e */
[----:B------:R-:W-:-:S07]  /*0bd0*/  IMAD.MOV.U32 R5, RZ, RZ, R31 ;  /* 0x000000ffff057224 */ /* 0x000fce00078e001f */
.L_x_722:
[----:B------:R-:W-:Y:S05]  /*0be0*/  BSYNC.RECONVERGENT B0 ;  /* 0x0000000000007941 */ /* 0x000fea0003800200 */
.L_x_721:
[----:B------:R1:W-:Y:S01]  /*0bf0*/  STG.E.64 desc[UR6][R26.64], R4 ;  /* 0x000000041a007986 */ /* 0x0003e2000c101b06 */
[----:B------:R-:W-:-:S05]  /*0c00*/  VIADD R6, R6, UR4 ;  /* 0x0000000406067c36 */ /* 0x000fca0008000000 */
[----:B------:R-:W-:-:S13]  /*0c10*/  ISETP.GE.AND P0, PT, R6, UR11, PT ;  /* 0x0000000b06007c0c */ /* 0x000fda000bf06270 */
[----:B-1----:R-:W-:Y:S05]  /*0c20*/  @!P0 BRA `(.L_x_723) ;  /* 0xfffffff800508947 */ /* 0x002fea000383ffff */
[----:B------:R-:W-:Y:S05]  /*0c30*/  EXIT ;  /* 0x000000000000794d */ /* 0x000fea0003800000 */
        .weak           $__internal_0_$__cuda_sm20_div_rn_f64_full
        .type           $__internal_0_$__cuda_sm20_div_rn_f64_full,@function
        .size           $__internal_0_$__cuda_sm20_div_rn_f64_full,(.L_x_730 - $__internal_0_$__cuda_sm20_div_rn_f64_full)
$__internal_0_$__cuda_sm20_div_rn_f64_full:
[----:B------:R-:W-:Y:S01]  /*0c40*/  FSETP.GEU.AND P3, PT, |R17|, 1.469367938527859385e-39, PT ;  /* 0x001000001100780b */ /* 0x000fe20003f6e200 */
[----:B------:R-:W-:Y:S01]  /*0c50*/  IMAD.U32 R18, RZ, RZ, UR5 ;  /* 0x00000005ff127e24 */ /* 0x000fe2000f8e00ff */
[C---:B------:R-:W-:Y:S01]  /*0c60*/  FSETP.GEU.AND P0, PT, |R3|.reuse, 1.469367938527859385e-39, PT ;  /* 0x001000000300780b */ /* 0x040fe20003f0e200 */
[----:B------:R-:W-:Y:S01]  /*0c70*/  IMAD.U32 R20, RZ, RZ, UR5 ;  /* 0x00000005ff147e24 */ /* 0x000fe2000f8e00ff */
[----:B------:R-:W-:Y:S01]  /*0c80*/  MOV R19, R3 ;  /* 0x0000000300137202 */ /* 0x000fe20000000f00 */
[----:B------:R-:W-:Y:S01]  /*0c90*/  IMAD.MOV.U32 R4, RZ, RZ, 0x1ca00000 ;  /* 0x1ca00000ff047424 */ /* 0x000fe200078e00ff */
[C---:B------:R-:W-:Y:S01]  /*0ca0*/  LOP3.LUT R2, R3.reuse, 0x800fffff, RZ, 0xc0, !PT ;  /* 0x800fffff03027812 */ /* 0x040fe200078ec0ff */
[----:B------:R-:W-:Y:S01]  /*0cb0*/  IMAD.MOV.U32 R22, RZ, RZ, R16 ;  /* 0x000000ffff167224 */ /* 0x000fe200078e0010 */
[----:B------:R-:W-:Y:S01]  /*0cc0*/  LOP3.LUT R8, R3, 0x7ff00000, RZ, 0xc0, !PT ;  /* 0x7ff0000003087812 */ /* 0x000fe200078ec0ff */
[----:B------:R-:W-:Y:S01]  /*0cd0*/  IMAD.MOV.U32 R24, RZ, RZ, 0x1 ;  /* 0x00000001ff187424 */ /* 0x000fe200078e00ff */
[----:B------:R-:W-:Y:S01]  /*0ce0*/  LOP3.LUT R21, R2, 0x3ff00000, RZ, 0xfc, !PT ;  /* 0x3ff0000002157812 */ /* 0x000fe200078efcff */
[----:B------:R-:W-:Y:S01]  /*0cf0*/  BSSY.RECONVERGENT B2, `(.L_x_724) ;  /* 0x000004e000027945 */ /* 0x000fe20003800200 */
[----:B------:R-:W-:Y:S01]  /*0d00*/  LOP3.LUT R2, R17, 0x7ff00000, RZ, 0xc0, !PT ;  /* 0x7ff0000011027812 */ /* 0x000fe200078ec0ff */
[----:B------:R-:W-:Y:S01]  /*0d10*/  @!P3 IMAD.MOV.U32 R30, RZ, RZ, RZ ;  /* 0x000000ffff1eb224 */ /* 0x000fe200078e00ff */
[----:B------:R-:W-:Y:S01]  /*0d20*/  @!P3 LOP3.LUT R5, R19, 0x7ff00000, RZ, 0xc0, !PT ;  /* 0x7ff000001305b812 */ /* 0x000fe200078ec0ff */
[----:B------:R-:W-:Y:S01]  /*0d30*/  @!P0 DMUL R20, R18, 8.98846567431157953865e+307 ;  /* 0x7fe0000012148828 */ /* 0x000fe20000000000 */
[----:B------:R-:W-:-:S02]  /*0d40*/  ISETP.GE.U32.AND P2, PT, R2, R8, PT ;  /* 0x000000080200720c */ /* 0x000fc40003f46070 */
[----:B------:R-:W-:Y:S02]  /*0d50*/  @!P3 ISETP.GE.U32.AND P4, PT, R2, R5, PT ;  /* 0x000000050200b20c */ /* 0x000fe40003f86070 */
[C---:B------:R-:W-:Y:S01]  /*0d60*/  SEL R23, R4.reuse, 0x63400000, !P2 ;  /* 0x6340000004177807 */ /* 0x040fe20005000000 */
[----:B------:R-:W0:Y:S01]  /*0d70*/  MUFU.RCP64H R25, R21 ;  /* 0x0000001500197308 */ /* 0x000e220000001800 */
[----:B------:R-:W-:Y:S02]  /*0d80*/  @!P3 SEL R5, R4, 0x63400000, !P4 ;  /* 0x634000000405b807 */ /* 0x000fe40006000000 */
[--C-:B------:R-:W-:Y:S02]  /*0d90*/  LOP3.LUT R23, R23, 0x800fffff, R17.reuse, 0xf8, !PT ;  /* 0x800fffff17177812 */ /* 0x100fe400078ef811 */
[----:B------:R-:W-:Y:S02]  /*0da0*/  @!P3 LOP3.LUT R5, R5, 0x80000000, R17, 0xf8, !PT ;  /* 0x800000000505b812 */ /* 0x000fe400078ef811 */
[----:B------:R-:W-:-:S02]  /*0db0*/  @!P0 LOP3.LUT R8, R21, 0x7ff00000, RZ, 0xc0, !PT ;  /* 0x7ff0000015088812 */ /* 0x000fc400078ec0ff */
[----:B------:R-:W-:Y:S01]  /*0dc0*/  @!P3 LOP3.LUT R31, R5, 0x100000, RZ, 0xfc, !PT ;  /* 0x00100000051fb812 */ /* 0x000fe200078efcff */
[----:B------:R-:W-:-:S05]  /*0dd0*/  IMAD.MOV.U32 R5, RZ, RZ, R2 ;  /* 0x000000ffff057224 */ /* 0x000fca00078e0002 */
[----:B------:R-:W-:Y:S02]  /*0de0*/  @!P3 DFMA R22, R22, 2, -R30 ;  /* 0x400000001616b82b */ /* 0x000fe4000000081e */
[----:B0-----:R-:W-:-:S08]  /*0df0*/  DFMA R30, R24, -R20, 1 ;  /* 0x3ff00000181e742b */ /* 0x001fd00000000814 */
[----:B------:R-:W-:Y:S01]  /*0e00*/  DFMA R30, R30, R30, R30 ;  /* 0x0000001e1e1e722b */ /* 0x000fe2000000001e */
[----:B------:R-:W-:-:S04]  /*0e10*/  @!P3 LOP3.LUT R5, R23, 0x7ff00000, RZ, 0xc0, !PT ;  /* 0x7ff000001705b812 */ /* 0x000fc800078ec0ff */
[----:B------:R-:W-:-:S03]  /*0e20*/  IADD3 R7, PT, PT, R5, -0x1, RZ ;  /* 0xffffffff05077810 */ /* 0x000fc60007ffe0ff */
[----:B------:R-:W-:Y:S01]  /*0e30*/  DFMA R24, R24, R30, R24 ;  /* 0x0000001e1818722b */ /* 0x000fe20000000018 */
[----:B------:R-:W-:Y:S01]  /*0e40*/  ISETP.GT.U32.AND P0, PT, R7, 0x7feffffe, PT ;  /* 0x7feffffe0700780c */ /* 0x000fe20003f04070 */
[----:B------:R-:W-:-:S05]  /*0e50*/  VIADD R7, R8, 0xffffffff ;  /* 0xffffffff08077836 */ /* 0x000fca0000000000 */
[----:B------:R-:W-:Y:S01]  /*0e60*/  ISETP.GT.U32.OR P0, PT, R7, 0x7feffffe, P0 ;  /* 0x7feffffe0700780c */ /* 0x000fe20000704470 */
[----:B------:R-:W-:-:S08]  /*0e70*/  DFMA R32, R24, -R20, 1 ;  /* 0x3ff000001820742b */ /* 0x000fd00000000814 */
[----:B------:R-:W-:-:S08]  /*0e80*/  DFMA R32, R24, R32, R24 ;  /* 0x000000201820722b */ /* 0x000fd00000000018 */
[----:B------:R-:W-:-:S08]  /*0e90*/  DMUL R30, R32, R22 ;  /* 0x00000016201e7228 */ /* 0x000fd00000000000 */
[----:B------:R-:W-:-:S08]  /*0ea0*/  DFMA R24, R30, -R20, R22 ;  /* 0x800000141e18722b */ /* 0x000fd00000000016 */
[----:B------:R-:W-:Y:S01]  /*0eb0*/  DFMA R24, R32, R24, R30 ;  /* 0x000000182018722b */ /* 0x000fe2000000001e */
[----:B------:R-:W-:Y:S10]  /*0ec0*/  @P0 BRA `(.L_x_725) ;  /* 0x00000000006c0947 */ /* 0x000ff40003800000 */
[----:B------:R-:W-:Y:S01]  /*0ed0*/  LOP3.LUT R5, R19, 0x7ff00000, RZ, 0xc0, !PT ;  /* 0x7ff0000013057812 */ /* 0x000fe200078ec0ff */
[----:B------:R-:W-:-:S03]  /*0ee0*/  IMAD.MOV.U32 R16, RZ, RZ, RZ ;  /* 0x000000ffff107224 */ /* 0x000fc600078e00ff */
[CC--:B------:R-:W-:Y:S02]  /*0ef0*/  VIADDMNMX R7, R2.reuse, -R5.reuse, 0xb9600000, !PT ;  /* 0xb960000002077446 */ /* 0x0c0fe40007800905 */
[----:B------:R-:W-:Y:S02]  /*0f00*/  ISETP.GE.U32.AND P0, PT, R2, R5, PT ;  /* 0x000000050200720c */ /* 0x000fe40003f06070 */
[----:B------:R-:W-:Y:S02]  /*0f10*/  VIMNMX R7, PT, PT, R7, 0x46a00000, PT ;  /* 0x46a0000007077848 */ /* 0x000fe40003fe0100 */
[----:B------:R-:W-:-:S05]  /*0f20*/  SEL R4, R4, 0x63400000, !P0 ;  /* 0x6340000004047807 */ /* 0x000fca0004000000 */
[----:B------:R-:W-:-:S04]  /*0f30*/  IMAD.IADD R4, R7, 0x1, -R4 ;  /* 0x0000000107047824 */ /* 0x000fc800078e0a04 */
[----:B------:R-:W-:-:S06]  /*0f40*/  VIADD R17, R4, 0x7fe00000 ;  /* 0x7fe0000004117836 */ /* 0x000fcc0000000000 */
[----:B------:R-:W-:-:S10]  /*0f50*/  DMUL R30, R24, R16 ;  /* 0x00000010181e7228 */ /* 0x000fd40000000000 */
[----:B------:R-:W-:-:S13]  /*0f60*/  FSETP.GTU.AND P0, PT, |R31|, 1.469367938527859385e-39, PT ;  /* 0x001000001f00780b */ /* 0x000fda0003f0c200 */
[----:B------:R-:W-:Y:S05]  /*0f70*/  @P0 BRA `(.L_x_726) ;  /* 0x0000000000940947 */ /* 0x000fea0003800000 */
[----:B------:R-:W-:Y:S01]  /*0f80*/  DFMA R20, R24, -R20, R22 ;  /* 0x800000141814722b */ /* 0x000fe20000000016 */
[----:B------:R-:W-:-:S09]  /*0f90*/  IMAD.MOV.U32 R18, RZ, RZ, RZ ;  /* 0x000000ffff127224 */ /* 0x000fd200078e00ff */
[C---:B------:R-:W-:Y:S02]  /*0fa0*/  FSETP.NEU.AND P0, PT, R21.reuse, RZ, PT ;  /* 0x000000ff1500720b */ /* 0x040fe40003f0d000 */
[----:B------:R-:W-:-:S04]  /*0fb0*/  LOP3.LUT R5, R21, 0x80000000, R19, 0x48, !PT ;  /* 0x8000000015057812 */ /* 0x000fc800078e4813 */
[----:B------:R-:W-:-:S07]  /*0fc0*/  LOP3.LUT R19, R5, R17, RZ, 0xfc, !PT ;  /* 0x0000001105137212 */ /* 0x000fce00078efcff */
[----:B------:R-:W-:Y:S05]  /*0fd0*/  @!P0 BRA `(.L_x_726) ;  /* 0x00000000007c8947 */ /* 0x000fea0003800000 */
[C---:B------:R-:W-:Y:S01]  /*0fe0*/  IADD3 R17, PT, PT, -R4.reuse, RZ, RZ ;  /* 0x000000ff04117210 */ /* 0x040fe20007ffe1ff */
[----:B------:R-:W-:Y:S01]  /*0ff0*/  IMAD.MOV.U32 R16, RZ, RZ, RZ ;  /* 0x000000ffff107224 */ /* 0x000fe200078e00ff */
[----:B------:R-:W-:Y:S01]  /*1000*/  DMUL.RP R18, R24, R18 ;  /* 0x0000001218127228 */ /* 0x000fe20000008000 */
[----:B------:R-:W-:-:S04]  /*1010*/  IADD3 R7, PT, PT, -R4, -0x43300000, RZ ;  /* 0xbcd0000004077810 */ /* 0x000fc80007ffe1ff */
[----:B------:R-:W-:-:S05]  /*1020*/  DFMA R16, R30, -R16, R24 ;  /* 0x800000101e10722b */ /* 0x000fca0000000018 */
[----:B------:R-:W-:-:S05]  /*1030*/  LOP3.LUT R5, R19, R5, RZ, 0x3c, !PT ;  /* 0x0000000513057212 */ /* 0x000fca00078e3cff */
[----:B------:R-:W-:-:S04]  /*1040*/  FSETP.NEU.AND P0, PT, |R17|, R7, PT ;  /* 0x000000071100720b */ /* 0x000fc80003f0d200 */
[----:B------:R-:W-:Y:S02]  /*1050*/  FSEL R30, R18, R30, !P0 ;  /* 0x0000001e121e7208 */ /* 0x000fe40004000000 */
[----:B------:R-:W-:Y:S01]  /*1060*/  FSEL R31, R5, R31, !P0 ;  /* 0x0000001f051f7208 */ /* 0x000fe20004000000 */
[----:B------:R-:W-:Y:S06]  /*1070*/  BRA `(.L_x_726) ;  /* 0x0000000000547947 */ /* 0x000fec0003800000 */
.L_x_725:
[----:B------:R-:W-:-:S14]  /*1080*/  DSETP.NAN.AND P0, PT, R16, R16, PT ;  /* 0x000000101000722a */ /* 0x000fdc0003f08000 */
[----:B------:R-:W-:Y:S05]  /*1090*/  @P0 BRA `(.L_x_727) ;  /* 0x0000000000440947 */ /* 0x000fea0003800000 */
[----:B------:R-:W-:-:S14]  /*10a0*/  DSETP.NAN.AND P0, PT, R18, R18, PT ;  /* 0x000000121200722a */ /* 0x000fdc0003f08000 */
[----:B------:R-:W-:Y:S05]  /*10b0*/  @P0 BRA `(.L_x_728) ;  /* 0x0000000000300947 */ /* 0x000fea0003800000 */
[----:B------:R-:W-:Y:S01]  /*10c0*/  ISETP.NE.AND P0, PT, R5, R8, PT ;  /* 0x000000080500720c */ /* 0x000fe20003f05270 */
[----:B------:R-:W-:Y:S02]  /*10d0*/  IMAD.MOV.U32 R30, RZ, RZ, 0x0 ;  /* 0x00000000ff1e7424 */ /* 0x000fe400078e00ff */
[----:B------:R-:W-:-:S10]  /*10e0*/  IMAD.MOV.U32 R31, RZ, RZ, -0x80000 ;  /* 0xfff80000ff1f7424 */ /* 0x000fd400078e00ff */
[----:B------:R-:W-:Y:S05]  /*10f0*/  @!P0 BRA `(.L_x_726) ;  /* 0x0000000000348947 */ /* 0x000fea0003800000 */
[----:B------:R-:W-:Y:S02]  /*1100*/  ISETP.NE.AND P0, PT, R5, 0x7ff00000, PT ;  /* 0x7ff000000500780c */ /* 0x000fe40003f05270 */
[----:B------:R-:W-:Y:S02]  /*1110*/  LOP3.LUT R31, R17, 0x80000000, R19, 0x48, !PT ;  /* 0x80000000111f7812 */ /* 0x000fe400078e4813 */
[----:B------:R-:W-:-:S13]  /*1120*/  ISETP.EQ.OR P0, PT, R8, RZ, !P0 ;  /* 0x000000ff0800720c */ /* 0x000fda0004702670 */
[----:B------:R-:W-:Y:S01]  /*1130*/  @P0 LOP3.LUT R2, R31, 0x7ff00000, RZ, 0xfc, !PT ;  /* 0x7ff000001f020812 */ /* 0x000fe200078efcff */
[----:B------:R-:W-:Y:S02]  /*1140*/  @!P0 IMAD.MOV.U32 R30, RZ, RZ, RZ ;  /* 0x000000ffff1e8224 */ /* 0x000fe400078e00ff */
[----:B------:R-:W-:Y:S01]  /*1150*/  @P0 IMAD.MOV.U32 R30, RZ, RZ, RZ ;  /* 0x000000ffff1e0224 */ /* 0x000fe200078e00ff */
[----:B------:R-:W-:Y:S01]  /*1160*/  @P0 MOV R31, R2 ;  /* 0x00000002001f0202 */ /* 0x000fe20000000f00 */
[----:B------:R-:W-:Y:S06]  /*1170*/  BRA `(.L_x_726) ;  /* 0x0000000000147947 */ /* 0x000fec0003800000 */
.L_x_728:
[----:B------:R-:W-:Y:S01]  /*1180*/  LOP3.LUT R31, R19, 0x80000, RZ, 0xfc, !PT ;  /* 0x00080000131f7812 */ /* 0x000fe200078efcff */
[----:B------:R-:W-:Y:S01]  /*1190*/  IMAD.MOV.U32 R30, RZ, RZ, R18 ;  /* 0x000000ffff1e7224 */ /* 0x000fe200078e0012 */
[----:B------:R-:W-:Y:S06]  /*11a0*/  BRA `(.L_x_726) ;  /* 0x0000000000087947 */ /* 0x000fec0003800000 */
.L_x_727:
[----:B------:R-:W-:Y:S01]  /*11b0*/  LOP3.LUT R31, R17, 0x80000, RZ, 0xfc, !PT ;  /* 0x00080000111f7812 */ /* 0x000fe200078efcff */
[----:B------:R-:W-:-:S07]  /*11c0*/  IMAD.MOV.U32 R30, RZ, RZ, R16 ;  /* 0x000000ffff1e7224 */ /* 0x000fce00078e0010 */
.L_x_726:
[----:B------:R-:W-:Y:S05]  /*11d0*/  BSYNC.RECONVERGENT B2 ;  /* 0x0000000000027941 */ /* 0x000fea0003800200 */
.L_x_724:
[----:B------:R-:W-:Y:S02]  /*11e0*/  IMAD.MOV.U32 R4, RZ, RZ, R0 ;  /* 0x000000ffff047224 */ /* 0x000fe400078e0000 */
[----:B------:R-:W-:-:S04]  /*11f0*/  IMAD.MOV.U32 R5, RZ, RZ, 0x0 ;  /* 0x00000000ff057424 */ /* 0x000fc800078e00ff */
[----:B------:R-:W-:Y:S05]  /*1200*/  RET.REL.NODEC R4 `(_Z7div_rowPdidi) ;  /* 0xffffffec047c7950 */ /* 0x000fea0003c3ffff */
.L_x_729:
        /* <DEDUP_REMOVED lines=15> */
.L_x_730:


//--------------------- .nv.shared._ZN3cub18CUB_300001_SM_10006detail11EmptyKernelIvEEvv --------------------------
	.section	.nv.shared._ZN3cub18CUB_300001_SM_10006detail11EmptyKernelIvEEvv,"aw",@nobits
	.sectionflags	@""
	.align	16
	.zero		1024


//--------------------- .nv.shared.reserved.0     --------------------------
	.section	.nv.shared.reserved.0,"aw",@nobits
	.weak		__nv_reservedSMEM_offset_0_alias
	.size		__nv_reservedSMEM_offset_0_alias, 0, 64
	.other		__nv_reservedSMEM_offset_0_alias,@"STO_CUDA_RESERVED_SHARED STV_DEFAULT"
__nv_reservedSMEM_offset_0_alias:
	.zero		0
	.zero		64


//--------------------- .nv.global                --------------------------
	.section	.nv.global,"aw",@nobits
.nv.global:
	.type		_ZN34_INTERNAL_f1ed7c15_4_k_cu_af87e57c6thrust24THRUST_300001_SM_1000_NS12placeholders2_8E,@object
	.size		_ZN34_INTERNAL_f1ed7c15_4_k_cu_af87e57c6thrust24THRUST_300001_SM_1000_NS12placeholders2_8E,(_ZN34_INTERNAL_f1ed7c15_4_k_cu_af87e57c4cuda3std3__436_GLOBAL__N__f1ed7c15_4_k_cu_af87e57c6ignoreE - _ZN34_INTERNAL_f1ed7c15_4_k_cu_af87e57c6thrust24THRUST_300001_SM_1000_NS12placeholders2_8E)
_ZN34_INTERNAL_f1ed7c15_4_k_cu_af87e57c6thrust24THRUST_300001_SM_1000_NS12placeholders2_8E:
	.zero		1
	.type		_ZN34_INTERNAL_f1ed7c15_4_k_cu_af87e57c4cuda3std3__436_GLOBAL__N__f1ed7c15_4_k_cu_af87e57c6ignoreE,@object
	.size		_ZN34_INTERNAL_f1ed7c15_4_k_cu_af87e57c4cuda3std3__436_GLOBAL__N__f1ed7c15_4_k_cu_af87e57c6ignoreE,(_ZN34_INTERNAL_f1ed7c15_4_k_cu_af87e57c4cuda3std6ranges3__45__cpo4dataE - _ZN34_INTERNAL_f1ed7c15_4_k_cu_af87e57c4cuda3std3__436_GLOBAL__N__f1ed7c15_4_k_cu_af87e57c6ignoreE)
_ZN34_INTERNAL_f1ed7c15_4_k_cu_af87e57c4cuda3std3__436_GLOBAL__N__f1ed7c15_4_k_cu_af87e57c6ignoreE:
	.zero		1
	.type		_ZN34_INTERNAL_f1ed7c15_4_k_cu_af87e57c4cuda3std6ranges3__45__cpo4dataE,@object
	.size		_ZN34_INTERNAL_f1ed7c15_4_k_cu_af87e57c4cuda3std6ranges3__45__cpo4dataE,(_ZN34_INTERNAL_f1ed7c15_4_k_cu_af87e57c6thrust24THRUST_300001_SM_1000_NS6system3cpp3parE - _ZN34_INTERNAL_f1ed7c15_4_k_cu_af87e57c4cuda3std6ranges3__45__cpo4dataE)
_ZN34_INTERNAL_f1ed7c15_4_k_cu_af87e57c4cuda3std6ranges3__45__cpo4dataE:
	.zero		1
	.type		_ZN34_INTERNAL_f1ed7c15_4_k_cu_af87e57c6thrust24THRUST_300001_SM_1000_NS6system3cpp3parE,@object
	.size		_ZN34_INTERNAL_f1ed7c15_4_k_cu_af87e57c6thrust24THRUST_300001_SM_1000_NS6system3cpp3parE,(_ZN34_INTERNAL_f1ed7c15_4_k_cu_af87e57c4cuda3std3__45__cpo5beginE - _ZN34_INTERNAL_f1ed7c15_4_k_cu_af87e57c6thrust24THRUST_300001_SM_1000_NS6system3cpp3parE)
_ZN34_INTERNAL_f1ed7c15_4_k_cu_af87e57c6thrust24THRUST_300001_SM_1000_NS6system3cpp3parE:
	.zero		1
	.type		_ZN34_INTERNAL_f1ed7c15_4_k_cu_af87e57c4cuda3std3__45__cpo5beginE,@object
	.size		_ZN34_INTERNAL_f1ed7c15_4_k_cu_af87e57c4cuda3std3__45__cpo5beginE,(_ZN34_INTERNAL_f1ed7c15_4_k_cu_af87e57c4cuda3std6ranges3__45__cpo5beginE - _ZN34_INTERNAL_f1ed7c15_4_k_cu_af87e57c4cuda3std3__45__cpo5beginE)
_ZN34_INTERNAL_f1ed7c15_4_k_cu_af87e57c4cuda3std3__45__cpo5beginE:
	.zero		1
	.type		_ZN34_INTERNAL_f1ed7c15_4_k_cu_af87e57c4cuda3std6ranges3__45__cpo5beginE,@object
	.size		_ZN34_INTERNAL_f1ed7c15_4_k_cu_af87e57c4cuda3std6ranges3__45__cpo5beginE,(_ZN34_INTERNAL_f1ed7c15_4_k_cu_af87e57c6thrust24THRUST_300001_SM_1000_NS6deviceE - _ZN34_INTERNAL_f1ed7c15_4_k_cu_af87e57c4cuda3std6ranges3__45__cpo5beginE)
_ZN34_INTERNAL_f1ed7c15_4_k_cu_af87e57c4cuda3std6ranges3__45__cpo5beginE:
	.zero		1
	.type		_ZN34_INTERNAL_f1ed7c15_4_k_cu_af87e57c6thrust24THRUST_300001_SM_1000_NS6deviceE,@object
	.size		_ZN34_INTERNAL_f1ed7c15_4_k_cu_af87e57c6thrust24THRUST_300001_SM_1000_NS6deviceE,(_ZN34_INTERNAL_f1ed7c15_4_k_cu_af87e57c4cuda3std3__47nulloptE - _ZN34_INTERNAL_f1ed7c15_4_k_cu_af87e57c6thrust24THRUST_300001_SM_1000_NS6deviceE)
_ZN34_INTERNAL_f1ed7c15_4_k_cu_af87e57c6thrust24THRUST_300001_SM_1000_NS6deviceE:
	.zero		1
	.type		_ZN34_INTERNAL_f1ed7c15_4_k_cu_af87e57c4cuda3std3__47nulloptE,@object
	.size		_ZN34_INTERNAL_f1ed7c15_4_k_cu_af87e57c4cuda3std3__47nulloptE,(_ZN34_INTERNAL_f1ed7c15_4_k_cu_af87e57c4cuda3std6ranges3__45__cpo8distanceE - _ZN34_INTERNAL_f1ed7c15_4_k_cu_af87e57c4cuda3std3__47nulloptE)
_ZN34_INTERNAL_f1ed7c15_4_k_cu_af87e57c4cuda3std3__47nulloptE:
	.zero		1
	.type		_ZN34_INTERNAL_f1ed7c15_4_k_cu_af87e57c4cuda3std6ranges3__45__cpo8distanceE,@object
	.size		_ZN34_INTERNAL_f1ed7c15_4_k_cu_af87e57c4cuda3std6ranges3__45__cpo8distanceE,(_ZN34_INTERNAL_f1ed7c15_4_k_cu_af87e57c6thrust24THRUST_300001_SM_1000_NS12placeholders2_4E - _ZN34_INTERNAL_f1ed7c15_4_k_cu_af87e57c4cuda3std6ranges3__45__cpo8distanceE)
_ZN34_INTERNAL_f1ed7c15_4_k_cu_af87e57c4cuda3std6ranges3__45__cpo8distanceE:
	.zero		1
	.type		_ZN34_INTERNAL_f1ed7c15_4_k_cu_af87e57c6thrust24THRUST_300001_SM_1000_NS12placeholders2_4E,@object
	.size		_ZN34_INTERNAL_f1ed7c15_4_k_cu_af87e57c6thrust24THRUST_300001_SM_1000_NS12placeholders2_4E,(_ZN34_INTERNAL_f1ed7c15_4_k_cu_af87e57c4cuda3std3__45__cpo6rbeginE - _ZN34_INTERNAL_f1ed7c15_4_k_cu_af87e57c6thrust24THRUST_300001_SM_1000_NS12placeholders2_4E)
_ZN34_INTERNAL_f1ed7c15_4_k_cu_af87e57c6thrust24THRUST_300001_SM_1000_NS12placeholders2_4E:
	.zero		1
	.type		_ZN34_INTERNAL_f1ed7c15_4_k_cu_af87e57c4cuda3std3__45__cpo6rbeginE,@object
	.size		_ZN34_INTERNAL_f1ed7c15_4_k_cu_af87e57c4cuda3std3__45__cpo6rbeginE,(_ZN34_INTERNAL_f1ed7c15_4_k_cu_af87e57c4cuda3std6ranges3__45__cpo7advanceE - _ZN34_INTERNAL_f1ed7c15_4_k_cu_af87e57c4cuda3std3__45__cpo6rbeginE)
_ZN34_INTERNAL_f1ed7c15_4_k_cu_af87e57c4cuda3std3__45__cpo6rbeginE:
	.zero		1
	.type		_ZN34_INTERNAL_f1ed7c15_4_k_cu_af87e57c4cuda3std6ranges3__45__cpo7advanceE,@object
	.size		_ZN34_INTERNAL_f1ed7c15_4_k_cu_af87e57c4cuda3std6ranges3__45__cpo7advanceE,(_ZN34_INTERNAL_f1ed7c15_4_k_cu_af87e57c6thrust24THRUST_300001_SM_1000_NS12placeholders3_10E - _ZN34_INTERNAL_f1ed7c15_4_k_cu_af87e57c4cuda3std6ranges3__45__cpo7advanceE)
_ZN34_INTERNAL_f1ed7c15_4_k_cu_af87e57c4cuda3std6ranges3__45__cpo7advanceE:
	.zero		1
	.type		_ZN34_INTERNAL_f1ed7c15_4_k_cu_af87e57c6thrust24THRUST_300001_SM_1000_NS12placeholders3_10E,@object
	.size		_ZN34_INTERNAL_f1ed7c15_4_k_cu_af87e57c6thrust24THRUST_300001_SM_1000_NS12placeholders3_10E,(_ZN34_INTERNAL_f1ed7c15_4_k_cu_af87e57c4cuda3std3__48in_placeE - _ZN34_INTERNAL_f1ed7c15_4_k_cu_af87e57c6thrust24THRUST_300001_SM_1000_NS12placeholders3_10E)
_ZN34_INTERNAL_f1ed7c15_4_k_cu_af87e57c6thrust24THRUST_300001_SM_1000_NS12placeholders3_10E:
	.zero		1
	.type		_ZN34_INTERNAL_f1ed7c15_4_k_cu_af87e57c4cuda3std3__48in_placeE,@object
	.size		_ZN34_INTERNAL_f1ed7c15_4_k_cu_af87e57c4cuda3std3__48in_placeE,(_ZN34_INTERNAL_f1ed7c15_4_k_cu_af87e57c4cuda3std6ranges3__45__cpo4sizeE - _ZN34_INTERNAL_f1ed7c15_4_k_cu_af87e57c4cuda3std3__48in_placeE)
_ZN34_INTERNAL_f1ed7c15_4_k_cu_af87e57c4cuda3std3__48in_placeE:
	.zero		1
	.type		_ZN34_INTERNAL_f1ed7c15_4_k_cu_af87e57c4cuda3std6ranges3__45__cpo4sizeE,@object
	.size		_ZN34_INTERNAL_f1ed7c15_4_k_cu_af87e57c4cuda3std6ranges3__45__cpo4sizeE,(_ZN34_INTERNAL_f1ed7c15_4_k_cu_af87e57c6thrust24THRUST_300001_SM_1000_NS12placeholders2_2E - _ZN34_INTERNAL_f1ed7c15_4_k_cu_af87e57c4cuda3std6ranges3__45__cpo4sizeE)
_ZN34_INTERNAL_f1ed7c15_4_k_cu_af87e57c4cuda3std6ranges3__45__cpo4sizeE:
	.zero		1
	.type		_ZN34_INTERNAL_f1ed7c15_4_k_cu_af87e57c6thrust24THRUST_300001_SM_1000_NS12placeholders2_2E,@object
	.size		_ZN34_INTERNAL_f1ed7c15_4_k_cu_af87e57c6thrust24THRUST_300001_SM_1000_NS12placeholders2_2E,(_ZN34_INTERNAL_f1ed7c15_4_k_cu_af87e57c4cuda3std3__45__cpo6cbeginE - _ZN34_INTERNAL_f1ed7c15_4_k_cu_af87e57c6thrust24THRUST_300001_SM_1000_NS12placeholders2_2E)
_ZN34_INTERNAL_f1ed7c15_4_k_cu_af87e57c6thrust24THRUST_300001_SM_1000_NS12placeholders2_2E:
	.zero		1
	.type		_ZN34_INTERNAL_f1ed7c15_4_k_cu_af87e57c4cuda3std3__45__cpo6cbeginE,@object
	.size		_ZN34_INTERNAL_f1ed7c15_4_k_cu_af87e57c4cuda3std3__45__cpo6cbeginE,(_ZN34_INTERNAL_f1ed7c15_4_k_cu_af87e57c4cuda3std6ranges3__45__cpo6cbeginE - _ZN34_INTERNAL_f1ed7c15_4_k_cu_af87e57c4cuda3std3__45__cpo6cbeginE)
_ZN34_INTERNAL_f1ed7c15_4_k_cu_af87e57c4cuda3std3__45__cpo6cbeginE:
	.zero		1
	.type		_ZN34_INTERNAL_f1ed7c15_4_k_cu_af87e57c4cuda3std6ranges3__45__cpo6cbeginE,@object
	.size		_ZN34_INTERNAL_f1ed7c15_4_k_cu_af87e57c4cuda3std6ranges3__45__cpo6cbeginE,(_ZN34_INTERNAL_f1ed7c15_4_k_cu_af87e57c6thrust24THRUST_300001_SM_1000_NS12placeholders2_6E - _ZN34_INTERNAL_f1ed7c15_4_k_cu_af87e57c4cuda3std6ranges3__45__cpo6cbeginE)
_ZN34_INTERNAL_f1ed7c15_4_k_cu_af87e57c4cuda3std6ranges3__45__cpo6cbeginE:
	.zero		1
	.type		_ZN34_INTERNAL_f1ed7c15_4_k_cu_af87e57c6thrust24THRUST_300001_SM_1000_NS12placeholders2_6E,@object
	.size		_ZN34_INTERNAL_f1ed7c15_4_k_cu_af87e57c6thrust24THRUST_300001_SM_1000_NS12placeholders2_6E,(_ZN34_INTERNAL_f1ed7c15_4_k_cu_af87e57c4cuda3std3__45__cpo7crbeginE - _ZN34_INTERNAL_f1ed7c15_4_k_cu_af87e57c6thrust24THRUST_300001_SM_1000_NS12placeholders2_6E)
_ZN34_INTERNAL_f1ed7c15_4_k_cu_af87e57c6thrust24THRUST_300001_SM_1000_NS12placeholders2_6E:
	.zero		1
	.type		_ZN34_INTERNAL_f1ed7c15_4_k_cu_af87e57c4cuda3std3__45__cpo7crbeginE,@object
	.size		_ZN34_INTERNAL_f1ed7c15_4_k_cu_af87e57c4cuda3std3__45__cpo7crbeginE,(_ZN34_INTERNAL_f1ed7c15_4_k_cu_af87e57c4cuda3std6ranges3__45__cpo4nextE - _ZN34_INTERNAL_f1ed7c15_4_k_cu_af87e57c4cuda3std3__45__cpo7crbeginE)
_ZN34_INTERNAL_f1ed7c15_4_k_cu_af87e57c4cuda3std3__45__cpo7crbeginE:
	.zero		1
	.type		_ZN34_INTERNAL_f1ed7c15_4_k_cu_af87e57c4cuda3std6ranges3__45__cpo4nextE,@object
	.size		_ZN34_INTERNAL_f1ed7c15_4_k_cu_af87e57c4cuda3std6ranges3__45__cpo4nextE,(_ZN34_INTERNAL_f1ed7c15_4_k_cu_af87e57c4cuda3std6ranges3__45__cpo4swapE - _ZN34_INTERNAL_f1ed7c15_4_k_cu_af87e57c4cuda3std6ranges3__45__cpo4nextE)
_ZN34_INTERNAL_f1ed7c15_4_k_cu_af87e57c4cuda3std6ranges3__45__cpo4nextE:
	.zero		1
	.type		_ZN34_INTERNAL_f1ed7c15_4_k_cu_af87e57c4cuda3std6ranges3__45__cpo4swapE,@object
	.size		_ZN34_INTERNAL_f1ed7c15_4_k_cu_af87e57c4cuda3std6ranges3__45__cpo4swapE,(_ZN34_INTERNAL_f1ed7c15_4_k_cu_af87e57c6thrust24THRUST_300001_SM_1000_NS8cuda_cub10par_nosyncE - _ZN34_INTERNAL_f1ed7c15_4_k_cu_af87e57c4cuda3std6ranges3__45__cpo4swapE)
_ZN34_INTERNAL_f1ed7c15_4_k_cu_af87e57c4cuda3std6ranges3__45__cpo4swapE:
	.zero		1
	.type		_ZN34_INTERNAL_f1ed7c15_4_k_cu_af87e57c6thrust24THRUST_300001_SM_1000_NS8cuda_cub10par_nosyncE,@object
	.size		_ZN34_INTERNAL_f1ed7c15_4_k_cu_af87e57c6thrust24THRUST_300001_SM_1000_NS8cuda_cub10par_nosyncE,(_ZN34_INTERNAL_f1ed7c15_4_k_cu_af87e57c6thrust24THRUST_300001_SM_1000_NS3seqE - _ZN34_INTERNAL_f1ed7c15_4_k_cu_af87e57c6thrust24THRUST_300001_SM_1000_NS8cuda_cub10par_nosyncE)
_ZN34_INTERNAL_f1ed7c15_4_k_cu_af87e57c6thrust24THRUST_300001_SM_1000_NS8cuda_cub10par_nosyncE:
	.zero		1
	.type		_ZN34_INTERNAL_f1ed7c15_4_k_cu_af87e57c6thrust24THRUST_300001_SM_1000_NS3seqE,@object
	.size		_ZN34_INTERNAL_f1ed7c15_4_k_cu_af87e57c6thrust24THRUST_300001_SM_1000_NS3seqE,(_ZN34_INTERNAL_f1ed7c15_4_k_cu_af87e57c4cuda3std3__420unreachable_sentinelE - _ZN34_INTERNAL_f1ed7c15_4_k_cu_af87e57c6thrust24THRUST_300001_SM_1000_NS3seqE)
_ZN34_INTERNAL_f1ed7c15_4_k_cu_af87e57c6thrust24THRUST_300001_SM_1000_NS3seqE:
	.zero		1
	.type		_ZN34_INTERNAL_f1ed7c15_4_k_cu_af87e57c4cuda3std3__420unreachable_sentinelE,@object
	.size		_ZN34_INTERNAL_f1ed7c15_4_k_cu_af87e57c4cuda3std3__420unreachable_sentinelE,(_ZN34_INTERNAL_f1ed7c15_4_k_cu_af87e57c4cuda3std6ranges3__45__cpo5ssizeE - _ZN34_INTERNAL_f1ed7c15_4_k_cu_af87e57c4cuda3std3__420unreachable_sentinelE)
_ZN34_INTERNAL_f1ed7c15_4_k_cu_af87e57c4cuda3std3__420unreachable_sentinelE:
	.zero		1
	.type		_ZN34_INTERNAL_f1ed7c15_4_k_cu_af87e57c4cuda3std6ranges3__45__cpo5ssizeE,@object
	.size		_ZN34_INTERNAL_f1ed7c15_4_k_cu_af87e57c4cuda3std6ranges3__45__cpo5ssizeE,(_ZN34_INTERNAL_f1ed7c15_4_k_cu_af87e57c6thrust24THRUST_300001_SM_1000_NS12placeholders2_3E - _ZN34_INTERNAL_f1ed7c15_4_k_cu_af87e57c4cuda3std6ranges3__45__cpo5ssizeE)
_ZN34_INTERNAL_f1ed7c15_4_k_cu_af87e57c4cuda3std6ranges3__45__cpo5ssizeE:
	.zero		1
	.type		_ZN34_INTERNAL_f1ed7c15_4_k_cu_af87e57c6thrust24THRUST_300001_SM_1000_NS12placeholders2_3E,@object
	.size		_ZN34_INTERNAL_f1ed7c15_4_k_cu_af87e57c6thrust24THRUST_300001_SM_1000_NS12placeholders2_3E,(_ZN34_INTERNAL_f1ed7c15_4_k_cu_af87e57c4cuda3std3__45__cpo4cendE - _ZN34_INTERNAL_f1ed7c15_4_k_cu_af87e57c6thrust24THRUST_300001_SM_1000_NS12placeholders2_3E)
_ZN34_INTERNAL_f1ed7c15_4_k_cu_af87e57c6thrust24THRUST_300001_SM_1000_NS12placeholders2_3E:
	.zero		1
	.type		_ZN34_INTERNAL_f1ed7c15_4_k_cu_af87e57c4cuda3std3__45__cpo4cendE,@object
	.size		_ZN34_INTERNAL_f1ed7c15_4_k_cu_af87e57c4cuda3std3__45__cpo4cendE,(_ZN34_INTERNAL_f1ed7c15_4_k_cu_af87e57c4cuda3std6ranges3__45__cpo4cendE - _ZN34_INTERNAL_f1ed7c15_4_k_cu_af87e57c4cuda3std3__45__cpo4cendE)
_ZN34_INTERNAL_f1ed7c15_4_k_cu_af87e57c4cuda3std3__45__cpo4cendE:
	.zero		1
	.type		_ZN34_INTERNAL_f1ed7c15_4_k_cu_af87e57c4cuda3std6ranges3__45__cpo4cendE,@object
	.size		_ZN34_INTERNAL_f1ed7c15_4_k_cu_af87e57c4cuda3std6ranges3__45__cpo4cendE,(_ZN34_INTERNAL_f1ed7c15_4_k_cu_af87e57c6thrust24THRUST_300001_SM_1000_NS12placeholders2_7E - _ZN34_INTERNAL_f1ed7c15_4_k_cu_af87e57c4cuda3std6ranges3__45__cpo4cendE)
_ZN34_INTERNAL_f1ed7c15_4_k_cu_af87e57c4cuda3std6ranges3__45__cpo4cendE:
	.zero		1
	.type		_ZN34_INTERNAL_f1ed7c15_4_k_cu_af87e57c6thrust24THRUST_300001_SM_1000_NS12placeholders2_7E,@object
	.size		_ZN34_INTERNAL_f1ed7c15_4_k_cu_af87e57c6thrust24THRUST_300001_SM_1000_NS12placeholders2_7E,(_ZN34_INTERNAL_f1ed7c15_4_k_cu_af87e57c4cuda3std3__45__cpo5crendE - _ZN34_INTERNAL_f1ed7c15_4_k_cu_af87e57c6thrust24THRUST_300001_SM_1000_NS12placeholders2_7E)
_ZN34_INTERNAL_f1ed7c15_4_k_cu_af87e57c6thrust24THRUST_300001_SM_1000_NS12placeholders2_7E:
	.zero		1
	.type		_ZN34_INTERNAL_f1ed7c15_4_k_cu_af87e57c4cuda3std3__45__cpo5crendE,@object
	.size		_ZN34_INTERNAL_f1ed7c15_4_k_cu_af87e57c4cuda3std3__45__cpo5crendE,(_ZN34_INTERNAL_f1ed7c15_4_k_cu_af87e57c4cuda3std6ranges3__45__cpo4prevE - _ZN34_INTERNAL_f1ed7c15_4_k_cu_af87e57c4cuda3std3__45__cpo5crendE)
_ZN34_INTERNAL_f1ed7c15_4_k_cu_af87e57c4cuda3std3__45__cpo5crendE:
	.zero		1
	.type		_ZN34_INTERNAL_f1ed7c15_4_k_cu_af87e57c4cuda3std6ranges3__45__cpo4prevE,@object
	.size		_ZN34_INTERNAL_f1ed7c15_4_k_cu_af87e57c4cuda3std6ranges3__45__cpo4prevE,(_ZN34_INTERNAL_f1ed7c15_4_k_cu_af87e57c4cuda3std6ranges3__45__cpo9iter_moveE - _ZN34_INTERNAL_f1ed7c15_4_k_cu_af87e57c4cuda3std6ranges3__45__cpo4prevE)
_ZN34_INTERNAL_f1ed7c15_4_k_cu_af87e57c4cuda3std6ranges3__45__cpo4prevE:
	.zero		1
	.type		_ZN34_INTERNAL_f1ed7c15_4_k_cu_af87e57c4cuda3std6ranges3__45__cpo9iter_moveE,@object
	.size		_ZN34_INTERNAL_f1ed7c15_4_k_cu_af87e57c4cuda3std6ranges3__45__cpo9iter_moveE,(_ZN34_INTERNAL_f1ed7c15_4_k_cu_af87e57c6thrust24THRUST_300001_SM_1000_NS6system6detail10sequential3seqE - _ZN34_INTERNAL_f1ed7c15_4_k_cu_af87e57c4cuda3std6ranges3__45__cpo9iter_moveE)
_ZN34_INTERNAL_f1ed7c15_4_k_cu_af87e57c4cuda3std6ranges3__45__cpo9iter_moveE:
	.zero		1
	.type		_ZN34_INTERNAL_f1ed7c15_4_k_cu_af87e57c6thrust24THRUST_300001_SM_1000_NS6system6detail10sequential3seqE,@object
	.size		_ZN34_INTERNAL_f1ed7c15_4_k_cu_af87e57c6thrust24THRUST_300001_SM_1000_NS6system6detail10sequential3seqE,(_ZN34_INTERNAL_f1ed7c15_4_k_cu_af87e57c6thrust24THRUST_300001_SM_1000_NS12placeholders2_9E - _ZN34_INTERNAL_f1ed7c15_4_k_cu_af87e57c6thrust24THRUST_300001_SM_1000_NS6system6detail10sequential3seqE)
_ZN34_INTERNAL_f1ed7c15_4_k_cu_af87e57c6thrust24THRUST_300001_SM_1000_NS6system6detail10sequential3seqE:
	.zero		1
	.type		_ZN34_INTERNAL_f1ed7c15_4_k_cu_af87e57c6thrust24THRUST_300001_SM_1000_NS12placeholders2_9E,@object
	.size		_ZN34_INTERNAL_f1ed7c15_4_k_cu_af87e57c6thrust24THRUST_300001_SM_1000_NS12placeholders2_9E,(_ZN34_INTERNAL_f1ed7c15_4_k_cu_af87e57c4cuda3std3__419piecewise_constructE - _ZN34_INTERNAL_f1ed7c15_4_k_cu_af87e57c6thrust24THRUST_300001_SM_1000_NS12placeholders2_9E)
_ZN34_INTERNAL_f1ed7c15_4_k_cu_af87e57c6thrust24THRUST_300001_SM_1000_NS12placeholders2_9E:
	.zero		1
	.type		_ZN34_INTERNAL_f1ed7c15_4_k_cu_af87e57c4cuda3std3__419piecewise_constructE,@object
	.size		_ZN34_INTERNAL_f1ed7c15_4_k_cu_af87e57c4cuda3std3__419piecewise_constructE,(_ZN34_INTERNAL_f1ed7c15_4_k_cu_af87e57c4cuda3std6ranges3__45__cpo5cdataE - _ZN34_INTERNAL_f1ed7c15_4_k_cu_af87e57c4cuda3std3__419piecewise_constructE)
_ZN34_INTERNAL_f1ed7c15_4_k_cu_af87e57c4cuda3std3__419piecewise_constructE:
	.zero		1
	.type		_ZN34_INTERNAL_f1ed7c15_4_k_cu_af87e57c4cuda3std6ranges3__45__cpo5cdataE,@object
	.size		_ZN34_INTERNAL_f1ed7c15_4_k_cu_af87e57c4cuda3std6ranges3__45__cpo5cdataE,(_ZN34_INTERNAL_f1ed7c15_4_k_cu_af87e57c6thrust24THRUST_300001_SM_1000_NS12placeholders2_1E - _ZN34_INTERNAL_f1ed7c15_4_k_cu_af87e57c4cuda3std6ranges3__45__cpo5cdataE)
_ZN34_INTERNAL_f1ed7c15_4_k_cu_af87e57c4cuda3std6ranges3__45__cpo5cdataE:
	.zero		1
	.type		_ZN34_INTERNAL_f1ed7c15_4_k_cu_af87e57c6thrust24THRUST_300001_SM_1000_NS12placeholders2_1E,@object
	.size		_ZN34_INTERNAL_f1ed7c15_4_k_cu_af87e57c6thrust24THRUST_300001_SM_1000_NS12placeholders2_1E,(_ZN34_INTERNAL_f1ed7c15_4_k_cu_af87e57c4cuda3std3__45__cpo3endE - _ZN34_INTERNAL_f1ed7c15_4_k_cu_af87e57c6thrust24THRUST_300001_SM_1000_NS12placeholders2_1E)
_ZN34_INTERNAL_f1ed7c15_4_k_cu_af87e57c6thrust24THRUST_300001_SM_1000_NS12placeholders2_1E:
	.zero		1
	.type		_ZN34_INTERNAL_f1ed7c15_4_k_cu_af87e57c4cuda3std3__45__cpo3endE,@object
	.size		_ZN34_INTERNAL_f1ed7c15_4_k_cu_af87e57c4cuda3std3__45__cpo3endE,(_ZN34_INTERNAL_f1ed7c15_4_k_cu_af87e57c4cuda3std6ranges3__45__cpo3endE - _ZN34_INTERNAL_f1ed7c15_4_k_cu_af87e57c4cuda3std3__45__cpo3endE)
_ZN34_INTERNAL_f1ed7c15_4_k_cu_af87e57c4cuda3std3__45__cpo3endE:
	.zero		1
	.type		_ZN34_INTERNAL_f1ed7c15_4_k_cu_af87e57c4cuda3std6ranges3__45__cpo3endE,@object
	.size		_ZN34_INTERNAL_f1ed7c15_4_k_cu_af87e57c4cuda3std6ranges3__45__cpo3endE,(_ZN34_INTERNAL_f1ed7c15_4_k_cu_af87e57c6thrust24THRUST_300001_SM_1000_NS12placeholders2_5E - _ZN34_INTERNAL_f1ed7c15_4_k_cu_af87e57c4cuda3std6ranges3__45__cpo3endE)
_ZN34_INTERNAL_f1ed7c15_4_k_cu_af87e57c4cuda3std6ranges3__45__cpo3endE:
	.zero		1
	.type		_ZN34_INTERNAL_f1ed7c15_4_k_cu_af87e57c6thrust24THRUST_300001_SM_1000_NS12placeholders2_5E,@object
	.size		_ZN34_INTERNAL_f1ed7c15_4_k_cu_af87e57c6thrust24THRUST_300001_SM_1000_NS12placeholders2_5E,(_ZN34_INTERNAL_f1ed7c15_4_k_cu_af87e57c4cuda3std3__45__cpo4rendE - _ZN34_INTERNAL_f1ed7c15_4_k_cu_af87e57c6thrust24THRUST_300001_SM_1000_NS12placeholders2_5E)
_ZN34_INTERNAL_f1ed7c15_4_k_cu_af87e57c6thrust24THRUST_300001_SM_1000_NS12placeholders2_5E:
	.zero		1
	.type		_ZN34_INTERNAL_f1ed7c15_4_k_cu_af87e57c4cuda3std3__45__cpo4rendE,@object
	.size		_ZN34_INTERNAL_f1ed7c15_4_k_cu_af87e57c4cuda3std3__45__cpo4rendE,(_ZN34_INTERNAL_f1ed7c15_4_k_cu_af87e57c4cuda3std6ranges3__45__cpo9iter_swapE - _ZN34_INTERNAL_f1ed7c15_4_k_cu_af87e57c4cuda3std3__45__cpo4rendE)
_ZN34_INTERNAL_f1ed7c15_4_k_cu_af87e57c4cuda3std3__45__cpo4rendE:
	.zero		1
	.type		_ZN34_INTERNAL_f1ed7c15_4_k_cu_af87e57c4cuda3std6ranges3__45__cpo9iter_swapE,@object
	.size		_ZN34_INTERNAL_f1ed7c15_4_k_cu_af87e57c4cuda3std6ranges3__45__cpo9iter_swapE,(_ZN34_INTERNAL_f1ed7c15_4_k_cu_af87e57c4cuda3std3__48unexpectE - _ZN34_INTERNAL_f1ed7c15_4_k_cu_af87e57c4cuda3std6ranges3__45__cpo9iter_swapE)
_ZN34_INTERNAL_f1ed7c15_4_k_cu_af87e57c4cuda3std6ranges3__45__cpo9iter_swapE:
	.zero		1
	.type		_ZN34_INTERNAL_f1ed7c15_4_k_cu_af87e57c4cuda3std3__48unexpectE,@object
	.size		_ZN34_INTERNAL_f1ed7c15_4_k_cu_af87e57c4cuda3std3__48unexpectE,(_ZN34_INTERNAL_f1ed7c15_4_k_cu_af87e57c6thrust24THRUST_300001_SM_1000_NS8cuda_cub3parE - _ZN34_INTERNAL_f1ed7c15_4_k_cu_af87e57c4cuda3std3__48unexpectE)
_ZN34_INTERNAL_f1ed7c15_4_k_cu_af87e57c4cuda3std3__48unexpectE:
	.zero		1
	.type		_ZN34_INTERNAL_f1ed7c15_4_k_cu_af87e57c6thrust24THRUST_300001_SM_1000_NS8cuda_cub3parE,@object
	.size		_ZN34_INTERNAL_f1ed7c15_4_k_cu_af87e57c6thrust24THRUST_300001_SM_1000_NS8cuda_cub3parE,(.L_29 - _ZN34_INTERNAL_f1ed7c15_4_k_cu_af87e57c6thrust24THRUST_300001_SM_1000_NS8cuda_cub3parE)
_ZN34_INTERNAL_f1ed7c15_4_k_cu_af87e57c6thrust24THRUST_300001_SM_1000_NS8cuda_cub3parE:
	.zero		1
.L_29:


//--------------------- .nv.shared._ZN6thrust24THRUST_300001_SM_1000_NS8cuda_cub4core6detail13_kernel_agentINS1_8__reduce11ReduceAgentIPN4cuda3std3__45tupleIJdlEEESC_SB_lNS1_9__extrema9arg_max_fIdl10comparatorEEEEJSC_SC_iSG_EEEvDpT0_ --------------------------
	.section	.nv.shared._ZN6thrust24THRUST_300001_SM_1000_NS8cuda_cub4core6detail13_kernel_agentINS1_8__reduce11ReduceAgentIPN4cuda3std3__45tupleIJdlEEESC_SB_lNS1_9__extrema9arg_max_fIdl10comparatorEEEEJSC_SC_iSG_EEEvDpT0_,"aw",@nobits
	.sectionflags	@""
	.align	16
	.zero		1024


//--------------------- .nv.shared._ZN6thrust24THRUST_300001_SM_1000_NS8cuda_cub4core6detail13_kernel_agentINS1_8__reduce10DrainAgentIlEEJN3cub18CUB_300001_SM_10009GridQueueIyEElEEEvDpT0_ --------------------------
	.section	.nv.shared._ZN6thrust24THRUST_300001_SM_1000_NS8cuda_cub4core6detail13_kernel_agentINS1_8__reduce10DrainAgentIlEEJN3cub18CUB_300001_SM_10009GridQueueIyEElEEEvDpT0_,"aw",@nobits
	.sectionflags	@""
	.align	16
	.zero		1024


//--------------------- .nv.shared._ZN6thrust24THRUST_300001_SM_1000_NS8cuda_cub4core6detail13_kernel_agentINS1_8__reduce11ReduceAgentINS0_12zip_iteratorIN4cuda3std3__45tupleIJNS0_10device_ptrIdEENS0_17counting_iteratorIlNS0_11use_defaultESF_SF_EEEEEEEPNSB_IJdlEEESJ_lNS1_9__extrema9arg_max_fIdl10comparatorEEEEJSI_SK_lN3cub18CUB_300001_SM_100013GridEvenShareIlEENSR_9GridQueueIyEESO_EEEvDpT0_ --------------------------
	.section	.nv.shared._ZN6thrust24THRUST_300001_SM_1000_NS8cuda_cub4core6detail13_kernel_agentINS1_8__reduce11ReduceAgentINS0_12zip_iteratorIN4cuda3std3__45tupleIJNS0_10device_ptrIdEENS0_17counting_iteratorIlNS0_11use_defaultESF_SF_EEEEEEEPNSB_IJdlEEESJ_lNS1_9__extrema9arg_max_fIdl10comparatorEEEEJSI_SK_lN3cub18CUB_300001_SM_100013GridEvenShareIlEENSR_9GridQueueIyEESO_EEEvDpT0_,"aw",@nobits
	.sectionflags	@""
	.align	16
	.zero		1024


//--------------------- .nv.shared._ZN6thrust24THRUST_300001_SM_1000_NS8cuda_cub4core6detail13_kernel_agentINS1_8__reduce11ReduceAgentINS0_12zip_iteratorIN4cuda3std3__45tupleIJNS0_10device_ptrIdEENS0_17counting_iteratorIlNS0_11use_defaultESF_SF_EEEEEEEPNSB_IJdlEEESJ_lNS1_9__extrema9arg_max_fIdl10comparatorEEEEJSI_SK_lSO_EEEvDpT0_ --------------------------
	.section	.nv.shared._ZN6thrust24THRUST_300001_SM_1000_NS8cuda_cub4core6detail13_kernel_agentINS1_8__reduce11ReduceAgentINS0_12zip_iteratorIN4cuda3std3__45tupleIJNS0_10device_ptrIdEENS0_17counting_iteratorIlNS0_11use_defaultESF_SF_EEEEEEEPNSB_IJdlEEESJ_lNS1_9__extrema9arg_max_fIdl10comparatorEEEEJSI_SK_lSO_EEEvDpT0_,"aw",@nobits
	.sectionflags	@""
	.align	16
	.zero		1024


//--------------------- .nv.shared._ZN6thrust24THRUST_300001_SM_1000_NS8cuda_cub4core6detail13_kernel_agentINS1_8__reduce11ReduceAgentIPN4cuda3std3__45tupleIJdlEEESC_SB_iNS1_9__extrema9arg_max_fIdl10comparatorEEEEJSC_SC_iSG_EEEvDpT0_ --------------------------
	.section	.nv.shared._ZN6thrust24THRUST_300001_SM_1000_NS8cuda_cub4core6detail13_kernel_agentINS1_8__reduce11ReduceAgentIPN4cuda3std3__45tupleIJdlEEESC_SB_iNS1_9__extrema9arg_max_fIdl10comparatorEEEEJSC_SC_iSG_EEEvDpT0_,"aw",@nobits
	.sectionflags	@""
	.align	16
	.zero		1024


//--------------------- .nv.shared._ZN6thrust24THRUST_300001_SM_1000_NS8cuda_cub4core6detail13_kernel_agentINS1_8__reduce10DrainAgentIiEEJN3cub18CUB_300001_SM_10009GridQueueIjEEiEEEvDpT0_ --------------------------
	.section	.nv.shared._ZN6thrust24THRUST_300001_SM_1000_NS8cuda_cub4core6detail13_kernel_agentINS1_8__reduce10DrainAgentIiEEJN3cub18CUB_300001_SM_10009GridQueueIjEEiEEEvDpT0_,"aw",@nobits
	.sectionflags	@""
	.align	16
	.zero		1024


//--------------------- .nv.shared._ZN6thrust24THRUST_300001_SM_1000_NS8cuda_cub4core6detail13_kernel_agentINS1_8__reduce11ReduceAgentINS0_12zip_iteratorIN4cuda3std3__45tupleIJNS0_10device_ptrIdEENS0_17counting_iteratorIlNS0_11use_defaultESF_SF_EEEEEEEPNSB_IJdlEEESJ_iNS1_9__extrema9arg_max_fIdl10comparatorEEEEJSI_SK_iN3cub18CUB_300001_SM_100013GridEvenShareIiEENSR_9GridQueueIjEESO_EEEvDpT0_ --------------------------
	.section	.nv.shared._ZN6thrust24THRUST_300001_SM_1000_NS8cuda_cub4core6detail13_kernel_agentINS1_8__reduce11ReduceAgentINS0_12zip_iteratorIN4cuda3std3__45tupleIJNS0_10device_ptrIdEENS0_17counting_iteratorIlNS0_11use_defaultESF_SF_EEEEEEEPNSB_IJdlEEESJ_iNS1_9__extrema9arg_max_fIdl10comparatorEEEEJSI_SK_iN3cub18CUB_300001_SM_100013GridEvenShareIiEENSR_9GridQueueIjEESO_EEEvDpT0_,"aw",@nobits
	.sectionflags	@""
	.align	16
	.zero		1024


//--------------------- .nv.shared._ZN6thrust24THRUST_300001_SM_1000_NS8cuda_cub4core6detail13_kernel_agentINS1_8__reduce11ReduceAgentINS0_12zip_iteratorIN4cuda3std3__45tupleIJNS0_10device_ptrIdEENS0_17counting_iteratorIlNS0_11use_defaultESF_SF_EEEEEEEPNSB_IJdlEEESJ_iNS1_9__extrema9arg_max_fIdl10comparatorEEEEJSI_SK_iSO_EEEvDpT0_ --------------------------
	.section	.nv.shared._ZN6thrust24THRUST_300001_SM_1000_NS8cuda_cub4core6detail13_kernel_agentINS1_8__reduce11ReduceAgentINS0_12zip_iteratorIN4cuda3std3__45tupleIJNS0_10device_ptrIdEENS0_17counting_iteratorIlNS0_11use_defaultESF_SF_EEEEEEEPNSB_IJdlEEESJ_iNS1_9__extrema9arg_max_fIdl10comparatorEEEEJSI_SK_iSO_EEEvDpT0_,"aw",@nobits
	.sectionflags	@""
	.align	16
	.zero		1024


//--------------------- .nv.shared._Z6kernelPdii  --------------------------
	.section	.nv.shared._Z6kernelPdii,"aw",@nobits
	.sectionflags	@""
	.align	16
	.zero		1024


//--------------------- .nv.shared._Z9swap_rowsPdiii --------------------------
	.section	.nv.shared._Z9swap_rowsPdiii,"aw",@nobits
	.sectionflags	@""
	.align	16
	.zero		1024


//--------------------- .nv.shared._Z7div_rowPdidi --------------------------
	.section	.nv.shared._Z7div_rowPdidi,"aw",@nobits
	.sectionflags	@""
	.align	16
	.zero		1024


//--------------------- .nv.constant0._ZN3cub18CUB_300001_SM_10006detail11EmptyKernelIvEEvv --------------------------
	.section	.nv.constant0._ZN3cub18CUB_300001_SM_10006detail11EmptyKernelIvEEvv,"a",@progbits
	.sectionflags	@""
	.align	4
.nv.constant0._ZN3cub18CUB_300001_SM_10006detail11EmptyKernelIvEEvv:
	.zero		896


//--------------------- .nv.constant0._ZN6thrust24THRUST_300001_SM_1000_NS8cuda_cub4core6detail13_kernel_agentINS1_8__reduce11ReduceAgentIPN4cuda3std3__45tupleIJdlEEESC_SB_lNS1_9__extrema9arg_max_fIdl10comparatorEEEEJSC_SC_iSG_EEEvDpT0_ --------------------------
	.section	.nv.constant0._ZN6thrust24THRUST_300001_SM_1000_NS8cuda_cub4core6detail13_kernel_agentINS1_8__reduce11ReduceAgentIPN4cuda3std3__45tupleIJdlEEESC_SB_lNS1_9__extrema9arg_max_fIdl10comparatorEEEEJSC_SC_iSG_EEEvDpT0_,"a",@progbits
	.sectionflags	@""
	.align	4
.nv.constant0._ZN6thrust24THRUST_300001_SM_1000_NS8cuda_cub4core6detail13_kernel_agentINS1_8__reduce11ReduceAgentIPN4cuda3std3__45tupleIJdlEEESC_SB_lNS1_9__extrema9arg_max_fIdl10comparatorEEEEJSC_SC_iSG_EEEvDpT0_:
	.zero		917


//--------------------- .nv.constant0._ZN6thrust24THRUST_300001_SM_1000_NS8cuda_cub4core6detail13_kernel_agentINS1_8__reduce10DrainAgentIlEEJN3cub18CUB_300001_SM_10009GridQueueIyEElEEEvDpT0_ --------------------------
	.section	.nv.constant0._ZN6thrust24THRUST_300001_SM_1000_NS8cuda_cub4core6detail13_kernel_agentINS1_8__reduce10DrainAgentIlEEJN3cub18CUB_300001_SM_10009GridQueueIyEElEEEvDpT0_,"a",@progbits
	.sectionflags	@""
	.align	4
.nv.constant0._ZN6thrust24THRUST_300001_SM_1000_NS8cuda_cub4core6detail13_kernel_agentINS1_8__reduce10DrainAgentIlEEJN3cub18CUB_300001_SM_10009GridQueueIyEElEEEvDpT0_:
	.zero		912


//--------------------- .nv.constant0._ZN6thrust24THRUST_300001_SM_1000_NS8cuda_cub4core6detail13_kernel_agentINS1_8__reduce11ReduceAgentINS0_12zip_iteratorIN4cuda3std3__45tupleIJNS0_10device_ptrIdEENS0_17counting_iteratorIlNS0_11use_defaultESF_SF_EEEEEEEPNSB_IJdlEEESJ_lNS1_9__extrema9arg_max_fIdl10comparatorEEEEJSI_SK_lN3cub18CUB_300001_SM_100013GridEvenShareIlEENSR_9GridQueueIyEESO_EEEvDpT0_ --------------------------
	.section	.nv.constant0._ZN6thrust24THRUST_300001_SM_1000_NS8cuda_cub4core6detail13_kernel_agentINS1_8__reduce11ReduceAgentINS0_12zip_iteratorIN4cuda3std3__45tupleIJNS0_10device_ptrIdEENS0_17counting_iteratorIlNS0_11use_defaultESF_SF_EEEEEEEPNSB_IJdlEEESJ_lNS1_9__extrema9arg_max_fIdl10comparatorEEEEJSI_SK_lN3cub18CUB_300001_SM_100013GridEvenShareIlEENSR_9GridQueueIyEESO_EEEvDpT0_,"a",@progbits
	.sectionflags	@""
	.align	4
.nv.constant0._ZN6thrust24THRUST_300001_SM_1000_NS8cuda_cub4core6detail13_kernel_agentINS1_8__reduce11ReduceAgentINS0_12zip_iteratorIN4cuda3std3__45tupleIJNS0_10device_ptrIdEENS0_17counting_iteratorIlNS0_11use_defaultESF_SF_EEEEEEEPNSB_IJdlEEESJ_lNS1_9__extrema9arg_max_fIdl10comparatorEEEEJSI_SK_lN3cub18CUB_300001_SM_100013GridEvenShareIlEENSR_9GridQueueIyEESO_EEEvDpT0_:
	.zero		1009


//--------------------- .nv.constant0._ZN6thrust24THRUST_300001_SM_1000_NS8cuda_cub4core6detail13_kernel_agentINS1_8__reduce11ReduceAgentINS0_12zip_iteratorIN4cuda3std3__45tupleIJNS0_10device_ptrIdEENS0_17counting_iteratorIlNS0_11use_defaultESF_SF_EEEEEEEPNSB_IJdlEEESJ_lNS1_9__extrema9arg_max_fIdl10comparatorEEEEJSI_SK_lSO_EEEvDpT0_ --------------------------
	.section	.nv.constant0._ZN6thrust24THRUST_300001_SM_1000_NS8cuda_cub4core6detail13_kernel_agentINS1_8__reduce11ReduceAgentINS0_12zip_iteratorIN4cuda3std3__45tupleIJNS0_10device_ptrIdEENS0_17counting_iteratorIlNS0_11use_defaultESF_SF_EEEEEEEPNSB_IJdlEEESJ_lNS1_9__extrema9arg_max_fIdl10comparatorEEEEJSI_SK_lSO_EEEvDpT0_,"a",@progbits
	.sectionflags	@""
	.align	4
.nv.constant0._ZN6thrust24THRUST_300001_SM_1000_NS8cuda_cub4core6detail13_kernel_agentINS1_8__reduce11ReduceAgentINS0_12zip_iteratorIN4cuda3std3__45tupleIJNS0_10device_ptrIdEENS0_17counting_iteratorIlNS0_11use_defaultESF_SF_EEEEEEEPNSB_IJdlEEESJ_lNS1_9__extrema9arg_max_fIdl10comparatorEEEEJSI_SK_lSO_EEEvDpT0_:
	.zero		929


//--------------------- .nv.constant0._ZN6thrust24THRUST_300001_SM_1000_NS8cuda_cub4core6detail13_kernel_agentINS1_8__reduce11ReduceAgentIPN4cuda3std3__45tupleIJdlEEESC_SB_iNS1_9__extrema9arg_max_fIdl10comparatorEEEEJSC_SC_iSG_EEEvDpT0_ --------------------------
	.section	.nv.constant0._ZN6thrust24THRUST_300001_SM_1000_NS8cuda_cub4core6detail13_kernel_agentINS1_8__reduce11ReduceAgentIPN4cuda3std3__45tupleIJdlEEESC_SB_iNS1_9__extrema9arg_max_fIdl10comparatorEEEEJSC_SC_iSG_EEEvDpT0_,"a",@progbits
	.sectionflags	@""
	.align	4
.nv.constant0._ZN6thrust24THRUST_300001_SM_1000_NS8cuda_cub4core6detail13_kernel_agentINS1_8__reduce11ReduceAgentIPN4cuda3std3__45tupleIJdlEEESC_SB_iNS1_9__extrema9arg_max_fIdl10comparatorEEEEJSC_SC_iSG_EEEvDpT0_:
	.zero		917


//--------------------- .nv.constant0._ZN6thrust24THRUST_300001_SM_1000_NS8cuda_cub4core6detail13_kernel_agentINS1_8__reduce10DrainAgentIiEEJN3cub18CUB_300001_SM_10009GridQueueIjEEiEEEvDpT0_ --------------------------
	.section	.nv.constant0._ZN6thrust24THRUST_300001_SM_1000_NS8cuda_cub4core6detail13_kernel_agentINS1_8__reduce10DrainAgentIiEEJN3cub18CUB_300001_SM_10009GridQueueIjEEiEEEvDpT0_,"a",@progbits
	.sectionflags	@""
	.align	4
.nv.constant0._ZN6thrust24THRUST_300001_SM_1000_NS8cuda_cub4core6detail13_kernel_agentINS1_8__reduce10DrainAgentIiEEJN3cub18CUB_300001_SM_10009GridQueueIjEEiEEEvDpT0_:
	.zero		908


//--------------------- .nv.constant0._ZN6thrust24THRUST_300001_SM_1000_NS8cuda_cub4core6detail13_kernel_agentINS1_8__reduce11ReduceAgentINS0_12zip_iteratorIN4cuda3std3__45tupleIJNS0_10device_ptrIdEENS0_17counting_iteratorIlNS0_11use_defaultESF_SF_EEEEEEEPNSB_IJdlEEESJ_iNS1_9__extrema9arg_max_fIdl10comparatorEEEEJSI_SK_iN3cub18CUB_300001_SM_100013GridEvenShareIiEENSR_9GridQueueIjEESO_EEEvDpT0_ --------------------------
	.section	.nv.constant0._ZN6thrust24THRUST_300001_SM_1000_NS8cuda_cub4core6detail13_kernel_agentINS1_8__reduce11ReduceAgentINS0_12zip_iteratorIN4cuda3std3__45tupleIJNS0_10device_ptrIdEENS0_17counting_iteratorIlNS0_11use_defaultESF_SF_EEEEEEEPNSB_IJdlEEESJ_iNS1_9__extrema9arg_max_fIdl10comparatorEEEEJSI_SK_iN3cub18CUB_300001_SM_100013GridEvenShareIiEENSR_9GridQueueIjEESO_EEEvDpT0_,"a",@progbits
	.sectionflags	@""
	.align	4
.nv.constant0._ZN6thrust24THRUST_300001_SM_1000_NS8cuda_cub4core6detail13_kernel_agentINS1_8__reduce11ReduceAgentINS0_12zip_iteratorIN4cuda3std3__45tupleIJNS0_10device_ptrIdEENS0_17counting_iteratorIlNS0_11use_defaultESF_SF_EEEEEEEPNSB_IJdlEEESJ_iNS1_9__extrema9arg_max_fIdl10comparatorEEEEJSI_SK_iN3cub18CUB_300001_SM_100013GridEvenShareIiEENSR_9GridQueueIjEESO_EEEvDpT0_:
	.zero		977


//--------------------- .nv.constant0._ZN6thrust24THRUST_300001_SM_1000_NS8cuda_cub4core6detail13_kernel_agentINS1_8__reduce11ReduceAgentINS0_12zip_iteratorIN4cuda3std3__45tupleIJNS0_10device_ptrIdEENS0_17counting_iteratorIlNS0_11use_defaultESF_SF_EEEEEEEPNSB_IJdlEEESJ_iNS1_9__extrema9arg_max_fIdl10comparatorEEEEJSI_SK_iSO_EEEvDpT0_ --------------------------
	.section	.nv.constant0._ZN6thrust24THRUST_300001_SM_1000_NS8cuda_cub4core6detail13_kernel_agentINS1_8__reduce11ReduceAgentINS0_12zip_iteratorIN4cuda3std3__45tupleIJNS0_10device_ptrIdEENS0_17counting_iteratorIlNS0_11use_defaultESF_SF_EEEEEEEPNSB_IJdlEEESJ_iNS1_9__extrema9arg_max_fIdl10comparatorEEEEJSI_SK_iSO_EEEvDpT0_,"a",@progbits
	.sectionflags	@""
	.align	4
.nv.constant0._ZN6thrust24THRUST_300001_SM_1000_NS8cuda_cub4core6detail13_kernel_agentINS1_8__reduce11ReduceAgentINS0_12zip_iteratorIN4cuda3std3__45tupleIJNS0_10device_ptrIdEENS0_17counting_iteratorIlNS0_11use_defaultESF_SF_EEEEEEEPNSB_IJdlEEESJ_iNS1_9__extrema9arg_max_fIdl10comparatorEEEEJSI_SK_iSO_EEEvDpT0_:
	.zero		925


//--------------------- .nv.constant0._Z6kernelPdii --------------------------
	.section	.nv.constant0._Z6kernelPdii,"a",@progbits
	.sectionflags	@""
	.align	4
.nv.constant0._Z6kernelPdii:
	.zero		912


//--------------------- .nv.constant0._Z9swap_rowsPdiii --------------------------
	.section	.nv.constant0._Z9swap_rowsPdiii,"a",@progbits
	.sectionflags	@""
	.align	4
.nv.constant0._Z9swap_rowsPdiii:
	.zero		916


//--------------------- .nv.constant0._Z7div_rowPdidi --------------------------
	.section	.nv.constant0._Z7div_rowPdidi,"a",@progbits
	.sectionflags	@""
	.align	4
.nv.constant0._Z7div_rowPdidi:
	.zero		924


//--------------------- SYMBOLS --------------------------

	.type		.nv.reservedSmem.offset0,@object
	.size		.nv.reservedSmem.offset0,0x4
	.type		.nv.reservedSmem.cap,@object
	.size		.nv.reservedSmem.cap,0x4
